def matmul_kernel(
    a_ptr,
    b_ptr,
    c_ptr,
    M,
    N,
    K,
    stride_am,
    stride_ak,
    stride_bk,
    stride_bn,
    stride_cm,
    stride_cn,
    BLOCK_M: tl.constexpr,
    BLOCK_N: tl.constexpr,
    BLOCK_K: tl.constexpr,
    GROUP_M: tl.constexpr,
):
    pid = tl.program_id(axis=0)
    num_pid_m = tl.cdiv(M, BLOCK_M)
    num_pid_n = tl.cdiv(N, BLOCK_N)
    num_pid_in_group = GROUP_M * num_pid_n
    group_id = pid // num_pid_in_group
    first_pid_m = group_id * GROUP_M
    group_size_m = min(num_pid_m - first_pid_m, GROUP_M)
    pid_m = first_pid_m + ((pid % num_pid_in_group) % group_size_m)
    pid_n = (pid % num_pid_in_group) // group_size_m

    offs_am = (pid_m * BLOCK_M + tl.arange(0, BLOCK_M)) % M
    offs_bn = (pid_n * BLOCK_N + tl.arange(0, BLOCK_N)) % N
    offs_k = tl.arange(0, BLOCK_K)
    a_ptrs = a_ptr + offs_am[:, None] * stride_am + offs_k[None, :] * stride_ak
    b_ptrs = b_ptr + offs_k[:, None] * stride_bk + offs_bn[None, :] * stride_bn

    acc = tl.zeros((BLOCK_M, BLOCK_N), dtype=tl.float32)
    for kk in range(0, tl.cdiv(K, BLOCK_K)):
        a = tl.load(a_ptrs, mask=offs_k[None, :] < K - kk * BLOCK_K, other=0.0)
        b = tl.load(b_ptrs, mask=offs_k[:, None] < K - kk * BLOCK_K, other=0.0)
        acc = tl.dot(a, b, acc)
        a_ptrs += BLOCK_K * stride_ak
        b_ptrs += BLOCK_K * stride_bk

    c = acc.to(c_ptr.dtype.element_ty)
    offs_cm = pid_m * BLOCK_M + tl.arange(0, BLOCK_M)
    offs_cn = pid_n * BLOCK_N + tl.arange(0, BLOCK_N)
    c_ptrs = c_ptr + offs_cm[:, None] * stride_cm + offs_cn[None, :] * stride_cn
    mask = (offs_cm[:, None] < M) & (offs_cn[None, :] < N)
    tl.store(c_ptrs, c, mask=mask)

# config = {"BLOCK_K": 64, "BLOCK_M": 512, "BLOCK_N": 64, "GROUP_M": 8, "arch": "sm_100", "dtype": "fp8e4m3", "num_ctas": 2, "num_stages": 3, "num_warps": 4}
# arch = sm_100


// ===== COMPILED SASS (sm_100a) =====

	.target	sm_100a

	.elftype	@"ET_EXEC"


//--------------------- .note.nv.tkinfo           --------------------------
	.section	.note.nv.tkinfo,"",@"SHT_NOTE"
	.sectionflags	@"SHF_NOTE_NV_TKINFO"
	.tkinfo
        /*0018*/ 	.word	0x00000081
        /*0030*/ 	.string	""
        /*0030*/ 	.string	"ptxas-blackwell"
        /*0030*/ 	.string	"Cuda compilation tools, release 12.9, V12.9.86"
        /*0030*/ 	.string	"Build cuda_12.9.r12.9/compiler.36037853_0"
        /*0030*/ 	.string	"-v  -suppress-debug-info  -lineinfo  -arch sm_100a "



//--------------------- .note.nv.cuver            --------------------------
	.section	.note.nv.cuver,"",@"SHT_NOTE"
	.sectionflags	@"SHF_NOTE_NV_CUVER"
        /*0018*/ 	.short	0x0001
        /*001a*/ 	.short	0x0064
        /*001c*/ 	.short	0x0001
        /*001e*/ 	.short	0x0000
        /*0020*/ 	.short	0x0001
        /*0022*/ 	.short	0x0000


//--------------------- .nv.info                  --------------------------
	.section	.nv.info,"",@"SHT_CUDA_INFO"
	.align	4


	//----- nvinfo : EIATTR_REGCOUNT
	.align		4
        /*0000*/ 	.byte	0x04, 0x2f
        /*0002*/ 	.short	(.L_6 - .L_5)
	.align		4
.L_5:
        /*0004*/ 	.word	index@(matmul_kernel)
        /*0008*/ 	.word	0x000000ff


	//----- nvinfo : EIATTR_FRAME_SIZE
	.align		4
.L_6:
        /*000c*/ 	.byte	0x04, 0x11
        /*000e*/ 	.short	(.L_8 - .L_7)
	.align		4
.L_7:
        /*0010*/ 	.word	index@($__internal_2_$__cuda_sm10x_tcgen05_guardrail_trap_unallocated_columns_being_dealloced)
        /*0014*/ 	.word	0x000002e0


	//----- nvinfo : EIATTR_FRAME_SIZE
	.align		4
.L_8:
        /*0018*/ 	.byte	0x04, 0x11
        /*001a*/ 	.short	(.L_10 - .L_9)
	.align		4
.L_9:
        /*001c*/ 	.word	index@($__internal_1_$__cuda_sm10x_tcgen05_guardrail_trap_phase_invalid_during_alloc)
        /*0020*/ 	.word	0x000002e0


	//----- nvinfo : EIATTR_FRAME_SIZE
	.align		4
.L_10:
        /*0024*/ 	.byte	0x04, 0x11
        /*0026*/ 	.short	(.L_12 - .L_11)
	.align		4
.L_11:
        /*0028*/ 	.word	index@($__internal_0_$__cuda_sm10x_tcgen05_guardrail_trap_col_being_dealloced_not_returned_by_alloc)
        /*002c*/ 	.word	0x000002e0


	//----- nvinfo : EIATTR_FRAME_SIZE
	.align		4
.L_12:
        /*0030*/ 	.byte	0x04, 0x11
        /*0032*/ 	.short	(.L_14 - .L_13)
	.align		4
.L_13:
        /*0034*/ 	.word	index@(matmul_kernel)
        /*0038*/ 	.word	0x000002e0


	//----- nvinfo : EIATTR_MIN_STACK_SIZE
	.align		4
.L_14:
        /*003c*/ 	.byte	0x04, 0x12
        /*003e*/ 	.short	(.L_16 - .L_15)
	.align		4
.L_15:
        /*0040*/ 	.word	index@(matmul_kernel)
        /*0044*/ 	.word	0x000002e0
.L_16:


//--------------------- .nv.info.matmul_kernel    --------------------------
	.section	.nv.info.matmul_kernel,"",@"SHT_CUDA_INFO"
	.sectionflags	@""
	.align	4


	//----- nvinfo : EIATTR_CUDA_API_VERSION
	.align		4
        /*0000*/ 	.byte	0x04, 0x37
        /*0002*/ 	.short	(.L_18 - .L_17)
.L_17:
        /*0004*/ 	.word	0x00000081


	//----- nvinfo : EIATTR_KPARAM_INFO
	.align		4
.L_18:
        /*0008*/ 	.byte	0x04, 0x17
        /*000a*/ 	.short	(.L_20 - .L_19)
.L_19:
        /*000c*/ 	.word	0x00000000
        /*0010*/ 	.short	0x000d
        /*0012*/ 	.short	0x0048
        /*0014*/ 	.byte	0x00, 0xf4, 0x21, 0x00


	//----- nvinfo : EIATTR_KPARAM_INFO
	.align		4
.L_20:
        /*0018*/ 	.byte	0x04, 0x17
        /*001a*/ 	.short	(.L_22 - .L_21)
.L_21:
        /*001c*/ 	.word	0x00000000
        /*0020*/ 	.short	0x000c
        /*0022*/ 	.short	0x0040
        /*0024*/ 	.byte	0x00, 0xf4, 0x21, 0x00


	//----- nvinfo : EIATTR_KPARAM_INFO
	.align		4
.L_22:
        /*0028*/ 	.byte	0x04, 0x17
        /*002a*/ 	.short	(.L_24 - .L_23)
.L_23:
        /*002c*/ 	.word	0x00000000
        /*0030*/ 	.short	0x000b
        /*0032*/ 	.short	0x0038
        /*0034*/ 	.byte	0x00, 0xf0, 0x11, 0x00


	//----- nvinfo : EIATTR_KPARAM_INFO
	.align		4
.L_24:
        /*0038*/ 	.byte	0x04, 0x17
        /*003a*/ 	.short	(.L_26 - .L_25)
.L_25:
        /*003c*/ 	.word	0x00000000
        /*0040*/ 	.short	0x000a
        /*0042*/ 	.short	0x0034
        /*0044*/ 	.byte	0x00, 0xf0, 0x11, 0x00


	//----- nvinfo : EIATTR_KPARAM_INFO
	.align		4
.L_26:
        /*0048*/ 	.byte	0x04, 0x17
        /*004a*/ 	.short	(.L_28 - .L_27)
.L_27:
        /*004c*/ 	.word	0x00000000
        /*0050*/ 	.short	0x0009
        /*0052*/ 	.short	0x0030
        /*0054*/ 	.byte	0x00, 0xf0, 0x11, 0x00


	//----- nvinfo : EIATTR_KPARAM_INFO
	.align		4
.L_28:
        /*0058*/ 	.byte	0x04, 0x17
        /*005a*/ 	.short	(.L_30 - .L_29)
.L_29:
        /*005c*/ 	.word	0x00000000
        /*0060*/ 	.short	0x0008
        /*0062*/ 	.short	0x002c
        /*0064*/ 	.byte	0x00, 0xf0, 0x11, 0x00


	//----- nvinfo : EIATTR_KPARAM_INFO
	.align		4
.L_30:
        /*0068*/ 	.byte	0x04, 0x17
        /*006a*/ 	.short	(.L_32 - .L_31)
.L_31:
        /*006c*/ 	.word	0x00000000
        /*0070*/ 	.short	0x0007
        /*0072*/ 	.short	0x0028
        /*0074*/ 	.byte	0x00, 0xf0, 0x11, 0x00


	//----- nvinfo : EIATTR_KPARAM_INFO
	.align		4
.L_32:
        /*0078*/ 	.byte	0x04, 0x17
        /*007a*/ 	.short	(.L_34 - .L_33)
.L_33:
        /*007c*/ 	.word	0x00000000
        /*0080*/ 	.short	0x0006
        /*0082*/ 	.short	0x0024
        /*0084*/ 	.byte	0x00, 0xf0, 0x11, 0x00


	//----- nvinfo : EIATTR_KPARAM_INFO
	.align		4
.L_34:
        /*0088*/ 	.byte	0x04, 0x17
        /*008a*/ 	.short	(.L_36 - .L_35)
.L_35:
        /*008c*/ 	.word	0x00000000
        /*0090*/ 	.short	0x0005
        /*0092*/ 	.short	0x0020
        /*0094*/ 	.byte	0x00, 0xf0, 0x11, 0x00


	//----- nvinfo : EIATTR_KPARAM_INFO
	.align		4
.L_36:
        /*0098*/ 	.byte	0x04, 0x17
        /*009a*/ 	.short	(.L_38 - .L_37)
.L_37:
        /*009c*/ 	.word	0x00000000
        /*00a0*/ 	.short	0x0004
        /*00a2*/ 	.short	0x001c
        /*00a4*/ 	.byte	0x00, 0xf0, 0x11, 0x00


	//----- nvinfo : EIATTR_KPARAM_INFO
	.align		4
.L_38:
        /*00a8*/ 	.byte	0x04, 0x17
        /*00aa*/ 	.short	(.L_40 - .L_39)
.L_39:
        /*00ac*/ 	.word	0x00000000
        /*00b0*/ 	.short	0x0003
        /*00b2*/ 	.short	0x0018
        /*00b4*/ 	.byte	0x00, 0xf0, 0x11, 0x00


	//----- nvinfo : EIATTR_KPARAM_INFO
	.align		4
.L_40:
        /*00b8*/ 	.byte	0x04, 0x17
        /*00ba*/ 	.short	(.L_42 - .L_41)
.L_41:
        /*00bc*/ 	.word	0x00000000
        /*00c0*/ 	.short	0x0002
        /*00c2*/ 	.short	0x0010
        /*00c4*/ 	.byte	0x00, 0xf4, 0x21, 0x00


	//----- nvinfo : EIATTR_KPARAM_INFO
	.align		4
.L_42:
        /*00c8*/ 	.byte	0x04, 0x17
        /*00ca*/ 	.short	(.L_44 - .L_43)
.L_43:
        /*00cc*/ 	.word	0x00000000
        /*00d0*/ 	.short	0x0001
        /*00d2*/ 	.short	0x0008
        /*00d4*/ 	.byte	0x00, 0xf4, 0x21, 0x00


	//----- nvinfo : EIATTR_KPARAM_INFO
	.align		4
.L_44:
        /*00d8*/ 	.byte	0x04, 0x17
        /*00da*/ 	.short	(.L_46 - .L_45)
.L_45:
        /*00dc*/ 	.word	0x00000000
        /*00e0*/ 	.short	0x0000
        /*00e2*/ 	.short	0x0000
        /*00e4*/ 	.byte	0x00, 0xf4, 0x21, 0x00


	//----- nvinfo : EIATTR_EXPLICIT_CLUSTER
	.align		4
.L_46:
        /*00e8*/ 	.byte	0x01, 0x3e
	.zero		2


	//----- nvinfo : EIATTR_CTA_PER_CLUSTER
	.align		4
        /*00ec*/ 	.byte	0x04, 0x3d
        /*00ee*/ 	.short	(.L_48 - .L_47)
.L_47:
        /*00f0*/ 	.word	0x00000002
        /*00f4*/ 	.word	0x00000001
        /*00f8*/ 	.word	0x00000001


	//----- nvinfo : EIATTR_AT_ENTRY_FRAGMENTS
	.align		4
.L_48:
        /*00fc*/ 	.byte	0x04, 0x4f
        /*00fe*/ 	.short	(.L_50 - .L_49)


	//   ....[0]....
.L_49:
        /*0100*/ 	.word	0x00000004


	//   ....[1]....
        /*0104*/ 	.word	0x00000005


	//----- nvinfo : EIATTR_RESERVED_SMEM_USED
	.align		4
.L_50:
        /*0108*/ 	.byte	0x01, 0x41
	.zero		2


	//----- nvinfo : EIATTR_SPARSE_MMA_MASK
	.align		4
        /*010c*/ 	.byte	0x03, 0x50
        /*010e*/ 	.short	0x0000


	//----- nvinfo : EIATTR_TCGEN05_2CTA_USED
	.align		4
        /*0110*/ 	.byte	0x01, 0x52
	.zero		2


	//----- nvinfo : EIATTR_MAXREG_COUNT
	.align		4
        /*0114*/ 	.byte	0x03, 0x1b
        /*0116*/ 	.short	0x00ff


	//----- nvinfo : EIATTR_NUM_BARRIERS
	.align		4
        /*0118*/ 	.byte	0x02, 0x4c
        /*011a*/ 	.byte	0x01
	.zero		1


	//----- nvinfo : EIATTR_ANNOTATIONS
	.align		4
        /*011c*/ 	.byte	0x04, 0x55
        /*011e*/ 	.short	(.L_52 - .L_51)


	//   ....[0]....
.L_51:
        /*0120*/ 	.word	0x00000001
        /*0124*/ 	.byte	0x60, 0x27, 0x00, 0x00, 0x01, 0x00, 0x00, 0x00, 0xe0, 0x27, 0x00, 0x00, 0x01, 0x00, 0x00, 0x00
        /* <DEDUP_REMOVED lines=341> */
        /*1684*/ 	.byte	0xa0, 0xf1, 0x00, 0x00, 0x01, 0x00, 0x00, 0x00, 0xc0, 0xf1, 0x00, 0x00


	//----- nvinfo : EIATTR_INT_WARP_WIDE_INSTR_OFFSETS
	.align		4
.L_52:
        /*1690*/ 	.byte	0x04, 0x31
        /*1692*/ 	.short	(.L_54 - .L_53)


	//   ....[0]....
.L_53:
        /*1694*/ 	.word	0x00002200


	//   ....[1]....
        /*1698*/ 	.word	0x00002210


	//   ....[2]....
        /*169c*/ 	.word	0x00005d90


	//   ....[3]....
        /*16a0*/ 	.word	0x00013ba0


	//   ....[4]....
        /*16a4*/ 	.word	0x00013bf0


	//----- nvinfo : EIATTR_COOP_GROUP_MASK_REGIDS
	.align		4
.L_54:
        /*16a8*/ 	.byte	0x04, 0x29
        /*16aa*/ 	.short	(.L_56 - .L_55)


	//   ....[0]....
.L_55:
        /*16ac*/ 	.word	0xffffffff


	//   ....[1]....
        /*16b0*/ 	.word	0xffffffff


	//   ....[2]....
        /*16b4*/ 	.word	0xffffffff


	//   ....[3]....
        /*16b8*/ 	.word	0xffffffff


	//----- nvinfo : EIATTR_COOP_GROUP_INSTR_OFFSETS
	.align		4
.L_56:
        /*16bc*/ 	.byte	0x04, 0x28
        /*16be*/ 	.short	(.L_58 - .L_57)


	//   ....[0]....
.L_57:
        /*16c0*/ 	.word	0x00000070


	//   ....[1]....
        /*16c4*/ 	.word	0x00000670


	//   ....[2]....
        /*16c8*/ 	.word	0x00013a30


	//   ....[3]....
        /*16cc*/ 	.word	0x00013ca0


	//----- nvinfo : EIATTR_VRC_CTA_INIT_COUNT
	.align		4
.L_58:
        /*16d0*/ 	.byte	0x02, 0x4a
        /*16d2*/ 	.byte	0x80
	.zero		1


	//----- nvinfo : EIATTR_MBARRIER_INSTR_OFFSETS
	.align		4
        /*16d4*/ 	.byte	0x04, 0x39
        /*16d6*/ 	.short	(.L_60 - .L_59)


	//   ....[0]....
.L_59:
        /*16d8*/ 	.word	0x000002f0
        /*16dc*/ 	.word	0x00000007
        /*16e0*/ 	.word	0x00000000
        /*16e4*/ 	.short	0x010a
        /*16e6*/ 	.byte	0xff
	.zero		1


	//   ....[1]....
        /*16e8*/ 	.word	0x00000310
        /*16ec*/ 	.word	0x00000007
        /*16f0*/ 	.word	0x00000000
        /*16f4*/ 	.short	0x010a
        /*16f6*/ 	.byte	0xff
	.zero		1


	//   ....[2]....
        /*16f8*/ 	.word	0x000004e0
        /*16fc*/ 	.word	0x00000009
        /*1700*/ 	.word	0x00000000
        /*1704*/ 	.short	0x010a
        /*1706*/ 	.byte	0xff
	.zero		1


	//   ....[3]....
        /*1708*/ 	.word	0x00000500
        /*170c*/ 	.word	0x00000009
        /*1710*/ 	.word	0x00000000
        /*1714*/ 	.short	0x010a
        /*1716*/ 	.byte	0xff
	.zero		1


	//   ....[4]....
        /*1718*/ 	.word	0x000005f0
        /*171c*/ 	.word	0x00000005
        /*1720*/ 	.word	0x00000000
        /*1724*/ 	.short	0x0101
        /*1726*/ 	.byte	0xff
	.zero		1


	//   ....[5]....
        /*1728*/ 	.word	0x00002300
        /*172c*/ 	.word	0x000000ff
        /*1730*/ 	.word	0x00000000
        /*1734*/ 	.short	0x0100
        /*1736*/ 	.byte	0x0a
	.zero		1


	//   ....[6]....
        /*1738*/ 	.word	0x00005dd0
        /*173c*/ 	.word	0x000000ff
        /*1740*/ 	.word	0x00009008
        /*1744*/ 	.short	0x0100
        /*1746*/ 	.byte	0x06
	.zero		1


	//   ....[7]....
        /*1748*/ 	.word	0x0000ab60
        /*174c*/ 	.word	0x000000ff
        /*1750*/ 	.word	0x00000000
        /*1754*/ 	.short	0x010a
        /*1756*/ 	.byte	0x0a
	.zero		1


	//   ....[8]....
        /*1758*/ 	.word	0x0000f250
        /*175c*/ 	.word	0x000000ff
        /*1760*/ 	.word	0x00000000
        /*1764*/ 	.short	0x010a
        /*1766*/ 	.byte	0x0a
	.zero		1


	//   ....[9]....
        /*1768*/ 	.word	0x0000f380
        /*176c*/ 	.word	0x000000ff
        /*1770*/ 	.word	0x00009000
        /*1774*/ 	.short	0x0108
        /*1776*/ 	.byte	0x06
	.zero		1


	//   ....[10]....
        /*1778*/ 	.word	0x0000f4a0
        /*177c*/ 	.word	0x000000ff
        /*1780*/ 	.word	0x00009008
        /*1784*/ 	.short	0x0108
        /*1786*/ 	.byte	0x06
	.zero		1


	//   ....[11]....
        /*1788*/ 	.word	0x00013cd0
        /*178c*/ 	.word	0x00000007
        /*1790*/ 	.word	0x00000000
        /*1794*/ 	.short	0x010a
        /*1796*/ 	.byte	0xff
	.zero		1


	//   ....[12]....
        /*1798*/ 	.word	0x00013d30
        /*179c*/ 	.word	0x00000009
        /*17a0*/ 	.word	0x00000000
        /*17a4*/ 	.short	0x010a
        /*17a6*/ 	.byte	0xff
	.zero		1


	//   ....[13]....
        /*17a8*/ 	.word	0x00013d80
        /*17ac*/ 	.word	0x000000ff
        /*17b0*/ 	.word	0x00000000
        /*17b4*/ 	.short	0x010a
        /*17b6*/ 	.byte	0x0a
	.zero		1


	//   ....[14]....
        /*17b8*/ 	.word	0x00013db0
        /*17bc*/ 	.word	0x000000ff
        /*17c0*/ 	.word	0x00000000
        /*17c4*/ 	.short	0x010a
        /*17c6*/ 	.byte	0x0a
	.zero		1


	//----- nvinfo : EIATTR_NUM_MBARRIERS
	.align		4
.L_60:
        /*17c8*/ 	.byte	0x03, 0x38
        /*17ca*/ 	.short	0x0002


	//----- nvinfo : EIATTR_EXIT_INSTR_OFFSETS
	.align		4
        /*17cc*/ 	.byte	0x04, 0x1c
        /*17ce*/ 	.short	(.L_62 - .L_61)


	//   ....[0]....
.L_61:
        /*17d0*/ 	.word	0x00013cb0


	//----- nvinfo : EIATTR_REQNTID
	.align		4
.L_62:
        /*17d4*/ 	.byte	0x04, 0x10
        /*17d6*/ 	.short	(.L_64 - .L_63)
.L_63:
        /*17d8*/ 	.word	0x00000080
        /*17dc*/ 	.word	0x00000001
        /*17e0*/ 	.word	0x00000001


	//----- nvinfo : EIATTR_CRS_STACK_SIZE
	.align		4
.L_64:
        /*17e4*/ 	.byte	0x04, 0x1e
        /*17e6*/ 	.short	(.L_66 - .L_65)
.L_65:
        /*17e8*/ 	.word	0x00000000


	//----- nvinfo : EIATTR_CBANK_PARAM_SIZE
	.align		4
.L_66:
        /*17ec*/ 	.byte	0x03, 0x19
        /*17ee*/ 	.short	0x0050


	//----- nvinfo : EIATTR_PARAM_CBANK
	.align		4
        /*17f0*/ 	.byte	0x04, 0x0a
        /*17f2*/ 	.short	(.L_68 - .L_67)
	.align		4
.L_67:
        /*17f4*/ 	.word	index@(.nv.constant0.matmul_kernel)
        /*17f8*/ 	.short	0x0380
        /*17fa*/ 	.short	0x0050


	//----- nvinfo : EIATTR_SW_WAR
	.align		4
.L_68:
        /*17fc*/ 	.byte	0x04, 0x36
        /*17fe*/ 	.short	(.L_70 - .L_69)
.L_69:
        /*1800*/ 	.word	0x00000008
.L_70:


//--------------------- .nv.compat                --------------------------
	.section	.nv.compat,"",@"SHT_CUDA_COMPAT_INFO"
	.align	4
        /*0000*/ 	.byte	0x02, 0x02, 0x02, 0x00, 0x02, 0x05, 0x05, 0x00, 0x02, 0x03, 0x00, 0x00, 0x02, 0x06, 0x01, 0x00


//--------------------- .nv.callgraph             --------------------------
	.section	.nv.callgraph,"",@"SHT_CUDA_CALLGRAPH"
	.align	4
	.sectionentsize	8
	.align		4
        /*0000*/ 	.word	0x00000000
	.align		4
        /*0004*/ 	.word	0xffffffff
	.align		4
        /*0008*/ 	.word	0x00000000
	.align		4
        /*000c*/ 	.word	0xfffffffe
	.align		4
        /*0010*/ 	.word	0x00000000
	.align		4
        /*0014*/ 	.word	0xfffffffd
	.align		4
        /*0018*/ 	.word	0x00000000
	.align		4
        /*001c*/ 	.word	0xfffffffc


//--------------------- .text.matmul_kernel       --------------------------
	.section	.text.matmul_kernel,"ax",@progbits
	.align	128
        .global         matmul_kernel
        .type           matmul_kernel,@function
        .size           matmul_kernel,(.L_x_28 - matmul_kernel)
        .other          matmul_kernel,@"STO_CUDA_ENTRY STV_DEFAULT"
matmul_kernel:
.text.matmul_kernel:
[----:B------:R-:W0:Y:S01]  /*0000*/  LDC R1, c[0x0][0x37c] ;  /* 0x0000df00ff017b82 */ /* 0x000e220000000800 */
[----:B------:R-:W1:Y:S01]  /*0010*/  S2R R243, SR_TID.X ;  /* 0x0000000000f37919 */ /* 0x000e620000002100 */
[----:B0-----:R-:W-:Y:S01]  /*0020*/  VIADD R1, R1, 0xfffffd20 ;  /* 0xfffffd2001017836 */ /* 0x001fe20000000000 */
[----:B-1----:R-:W-:-:S13]  /*0030*/  ISETP.GE.U32.AND P0, PT, R243, 0x20, PT ;  /* 0x00000020f300780c */ /* 0x002fda0003f06070 */
[----:B------:R-:W-:Y:S02]  /*0040*/  VOTEU.ANY UP0, P0 ;  /* 0x0000000000ff7886 */ /* 0x000fe40000000100 */
[----:B------:R-:W-:Y:S05]  /*0050*/  BRA.U UP0, `(.L_x_0) ;  /* 0x0000000500887547 */ /* 0x000fea000b800000 */
[----:B------:R-:W0:Y:S01]  /*0060*/  S2R R11, SR_CgaCtaId ;  /* 0x00000000000b7919 */ /* 0x000e220000008800 */
[----:B------:R-:W-:Y:S01]  /*0070*/  NOP ;  /* 0x0000000000007918 */ /* 0x000fe20000000000 */
[----:B------:R-:W-:-:S04]  /*0080*/  MOV R0, 0x40 ;  /* 0x0000004000007802 */ /* 0x000fc80000000f00 */
[----:B0-----:R-:W-:Y:S02]  /*0090*/  LEA R2, R11, R0, 0x18 ;  /* 0x000000000b027211 */ /* 0x001fe400078ec0ff */
[----:B------:R-:W-:-:S04]  /*00a0*/  MOV R0, 0x400 ;  /* 0x0000040000007802 */ /* 0x000fc80000000f00 */
[----:B------:R-:W0:Y:S01]  /*00b0*/  LDS.U8 R2, [R2] ;  /* 0x0000000002027984 */ /* 0x000e220000000000 */
[----:B------:R-:W-:Y:S02]  /*00c0*/  LEA R0, R11, R0, 0x18 ;  /* 0x000000000b007211 */ /* 0x000fe400078ec0ff */
[----:B0-----:R-:W-:-:S13]  /*00d0*/  ISETP.NE.AND P0, PT, R2, RZ, PT ;  /* 0x000000ff0200720c */ /* 0x001fda0003f05270 */
[----:B------:R-:W-:Y:S05]  /*00e0*/  @P0 BRA `(.L_x_1) ;  /* 0x00000004004c0947 */ /* 0x000fea0003800000 */
[C---:B------:R-:W-:Y:S02]  /*00f0*/  LOP3.LUT R2, R11.reuse, 0x1, RZ, 0xc0, !PT ;  /* 0x000000010b027812 */ /* 0x040fe400078ec0ff */
[----:B------:R-:W-:Y:S02]  /*0100*/  LOP3.LUT R5, R11, 0x1, RZ, 0x3c, !PT ;  /* 0x000000010b057812 */ /* 0x000fe400078e3cff */
[----:B------:R-:W-:-:S13]  /*0110*/  ISETP.NE.U32.AND P0, PT, R2, 0x1, PT ;  /* 0x000000010200780c */ /* 0x000fda0003f05070 */
[----:B------:R-:W-:Y:S05]  /*0120*/  @!P0 BRA `(.L_x_2) ;  /* 0x0000000000c08947 */ /* 0x000fea0003800000 */
[----:B------:R-:W-:Y:S01]  /*0130*/  ELECT P1, URZ, PT ;  /* 0x0000000000ff782f */ /* 0x000fe20003820000 */
[----:B------:R-:W-:-:S12]  /*0140*/  BSSY B0, `(.L_x_2) ;  /* 0x000002e000007945 */ /* 0x000fd80003800000 */
[----:B------:R-:W-:Y:S05]  /*0150*/  @!P1 BRA `(.L_x_3) ;  /* 0x0000000000b09947 */ /* 0x000fea0003800000 */
[----:B------:R-:W-:-:S05]  /*0160*/  UMOV UR4, 0x4 ;  /* 0x0000000400047882 */ /* 0x000fca0000000000 */
[----:B------:R-:W-:Y:S04]  /*0170*/  DEPBAR.LE SB0, 0x36 ;  /* 0x00008d800000791a */ /* 0x000fe80000000000 */
[----:B------:R-:W0:Y:S02]  /*0180*/  UTCATOMSWS.2CTA.FIND_AND_SET.ALIGN UP1, UR4, UR4 ;  /* 0x00000004000475e3 */ /* 0x000e240008220800 */
[----:B0-----:R-:W-:Y:S01]  /*0190*/  PLOP3.LUT P1, PT, PT, PT, UP1, 0x80, 0x8 ;  /* 0x000000000008781c */ /* 0x001fe20003f2f018 */
[----:B------:R-:W-:-:S03]  /*01a0*/  IMAD.U32 R4, RZ, RZ, UR4 ;  /* 0x00000004ff047e24 */ /* 0x000fc6000f8e00ff */
[----:B------:R-:W-:-:S04]  /*01b0*/  SEL R2, RZ, 0xffffffff, !P1 ;  /* 0xffffffffff027807 */ /* 0x000fc80004800000 */
[----:B------:R-:W-:-:S13]  /*01c0*/  ISETP.NE.AND P1, PT, R2, RZ, PT ;  /* 0x000000ff0200720c */ /* 0x000fda0003f25270 */
[----:B------:R-:W-:Y:S05]  /*01d0*/  @P1 BRA `(.L_x_4) ;  /* 0x0000000000241947 */ /* 0x000fea0003800000 */
.L_x_5:
[----:B------:R-:W-:Y:S05]  /*01e0*/  NANOSLEEP 0x64 ;  /* 0x000000640000795d */ /* 0x000fea0003800000 */
[----:B------:R-:W-:-:S05]  /*01f0*/  UMOV UR4, 0x4 ;  /* 0x0000000400047882 */ /* 0x000fca0000000000 */
[----:B------:R-:W-:Y:S04]  /*0200*/  DEPBAR.LE SB0, 0x36 ;  /* 0x00008d800000791a */ /* 0x000fe80000000000 */
[----:B------:R-:W0:Y:S02]  /*0210*/  UTCATOMSWS.2CTA.FIND_AND_SET.ALIGN UP1, UR4, UR4 ;  /* 0x00000004000475e3 */ /* 0x000e240008220800 */
[----:B0-----:R-:W-:Y:S01]  /*0220*/  PLOP3.LUT P1, PT, PT, PT, UP1, 0x80, 0x8 ;  /* 0x000000000008781c */ /* 0x001fe20003f2f018 */
[----:B------:R-:W-:-:S03]  /*0230*/  IMAD.U32 R4, RZ, RZ, UR4 ;  /* 0x00000004ff047e24 */ /* 0x000fc6000f8e00ff */
[----:B------:R-:W-:-:S04]  /*0240*/  SEL R2, RZ, 0xffffffff, !P1 ;  /* 0xffffffffff027807 */ /* 0x000fc80004800000 */
[----:B------:R-:W-:-:S13]  /*0250*/  ISETP.NE.AND P1, PT, R2, RZ, PT ;  /* 0x000000ff0200720c */ /* 0x000fda0003f25270 */
[----:B------:R-:W-:Y:S05]  /*0260*/  @!P1 BRA `(.L_x_5) ;  /* 0xfffffffc00dc9947 */ /* 0x000fea000383ffff */
.L_x_4:
[----:B------:R-:W-:Y:S01]  /*0270*/  MOV R2, 0x60 ;  /* 0x0000006000027802 */ /* 0x000fe20000000f00 */
[----:B------:R-:W-:Y:S01]  /*0280*/  IMAD.MOV.U32 R10, RZ, RZ, 0x4 ;  /* 0x00000004ff0a7424 */ /* 0x000fe200078e00ff */
[----:B------:R-:W-:Y:S01]  /*0290*/  MOV R3, 0x58 ;  /* 0x0000005800037802 */ /* 0x000fe20000000f00 */
[----:B------:R-:W-:Y:S01]  /*02a0*/  IMAD.MOV.U32 R13, RZ, RZ, 0xf ;  /* 0x0000000fff0d7424 */ /* 0x000fe200078e00ff */
[C---:B------:R-:W-:Y:S02]  /*02b0*/  LEA R6, R11.reuse, R2, 0x18 ;  /* 0x000000020b067211 */ /* 0x040fe400078ec0ff */
[----:B------:R-:W-:-:S03]  /*02c0*/  LEA R7, R11, R3, 0x18 ;  /* 0x000000030b077211 */ /* 0x000fc600078ec0ff */
[----:B------:R-:W0:Y:S02]  /*02d0*/  LDS R2, [R6] ;  /* 0x0000000006027984 */ /* 0x000e240000000800 */
[----:B0-----:R-:W-:-:S04]  /*02e0*/  IMAD.U32 R2, R2, -0x80000000, RZ ;  /* 0x8000000002027824 */ /* 0x001fc800078e00ff */
[----:B------:R-:W0:Y:S02]  /*02f0*/  SYNCS.PHASECHK.TRANS64.TRYWAIT P1, [R7+URZ], R2 ;  /* 0x00000002070075a7 */ /* 0x000e2400080211ff */
[----:B0-----:R-:W-:Y:S05]  /*0300*/  @P1 BRA `(.L_x_6) ;  /* 0x0000000000081947 */ /* 0x001fea0003800000 */
[----:B------:R-:W0:Y:S02]  /*0310*/  SYNCS.PHASECHK.TRANS64.TRYWAIT P1, [R7+URZ], R2 ;  /* 0x00000002070075a7 */ /* 0x000e2400080211ff */
[----:B0-----:R-:W-:Y:S05]  /*0320*/  @!P1 BRA `(.L_x_7) ;  /* 0x0000013800649947 */ /* 0x001fea0003800000 */
.L_x_6:
[C---:B------:R-:W-:Y:S01]  /*0330*/  PRMT R9, R5.reuse, 0x654, R7 ;  /* 0x0000065405097816 */ /* 0x040fe20000000007 */
[C---:B0-----:R-:W-:Y:S01]  /*0340*/  IMAD.SHL.U32 R3, R4.reuse, 0x20, RZ ;  /* 0x0000002004037824 */ /* 0x041fe200078e00ff */
[----:B------:R-:W-:Y:S01]  /*0350*/  PRMT R8, R5, 0x654, R0 ;  /* 0x0000065405087816 */ /* 0x000fe20000000000 */
[----:B------:R-:W-:Y:S01]  /*0360*/  IMAD.MOV.U32 R12, RZ, RZ, 0x1 ;  /* 0x00000001ff0c7424 */ /* 0x000fe200078e00ff */
[----:B------:R0:W-:Y:S01]  /*0370*/  SYNCS.ARRIVE.TRANS64.RED RZ, [R9+URZ], R10 ;  /* 0x0000000a09ff79a7 */ /* 0x0001e200080004ff */
[----:B------:R-:W-:Y:S01]  /*0380*/  VIADD R7, R4, 0x10 ;  /* 0x0000001004077836 */ /* 0x000fe20000000000 */
[----:B------:R1:W-:Y:S01]  /*0390*/  STS [R0], R3 ;  /* 0x0000000300007388 */ /* 0x0003e20000000800 */
[----:B------:R-:W-:-:S03]  /*03a0*/  SHF.L.U32 R2, R13, R4, RZ ;  /* 0x000000040d027219 */ /* 0x000fc600000006ff */
[----:B------:R-:W-:Y:S01]  /*03b0*/  SHF.L.U32 R7, R12, R7, RZ ;  /* 0x000000070c077219 */ /* 0x000fe200000006ff */
[----:B------:R1:W-:Y:S01]  /*03c0*/  STAS [R8.64], R4 ;  /* 0x0000000408007dbd */ /* 0x0003e2000c0008ff */
[----:B0-----:R-:W-:Y:S02]  /*03d0*/  MOV R10, 0x50 ;  /* 0x00000050000a7802 */ /* 0x001fe40000000f00 */
[----:B------:R-:W-:Y:S02]  /*03e0*/  LOP3.LUT R2, R7, R2, RZ, 0xfc, !PT ;  /* 0x0000000207027212 */ /* 0x000fe400078efcff */
[----:B------:R-:W-:-:S05]  /*03f0*/  LEA R7, R11, R10, 0x18 ;  /* 0x0000000a0b077211 */ /* 0x000fca00078ec0ff */
[----:B------:R1:W-:Y:S04]  /*0400*/  ATOMS.OR RZ, [R7], R2 ;  /* 0x0000000207ff738c */ /* 0x0003e80003000000 */
[----:B------:R1:W-:Y:S02]  /*0410*/  ATOMS.XOR RZ, [R6], R12 ;  /* 0x0000000c06ff738c */ /* 0x0003e40003800000 */
.L_x_3:
[----:B------:R-:W-:Y:S05]  /*0420*/  BSYNC B0 ;  /* 0x0000000000007941 */ /* 0x000fea0003800000 */
.L_x_2:
[----:B------:R-:W-:Y:S05]  /*0430*/  @P0 BRA `(.L_x_8) ;  /* 0x0000000000880947 */ /* 0x000fea0003800000 */
[----:B------:R-:W-:Y:S05]  /*0440*/  WARPSYNC.ALL ;  /* 0x0000000000007948 */ /* 0x000fea0003800000 */
[----:B------:R-:W-:Y:S01]  /*0450*/  NOP ;  /* 0x0000000000007918 */ /* 0x000fe20000000000 */
[----:B------:R-:W-:-:S13]  /*0460*/  ELECT P0, URZ, PT ;  /* 0x0000000000ff782f */ /* 0x000fda0003800000 */
[----:B------:R-:W-:Y:S05]  /*0470*/  @!P0 BRA `(.L_x_8) ;  /* 0x0000000000788947 */ /* 0x000fea0003800000 */
[----:B-1----:R-:W-:Y:S02]  /*0480*/  MOV R2, 0x60 ;  /* 0x0000006000027802 */ /* 0x002fe40000000f00 */
[----:B------:R-:W-:Y:S02]  /*0490*/  MOV R4, 0x58 ;  /* 0x0000005800047802 */ /* 0x000fe40000000f00 */
        /* <DEDUP_REMOVED lines=8> */
.L_x_9:
[----:B------:R-:W1:Y:S01]  /*0520*/  LDS R2, [R0] ;  /* 0x0000000000027984 */ /* 0x000e620000000800 */
[----:B------:R-:W-:Y:S01]  /*0530*/  IMAD.MOV.U32 R7, RZ, RZ, 0xf ;  /* 0x0000000fff077424 */ /* 0x000fe200078e00ff */
[----:B------:R-:W-:Y:S01]  /*0540*/  PRMT R5, R5, 0x654, R9 ;  /* 0x0000065405057816 */ /* 0x000fe20000000009 */
[----:B------:R-:W-:Y:S02]  /*0550*/  IMAD.MOV.U32 R13, RZ, RZ, 0x1 ;  /* 0x00000001ff0d7424 */ /* 0x000fe400078e00ff */
[C---:B01----:R-:W-:Y:S02]  /*0560*/  IMAD.SHL.U32 R3, R2.reuse, 0x20, RZ ;  /* 0x0000002002037824 */ /* 0x043fe400078e00ff */
[----:B------:R-:W-:Y:S01]  /*0570*/  VIADD R4, R2, 0x10 ;  /* 0x0000001002047836 */ /* 0x000fe20000000000 */
[----:B------:R-:W-:Y:S02]  /*0580*/  SHF.L.U32 R2, R7, R2, RZ ;  /* 0x0000000207027219 */ /* 0x000fe400000006ff */
[----:B------:R0:W-:Y:S02]  /*0590*/  STS [R0], R3 ;  /* 0x0000000300007388 */ /* 0x0001e40000000800 */
[----:B------:R-:W-:-:S02]  /*05a0*/  SHF.L.U32 R7, R13, R4, RZ ;  /* 0x000000040d077219 */ /* 0x000fc400000006ff */
[----:B------:R-:W-:Y:S02]  /*05b0*/  MOV R4, 0x50 ;  /* 0x0000005000047802 */ /* 0x000fe40000000f00 */
[----:B------:R-:W-:Y:S02]  /*05c0*/  LOP3.LUT R2, R7, R2, RZ, 0xfc, !PT ;  /* 0x0000000207027212 */ /* 0x000fe400078efcff */
[----:B------:R-:W-:-:S05]  /*05d0*/  LEA R11, R11, R4, 0x18 ;  /* 0x000000040b0b7211 */ /* 0x000fca00078ec0ff */
[----:B------:R0:W-:Y:S01]  /*05e0*/  ATOMS.OR RZ, [R11], R2 ;  /* 0x000000020bff738c */ /* 0x0001e20003000000 */
[----:B------:R0:W-:Y:S03]  /*05f0*/  SYNCS.ARRIVE.TRANS64.RED.A1T0 RZ, [R5+URZ], RZ ;  /* 0x000000ff05ff79a7 */ /* 0x0001e600081004ff */
[----:B------:R0:W-:Y:S01]  /*0600*/  ATOMS.XOR RZ, [R6], R13 ;  /* 0x0000000d06ff738c */ /* 0x0001e20003800000 */
[----:B------:R-:W-:Y:S05]  /*0610*/  BRA `(.L_x_8) ;  /* 0x0000000000107947 */ /* 0x000fea0003800000 */
.L_x_1:
[----:B------:R-:W-:Y:S01]  /*0620*/  IMAD.MOV.U32 R3, RZ, RZ, -0x1 ;  /* 0xffffffffff037424 */ /* 0x000fe200078e00ff */
[----:B------:R-:W-:-:S04]  /*0630*/  MOV R2, 0x660 ;  /* 0x0000066000027802 */ /* 0x000fc80000000f00 */
[----:B------:R0:W-:Y:S03]  /*0640*/  STS [R0], R3 ;  /* 0x0000000300007388 */ /* 0x0001e60000000800 */
[----:B0-----:R-:W-:Y:S05]  /*0650*/  CALL.REL.NOINC `($__internal_1_$__cuda_sm10x_tcgen05_guardrail_trap_phase_invalid_during_alloc) ;  /* 0x0000013400ec7944 */ /* 0x001fea0003c00000 */
.L_x_8:
[----:B------:R-:W-:Y:S05]  /*0660*/  WARPSYNC.ALL ;  /* 0x0000000000007948 */ /* 0x000fea0003800000 */
[----:B------:R-:W-:Y:S01]  /*0670*/  NOP ;  /* 0x0000000000007918 */ /* 0x000fe20000000000 */
.L_x_0:
[----:B------:R-:W2:Y:S08]  /*0680*/  LDC.64 R96, c[0x0][0x398] ;  /* 0x0000e600ff607b82 */ /* 0x000eb00000000a00 */
[----:B------:R-:W3:Y:S02]  /*0690*/  S2UR UR5, SR_CgaSize ;  /* 0x00000000000579c3 */ /* 0x000ee40000008a00 */
[----:B---3--:R-:W-:-:S12]  /*06a0*/  UIMAD UR5, UR5, -0xa0, URZ ;  /* 0xffffff60050578a4 */ /* 0x008fd8000f8e02ff */
[----:B------:R-:W3:Y:S01]  /*06b0*/  LDCU UR5, c[0x0][UR5+0x2b0] ;  /* 0x00005600050577ac */ /* 0x000ee20008000800 */
[--C-:B------:R-:W-:Y:S02]  /*06c0*/  SHF.R.U32.HI R242, RZ, 0x5, R243.reuse ;  /* 0x00000005fff27819 */ /* 0x100fe400000116f3 */
[----:B------:R-:W-:Y:S01]  /*06d0*/  SHF.R.U32.HI R93, RZ, 0x6, R243 ;  /* 0x00000006ff5d7819 */ /* 0x000fe200000116f3 */
[----:B------:R-:W-:Y:S01]  /*06e0*/  UMOV UR6, 0x400 ;  /* 0x0000040000067882 */ /* 0x000fe20000000000 */
[----:B------:R-:W-:Y:S01]  /*06f0*/  LOP3.LUT R244, R243, 0x7f, RZ, 0xc0, !PT ;  /* 0x0000007ff3f47812 */ /* 0x000fe200078ec0ff */
[----:B------:R-:W4:Y:S01]  /*0700*/  LDCU UR21, c[0x0][0x3a4] ;  /* 0x00007480ff1577ac */ /* 0x000f220008000800 */
[----:B------:R-:W5:Y:S01]  /*0710*/  S2UR UR4, SR_CTAID.X ;  /* 0x00000000000479c3 */ /* 0x000f620000002500 */
[----:B------:R-:W-:Y:S01]  /*0720*/  SGXT.U32 R93, R93, 0x1 ;  /* 0x000000015d5d781a */ /* 0x000fe20000000000 */
[----:B------:R-:W0:Y:S01]  /*0730*/  LDCU.64 UR18, c[0x0][0x358] ;  /* 0x00006b00ff1277ac */ /* 0x000e220008000a00 */
[----:B------:R-:W1:Y:S05]  /*0740*/  LDCU.128 UR12, c[0x0][0x380] ;  /* 0x00007000ff0c77ac */ /* 0x000e6a0008000c00 */
[----:B------:R-:W0:Y:S02]  /*0750*/  S2UR UR11, SR_CgaCtaId ;  /* 0x00000000000b79c3 */ /* 0x000e240000008800 */
[----:B012---:R-:W-:Y:S01]  /*0760*/  VIADD R0, R97, 0x3f ;  /* 0x0000003f61007836 */ /* 0x007fe20000000000 */
[----:B------:R-:W-:-:S05]  /*0770*/  IABS R94, R97 ;  /* 0x00000061005e7213 */ /* 0x000fca0000000000 */
[----:B------:R-:W0:Y:S01]  /*0780*/  LDC R241, c[0x0][0x3a0] ;  /* 0x0000e800fff17b82 */ /* 0x000e220000000800 */
[----:B------:R-:W-:Y:S02]  /*0790*/  SHF.R.S32.HI R3, RZ, 0x1f, R0 ;  /* 0x0000001fff037819 */ /* 0x000fe40000011400 */
[----:B-----5:R-:W-:Y:S02]  /*07a0*/  I2FP.F32.U32 R5, UR4 ;  /* 0x0000000400057c45 */ /* 0x020fe40008201000 */
[----:B------:R-:W-:-:S03]  /*07b0*/  LEA.HI R3, R3, R0, RZ, 0x6 ;  /* 0x0000000003037211 */ /* 0x000fc600078f30ff */
[----:B---3--:R-:W-:Y:S01]  /*07c0*/  FMUL R5, R5, UR5 ;  /* 0x0000000505057c20 */ /* 0x008fe20008400000 */
[----:B------:R-:W-:Y:S01]  /*07d0*/  SHF.R.S32.HI R3, RZ, 0x6, R3 ;  /* 0x00000006ff037819 */ /* 0x000fe20000011403 */
[----:B------:R-:W-:Y:S02]  /*07e0*/  ULOP3.LUT UR5, UR11, 0x1, URZ, 0xc0, !UPT ;  /* 0x000000010b057892 */ /* 0x000fe4000f8ec0ff */
[----:B------:R-:W-:Y:S02]  /*07f0*/  ULEA UR6, UR11, UR6, 0x18 ;  /* 0x000000060b067291 */ /* 0x000fe4000f8ec0ff */
[----:B------:R-:W-:Y:S01]  /*0800*/  IMAD.SHL.U32 R4, R3, 0x8, RZ ;  /* 0x0000000803047824 */ /* 0x000fe200078e00ff */
[----:B------:R-:W-:Y:S01]  /*0810*/  F2I.U32.TRUNC.NTZ R5, R5 ;  /* 0x0000000500057305 */ /* 0x000fe2000020f000 */
[----:B------:R-:W-:Y:S01]  /*0820*/  USHF.L.U32 UR4, UR5, 0x5, URZ ;  /* 0x0000000505047899 */ /* 0x000fe200080006ff */
[----:B------:R-:W-:Y:S01]  /*0830*/  BAR.SYNC.DEFER_BLOCKING 0x0 ;  /* 0x0000000000007b1d */ /* 0x000fe20000010000 */
[----:B------:R-:W-:Y:S01]  /*0840*/  UIADD3 UR10, UPT, UPT, UR6, 0x9000, URZ ;  /* 0x00009000060a7890 */ /* 0x000fe2000fffe0ff */
[----:B------:R-:W-:Y:S01]  /*0850*/  IABS R7, R4 ;  /* 0x0000000400077213 */ /* 0x000fe20000000000 */
[----:B0-----:R-:W-:-:S03]  /*0860*/  VIADD R16, R241, 0xffffffde ;  /* 0xffffffdef1107836 */ /* 0x001fc60000000000 */
[----:B------:R-:W0:Y:S01]  /*0870*/  I2F.RP R0, R7 ;  /* 0x0000000700007306 */ /* 0x000e220000209400 */
[C---:B------:R-:W-:Y:S02]  /*0880*/  VIADD R19, R241.reuse, 0xffffffdf ;  /* 0xffffffdff1137836 */ /* 0x040fe40000000000 */
[C---:B------:R-:W-:Y:S02]  /*0890*/  VIADD R20, R241.reuse, 0xffffffda ;  /* 0xffffffdaf1147836 */ /* 0x040fe40000000000 */
[C---:B------:R-:W-:Y:S02]  /*08a0*/  VIADD R23, R241.reuse, 0xffffffdb ;  /* 0xffffffdbf1177836 */ /* 0x040fe40000000000 */
[C---:B------:R-:W-:Y:S02]  /*08b0*/  VIADD R24, R241.reuse, 0xffffffd6 ;  /* 0xffffffd6f1187836 */ /* 0x040fe40000000000 */
[C---:B------:R-:W-:Y:S02]  /*08c0*/  VIADD R27, R241.reuse, 0xffffffd7 ;  /* 0xffffffd7f11b7836 */ /* 0x040fe40000000000 */
[----:B------:R-:W-:-:S02]  /*08d0*/  VIADD R28, R241, 0xffffffd2 ;  /* 0xffffffd2f11c7836 */ /* 0x000fc40000000000 */
[C---:B------:R-:W-:Y:S01]  /*08e0*/  VIADD R31, R241.reuse, 0xffffffd3 ;  /* 0xffffffd3f11f7836 */ /* 0x040fe20000000000 */
[----:B0-----:R-:W0:Y:S01]  /*08f0*/  MUFU.RCP R0, R0 ;  /* 0x0000000000007308 */ /* 0x001e220000001000 */
[----:B------:R-:W-:Y:S01]  /*0900*/  VIADD R42, R241, 0xfffffffe ;  /* 0xfffffffef12a7836 */ /* 0x000fe20000000000 */
[----:B------:R-:W1:Y:S01]  /*0910*/  LDS R12, [UR6] ;  /* 0x00000006ff0c7984 */ /* 0x000e620008000800 */
[----:B0-----:R-:W-:Y:S01]  /*0920*/  VIADD R2, R0, 0xffffffe ;  /* 0x0ffffffe00027836 */ /* 0x001fe20000000000 */
[----:B------:R-:W-:-:S04]  /*0930*/  IABS R0, R5 ;  /* 0x0000000500007213 */ /* 0x000fc80000000000 */
[----:B------:R0:W2:Y:S02]  /*0940*/  F2I.FTZ.U32.TRUNC.NTZ R3, R2 ;  /* 0x0000000200037305 */ /* 0x0000a4000021f000 */
[----:B0-----:R-:W-:Y:S02]  /*0950*/  IMAD.MOV.U32 R2, RZ, RZ, RZ ;  /* 0x000000ffff027224 */ /* 0x001fe400078e00ff */
[----:B--2---:R-:W-:-:S04]  /*0960*/  IMAD.MOV R6, RZ, RZ, -R3 ;  /* 0x000000ffff067224 */ /* 0x004fc800078e0a03 */
[----:B------:R-:W-:Y:S01]  /*0970*/  IMAD R9, R6, R7, RZ ;  /* 0x0000000706097224 */ /* 0x000fe200078e02ff */
[----:B------:R-:W-:Y:S02]  /*0980*/  IABS R6, R4 ;  /* 0x0000000400067213 */ /* 0x000fe40000000000 */
[----:B-1----:R-:W-:Y:S01]  /*0990*/  R2UR UR20, R12 ;  /* 0x000000000c1472ca */ /* 0x002fe200000e0000 */
[----:B------:R-:W-:Y:S01]  /*09a0*/  IMAD.HI.U32 R3, R3, R9, R2 ;  /* 0x0000000903037227 */ /* 0x000fe200078e0002 */
[----:B------:R-:W-:-:S03]  /*09b0*/  IABS R9, R96 ;  /* 0x0000006000097213 */ /* 0x000fc60000000000 */
[----:B------:R-:W-:Y:S02]  /*09c0*/  IMAD.MOV R2, RZ, RZ, -R6 ;  /* 0x000000ffff027224 */ /* 0x000fe400078e0a06 */
[----:B------:R-:W-:-:S04]  /*09d0*/  IMAD.HI.U32 R3, R3, R0, RZ ;  /* 0x0000000003037227 */ /* 0x000fc800078e00ff */
[----:B------:R-:W-:Y:S02]  /*09e0*/  IMAD R0, R3, R2, R0 ;  /* 0x0000000203007224 */ /* 0x000fe400078e0200 */
[----:B------:R-:W-:Y:S01]  /*09f0*/  VIADD R12, R241, 0xffffffc2 ;  /* 0xffffffc2f10c7836 */ /* 0x000fe20000000000 */
[----:B------:R-:W-:Y:S02]  /*0a00*/  BAR.SYNC.DEFER_BLOCKING 0x0 ;  /* 0x0000000000007b1d */ /* 0x000fe40000010000 */
[----:B------:R-:W-:-:S13]  /*0a10*/  ISETP.GT.U32.AND P1, PT, R7, R0, PT ;  /* 0x000000000700720c */ /* 0x000fda0003f24070 */
[----:B------:R-:W-:Y:S02]  /*0a20*/  @!P1 IMAD.IADD R0, R0, 0x1, -R7 ;  /* 0x0000000100009824 */ /* 0x000fe400078e0a07 */
[----:B------:R-:W-:Y:S01]  /*0a30*/  @!P1 VIADD R3, R3, 0x1 ;  /* 0x0000000103039836 */ /* 0x000fe20000000000 */
[----:B------:R-:W-:Y:S02]  /*0a40*/  ISETP.NE.AND P1, PT, R4, RZ, PT ;  /* 0x000000ff0400720c */ /* 0x000fe40003f25270 */
[----:B------:R-:W-:Y:S02]  /*0a50*/  ISETP.GE.U32.AND P0, PT, R0, R7, PT ;  /* 0x000000070000720c */ /* 0x000fe40003f06070 */
[----:B------:R-:W-:-:S04]  /*0a60*/  LOP3.LUT R0, R5, R4, RZ, 0x3c, !PT ;  /* 0x0000000405007212 */ /* 0x000fc800078e3cff */
[----:B------:R-:W-:Y:S01]  /*0a70*/  ISETP.GE.AND P2, PT, R0, RZ, PT ;  /* 0x000000ff0000720c */ /* 0x000fe20003f46270 */
[----:B------:R-:W-:-:S06]  /*0a80*/  VIADD R0, R96, 0x1ff ;  /* 0x000001ff60007836 */ /* 0x000fcc0000000000 */
[----:B------:R-:W-:-:S04]  /*0a90*/  @P0 VIADD R3, R3, 0x1 ;  /* 0x0000000103030836 */ /* 0x000fc80000000000 */
[----:B------:R-:W-:Y:S01]  /*0aa0*/  IMAD.MOV.U32 R2, RZ, RZ, R3 ;  /* 0x000000ffff027224 */ /* 0x000fe200078e0003 */
[----:B------:R-:W-:-:S03]  /*0ab0*/  SHF.R.S32.HI R3, RZ, 0x1f, R0 ;  /* 0x0000001fff037819 */ /* 0x000fc60000011400 */
[----:B------:R-:W-:Y:S01]  /*0ac0*/  @!P2 IMAD.MOV R2, RZ, RZ, -R2 ;  /* 0x000000ffff02a224 */ /* 0x000fe200078e0a02 */
[----:B------:R-:W-:Y:S02]  /*0ad0*/  @!P1 LOP3.LUT R2, RZ, R4, RZ, 0x33, !PT ;  /* 0x00000004ff029212 */ /* 0x000fe400078e33ff */
[----:B------:R-:W-:-:S03]  /*0ae0*/  LEA.HI R3, R3, R0, RZ, 0x9 ;  /* 0x0000000003037211 */ /* 0x000fc600078f48ff */
[----:B------:R-:W-:Y:S02]  /*0af0*/  IMAD.SHL.U32 R8, R2, 0x8, RZ ;  /* 0x0000000802087824 */ /* 0x000fe400078e00ff */
[----:B------:R-:W-:-:S03]  /*0b00*/  IMAD.MOV R2, RZ, RZ, -R2 ;  /* 0x000000ffff027224 */ /* 0x000fc600078e0a02 */
[----:B------:R-:W-:Y:S01]  /*0b10*/  LEA.HI.SX32 R3, R3, -R8, 0x17 ;  /* 0x8000000803037211 */ /* 0x000fe200078fbaff */
[----:B------:R-:W-:Y:S02]  /*0b20*/  IMAD R10, R4, R2, R5 ;  /* 0x00000002040a7224 */ /* 0x000fe400078e0205 */
[----:B------:R-:W-:Y:S01]  /*0b30*/  IMAD.MOV.U32 R2, RZ, RZ, RZ ;  /* 0x000000ffff027224 */ /* 0x000fe200078e00ff */
[----:B------:R-:W-:Y:S02]  /*0b40*/  VIMNMX R11, PT, PT, R3, 0x8, PT ;  /* 0x00000008030b7848 */ /* 0x000fe40003fe0100 */
[----:B------:R-:W-:Y:S02]  /*0b50*/  IABS R4, R10 ;  /* 0x0000000a00047213 */ /* 0x000fe40000000000 */
[----:B------:R-:W-:-:S04]  /*0b60*/  IABS R7, R11 ;  /* 0x0000000b00077213 */ /* 0x000fc80000000000 */
[----:B------:R-:W0:Y:S08]  /*0b70*/  I2F.RP R0, R7 ;  /* 0x0000000700007306 */ /* 0x000e300000209400 */
[----:B0-----:R-:W0:Y:S02]  /*0b80*/  MUFU.RCP R0, R0 ;  /* 0x0000000000007308 */ /* 0x001e240000001000 */
[----:B0-----:R-:W-:Y:S01]  /*0b90*/  VIADD R3, R0, 0xffffffe ;  /* 0x0ffffffe00037836 */ /* 0x001fe20000000000 */
[----:B------:R-:W-:-:S05]  /*0ba0*/  IABS R0, R11 ;  /* 0x0000000b00007213 */ /* 0x000fca0000000000 */
[----:B------:R-:W0:Y:S01]  /*0bb0*/  F2I.FTZ.U32.TRUNC.NTZ R3, R3 ;  /* 0x0000000300037305 */ /* 0x000e22000021f000 */
[----:B------:R-:W-:Y:S02]  /*0bc0*/  IMAD.MOV R0, RZ, RZ, -R0 ;  /* 0x000000ffff007224 */ /* 0x000fe400078e0a00 */
[----:B0-----:R-:W-:-:S04]  /*0bd0*/  IMAD.MOV R6, RZ, RZ, -R3 ;  /* 0x000000ffff067224 */ /* 0x001fc800078e0a03 */
[----:B------:R-:W-:Y:S02]  /*0be0*/  IMAD R5, R6, R7, RZ ;  /* 0x0000000706057224 */ /* 0x000fe400078e02ff */
[----:B------:R-:W0:Y:S02]  /*0bf0*/  I2F.RP R6, R94 ;  /* 0x0000005e00067306 */ /* 0x000e240000209400 */
[----:B------:R-:W-:-:S04]  /*0c00*/  IMAD.HI.U32 R2, R3, R5, R2 ;  /* 0x0000000503027227 */ /* 0x000fc800078e0002 */
[----:B------:R-:W-:-:S04]  /*0c10*/  IMAD.MOV.U32 R3, RZ, RZ, R4 ;  /* 0x000000ffff037224 */ /* 0x000fc800078e0004 */
[----:B------:R-:W-:-:S04]  /*0c20*/  IMAD.HI.U32 R2, R2, R3, RZ ;  /* 0x0000000302027227 */ /* 0x000fc800078e00ff */
[----:B------:R-:W-:Y:S01]  /*0c30*/  IMAD R0, R2, R0, R3 ;  /* 0x0000000002007224 */ /* 0x000fe200078e0203 */
[----:B0-----:R-:W0:Y:S04]  /*0c40*/  MUFU.RCP R6, R6 ;  /* 0x0000000600067308 */ /* 0x001e280000001000 */
[----:B------:R-:W-:-:S04]  /*0c50*/  ISETP.GT.U32.AND P1, PT, R7, R0, PT ;  /* 0x000000000700720c */ /* 0x000fc80003f24070 */
[----:B------:R-:W1:Y:S09]  /*0c60*/  I2F.RP R3, R9 ;  /* 0x0000000900037306 */ /* 0x000e720000209400 */
[----:B------:R-:W-:Y:S02]  /*0c70*/  @!P1 IMAD.IADD R0, R0, 0x1, -R7 ;  /* 0x0000000100009824 */ /* 0x000fe400078e0a07 */
[----:B------:R-:W-:Y:S01]  /*0c80*/  @!P1 VIADD R2, R2, 0x1 ;  /* 0x0000000102029836 */ /* 0x000fe20000000000 */
[----:B------:R-:W-:Y:S01]  /*0c90*/  ISETP.NE.AND P1, PT, R11, RZ, PT ;  /* 0x000000ff0b00720c */ /* 0x000fe20003f25270 */
[----:B0-----:R-:W-:Y:S01]  /*0ca0*/  VIADD R4, R6, 0xffffffe ;  /* 0x0ffffffe06047836 */ /* 0x001fe20000000000 */
[----:B------:R-:W-:Y:S01]  /*0cb0*/  ISETP.GE.U32.AND P0, PT, R0, R7, PT ;  /* 0x000000070000720c */ /* 0x000fe20003f06070 */
[----:B-1----:R-:W0:Y:S01]  /*0cc0*/  MUFU.RCP R3, R3 ;  /* 0x0000000300037308 */ /* 0x002e220000001000 */
[----:B------:R-:W-:-:S04]  /*0cd0*/  LOP3.LUT R0, R10, R11, RZ, 0x3c, !PT ;  /* 0x0000000b0a007212 */ /* 0x000fc800078e3cff */
[----:B------:R-:W-:Y:S01]  /*0ce0*/  ISETP.GE.AND P2, PT, R0, RZ, PT ;  /* 0x000000ff0000720c */ /* 0x000fe20003f46270 */
[----:B------:R-:W-:Y:S02]  /*0cf0*/  IMAD.SHL.U32 R0, R242, 0x200000, RZ ;  /* 0x00200000f2007824 */ /* 0x000fe400078e00ff */
[----:B------:R1:W2:Y:S03]  /*0d00*/  F2I.FTZ.U32.TRUNC.NTZ R5, R4 ;  /* 0x0000000400057305 */ /* 0x0002a6000021f000 */
[----:B------:R-:W-:Y:S01]  /*0d10*/  LOP3.LUT R0, R0, 0x600000, RZ, 0xc0, !PT ;  /* 0x0060000000007812 */ /* 0x000fe200078ec0ff */
[----:B------:R-:W-:-:S03]  /*0d20*/  @P0 VIADD R2, R2, 0x1 ;  /* 0x0000000102020836 */ /* 0x000fc60000000000 */
[----:B------:R-:W-:Y:S01]  /*0d30*/  R2UR UR7, R0 ;  /* 0x00000000000772ca */ /* 0x000fe200000e0000 */
[----:B0-----:R-:W-:Y:S02]  /*0d40*/  VIADD R3, R3, 0xffffffe ;  /* 0x0ffffffe03037836 */ /* 0x001fe40000000000 */
[----:B------:R-:W-:Y:S01]  /*0d50*/  @!P2 IMAD.MOV R2, RZ, RZ, -R2 ;  /* 0x000000ffff02a224 */ /* 0x000fe200078e0a02 */
[----:B------:R-:W-:Y:S01]  /*0d60*/  @!P1 LOP3.LUT R2, RZ, R11, RZ, 0x33, !PT ;  /* 0x0000000bff029212 */ /* 0x000fe200078e33ff */
[----:B-1----:R-:W-:Y:S02]  /*0d70*/  IMAD.MOV.U32 R4, RZ, RZ, RZ ;  /* 0x000000ffff047224 */ /* 0x002fe400078e00ff */
[----:B------:R-:W0:Y:S01]  /*0d80*/  F2I.FTZ.U32.TRUNC.NTZ R3, R3 ;  /* 0x0000000300037305 */ /* 0x000e22000021f000 */
[----:B--2---:R-:W-:Y:S02]  /*0d90*/  IMAD.MOV R7, RZ, RZ, -R5 ;  /* 0x000000ffff077224 */ /* 0x004fe400078e0a05 */
[----:B------:R-:W-:-:S02]  /*0da0*/  IMAD.SHL.U32 R132, R2, 0x40, RZ ;  /* 0x0000004002847824 */ /* 0x000fc400078e00ff */
[----:B------:R-:W-:Y:S01]  /*0db0*/  IMAD R7, R7, R94, RZ ;  /* 0x0000005e07077224 */ /* 0x000fe200078e02ff */
[----:B------:R-:W-:Y:S01]  /*0dc0*/  UIADD3 UR7, UPT, UPT, UR20, UR7, URZ ;  /* 0x0000000714077290 */ /* 0x000fe2000fffe0ff */
[----:B------:R-:W-:Y:S01]  /*0dd0*/  IMAD.MOV R0, RZ, RZ, -R2 ;  /* 0x000000ffff007224 */ /* 0x000fe200078e0a02 */
[----:B------:R-:W-:Y:S01]  /*0de0*/  LOP3.LUT R93, R132, UR4, R93, 0xfe, !PT ;  /* 0x00000004845d7c12 */ /* 0x000fe2000f8efe5d */
[----:B------:R-:W-:Y:S01]  /*0df0*/  IMAD.HI.U32 R4, R5, R7, R4 ;  /* 0x0000000705047227 */ /* 0x000fe200078e0004 */
[----:B------:R-:W-:Y:S02]  /*0e00*/  UMOV UR4, 0x1 ;  /* 0x0000000100047882 */ /* 0x000fe40000000000 */
[----:B------:R-:W-:Y:S01]  /*0e10*/  LOP3.LUT R114, R93, 0x4, RZ, 0xfc, !PT ;  /* 0x000000045d727812 */ /* 0x000fe200078efcff */
[----:B------:R-:W-:Y:S01]  /*0e20*/  IMAD R0, R11, R0, R10 ;  /* 0x000000000b007224 */ /* 0x000fe200078e020a */
[C---:B------:R-:W-:Y:S01]  /*0e30*/  LOP3.LUT R111, R93.reuse, 0xc, RZ, 0xfc, !PT ;  /* 0x0000000c5d6f7812 */ /* 0x040fe200078efcff */
[----:B0-----:R-:W-:Y:S01]  /*0e40*/  IMAD.MOV R2, RZ, RZ, -R3 ;  /* 0x000000ffff027224 */ /* 0x001fe200078e0a03 */
[----:B------:R-:W-:Y:S01]  /*0e50*/  IABS R13, R114 ;  /* 0x00000072000d7213 */ /* 0x000fe20000000000 */
[----:B------:R-:W-:Y:S01]  /*0e60*/  IMAD.IADD R0, R8, 0x1, R0 ;  /* 0x0000000108007824 */ /* 0x000fe200078e0200 */
[----:B------:R-:W-:Y:S01]  /*0e70*/  LOP3.LUT R118, R93, 0x6, RZ, 0xfc, !PT ;  /* 0x000000065d767812 */ /* 0x000fe200078efcff */
[----:B------:R-:W-:Y:S01]  /*0e80*/  IMAD.MOV.U32 R10, RZ, RZ, R2 ;  /* 0x000000ffff0a7224 */ /* 0x000fe200078e0002 */
[----:B------:R-:W-:Y:S01]  /*0e90*/  IABS R109, R111 ;  /* 0x0000006f006d7213 */ /* 0x000fe20000000000 */
[----:B------:R-:W-:Y:S01]  /*0ea0*/  IMAD.HI.U32 R7, R4, R13, RZ ;  /* 0x0000000d04077227 */ /* 0x000fe200078e00ff */
[----:B------:R-:W-:-:S02]  /*0eb0*/  IABS R121, R118 ;  /* 0x0000007600797213 */ /* 0x000fc40000000000 */
[----:B------:R-:W-:Y:S01]  /*0ec0*/  LEA R0, R0, UR5, 0x1 ;  /* 0x0000000500007c11 */ /* 0x000fe2000f8e08ff */
[----:B------:R-:W-:Y:S01]  /*0ed0*/  IMAD.MOV R7, RZ, RZ, -R7 ;  /* 0x000000ffff077224 */ /* 0x000fe200078e0a07 */
[C---:B------:R-:W-:Y:S01]  /*0ee0*/  LOP3.LUT R95, R93.reuse, 0x2, RZ, 0xfc, !PT ;  /* 0x000000025d5f7812 */ /* 0x040fe200078efcff */
[----:B------:R-:W-:Y:S01]  /*0ef0*/  IMAD.MOV.U32 R2, RZ, RZ, RZ ;  /* 0x000000ffff027224 */ /* 0x000fe200078e00ff */
[----:B------:R-:W-:Y:S01]  /*0f00*/  IABS R123, R93 ;  /* 0x0000005d007b7213 */ /* 0x000fe20000000000 */
[----:B------:R-:W-:Y:S01]  /*0f10*/  IMAD R11, R10, R9, RZ ;  /* 0x000000090a0b7224 */ /* 0x000fe200078e02ff */
[----:B------:R-:W-:Y:S01]  /*0f20*/  IABS R115, R95 ;  /* 0x0000005f00737213 */ /* 0x000fe20000000000 */
[----:B------:R-:W-:Y:S01]  /*0f30*/  IMAD R116, R94, R7, R13 ;  /* 0x000000075e747224 */ /* 0x000fe200078e020d */
[----:B------:R-:W-:Y:S01]  /*0f40*/  LOP3.LUT R119, R93, 0x8, RZ, 0xfc, !PT ;  /* 0x000000085d777812 */ /* 0x000fe200078efcff */
[----:B------:R-:W-:Y:S01]  /*0f50*/  IMAD.HI.U32 R2, R3, R11, R2 ;  /* 0x0000000b03027227 */ /* 0x000fe200078e0002 */
[----:B------:R-:W-:-:S02]  /*0f60*/  LOP3.LUT R120, R93, 0xa, RZ, 0xfc, !PT ;  /* 0x0000000a5d787812 */ /* 0x000fc400078efcff */
[----:B------:R-:W-:Y:S01]  /*0f70*/  IABS R11, R119 ;  /* 0x00000077000b7213 */ /* 0x000fe20000000000 */
[C---:B------:R-:W-:Y:S01]  /*0f80*/  IMAD.HI.U32 R7, R4.reuse, R109, RZ ;  /* 0x0000006d04077227 */ /* 0x040fe200078e00ff */
[C---:B------:R-:W-:Y:S02]  /*0f90*/  LOP3.LUT R113, R93.reuse, 0xe, RZ, 0xfc, !PT ;  /* 0x0000000e5d717812 */ /* 0x040fe400078efcff */
[----:B------:R-:W-:Y:S01]  /*0fa0*/  IABS R13, R120 ;  /* 0x00000078000d7213 */ /* 0x000fe20000000000 */
[----:B------:R-:W-:Y:S01]  /*0fb0*/  IMAD.HI.U32 R3, R4, R121, RZ ;  /* 0x0000007904037227 */ /* 0x000fe200078e00ff */
[----:B------:R-:W-:Y:S02]  /*0fc0*/  IABS R15, R113 ;  /* 0x00000071000f7213 */ /* 0x000fe40000000000 */
[C---:B------:R-:W-:Y:S01]  /*0fd0*/  LOP3.LUT R126, R93.reuse, 0x10, RZ, 0xfc, !PT ;  /* 0x000000105d7e7812 */ /* 0x040fe200078efcff */
[----:B------:R-:W-:Y:S01]  /*0fe0*/  IMAD.U32 R145, R0, 0x100, R244 ;  /* 0x0000010000917824 */ /* 0x000fe200078e00f4 */
[C---:B------:R-:W-:Y:S01]  /*0ff0*/  LOP3.LUT R125, R93.reuse, 0x12, RZ, 0xfc, !PT ;  /* 0x000000125d7d7812 */ /* 0x040fe200078efcff */
[----:B------:R-:W-:Y:S01]  /*1000*/  IMAD.MOV R7, RZ, RZ, -R7 ;  /* 0x000000ffff077224 */ /* 0x000fe200078e0a07 */
[----:B------:R-:W-:Y:S01]  /*1010*/  LOP3.LUT R107, R93, 0x14, RZ, 0xfc, !PT ;  /* 0x000000145d6b7812 */ /* 0x000fe200078efcff */
[----:B------:R-:W-:Y:S01]  /*1020*/  IMAD.MOV R8, RZ, RZ, -R3 ;  /* 0x000000ffff087224 */ /* 0x000fe200078e0a03 */
[----:B------:R-:W-:Y:S01]  /*1030*/  IABS R105, R125 ;  /* 0x0000007d00697213 */ /* 0x000fe20000000000 */
[----:B------:R-:W-:Y:S01]  /*1040*/  VIADD R161, R145, 0x80 ;  /* 0x0000008091a17836 */ /* 0x000fe20000000000 */
[C---:B------:R-:W-:Y:S01]  /*1050*/  LOP3.LUT R104, R93.reuse, 0x16, RZ, 0xfc, !PT ;  /* 0x000000165d687812 */ /* 0x040fe200078efcff */
[C---:B------:R-:W-:Y:S01]  /*1060*/  IMAD R109, R94.reuse, R7, R109 ;  /* 0x000000075e6d7224 */ /* 0x040fe200078e026d */
[----:B------:R-:W-:Y:S01]  /*1070*/  IABS R7, R145 ;  /* 0x0000009100077213 */ /* 0x000fe20000000000 */
[----:B------:R-:W-:Y:S01]  /*1080*/  IMAD R121, R94, R8, R121 ;  /* 0x000000085e797224 */ /* 0x000fe200078e0279 */
[----:B------:R-:W-:Y:S01]  /*1090*/  IABS R8, R161 ;  /* 0x000000a100087213 */ /* 0x000fe20000000000 */
[----:B------:R-:W-:Y:S01]  /*10a0*/  IMAD.HI.U32 R5, R4, R123, RZ ;  /* 0x0000007b04057227 */ /* 0x000fe200078e00ff */
[----:B------:R-:W-:-:S02]  /*10b0*/  LOP3.LUT R128, R93, 0x18, RZ, 0xfc, !PT ;  /* 0x000000185d807812 */ /* 0x000fc400078efcff */
[----:B------:R-:W-:Y:S01]  /*10c0*/  IABS R103, R104 ;  /* 0x0000006800677213 */ /* 0x000fe20000000000 */
[C---:B------:R-:W-:Y:S01]  /*10d0*/  IMAD.HI.U32 R0, R2.reuse, R7, RZ ;  /* 0x0000000702007227 */ /* 0x040fe200078e00ff */
[----:B------:R-:W-:Y:S02]  /*10e0*/  LOP3.LUT R127, R93, 0x1a, RZ, 0xfc, !PT ;  /* 0x0000001a5d7f7812 */ /* 0x000fe400078efcff */
[----:B------:R-:W-:Y:S01]  /*10f0*/  ISETP.GE.AND P3, PT, R161, RZ, PT ;  /* 0x000000ffa100720c */ /* 0x000fe20003f66270 */
[----:B------:R-:W-:Y:S01]  /*1100*/  IMAD.HI.U32 R2, R2, R8, RZ ;  /* 0x0000000802027227 */ /* 0x000fe200078e00ff */
[----:B------:R-:W-:Y:S02]  /*1110*/  IABS R99, R127 ;  /* 0x0000007f00637213 */ /* 0x000fe40000000000 */
[C---:B------:R-:W-:Y:S01]  /*1120*/  LOP3.LUT R129, R93.reuse, 0x1c, RZ, 0xfc, !PT ;  /* 0x0000001c5d817812 */ /* 0x040fe200078efcff */
[----:B------:R-:W-:Y:S01]  /*1130*/  IMAD.MOV R0, RZ, RZ, -R0 ;  /* 0x000000ffff007224 */ /* 0x000fe200078e0a00 */
[----:B------:R-:W-:Y:S01]  /*1140*/  LOP3.LUT R124, R93, 0x1e, RZ, 0xfc, !PT ;  /* 0x0000001e5d7c7812 */ /* 0x000fe200078efcff */
[----:B------:R-:W-:-:S02]  /*1150*/  IMAD.MOV R2, RZ, RZ, -R2 ;  /* 0x000000ffff027224 */ /* 0x000fc400078e0a02 */
[----:B------:R-:W-:-:S04]  /*1160*/  IMAD.HI.U32 R6, R4, R115, RZ ;  /* 0x0000007304067227 */ /* 0x000fc800078e00ff */
[----:B------:R-:W-:Y:S02]  /*1170*/  IMAD.MOV R5, RZ, RZ, -R5 ;  /* 0x000000ffff057224 */ /* 0x000fe400078e0a05 */
[C---:B------:R-:W-:Y:S01]  /*1180*/  IMAD R0, R9.reuse, R0, R7 ;  /* 0x0000000009007224 */ /* 0x040fe200078e0207 */
[----:B------:R-:W-:Y:S01]  /*1190*/  IABS R7, R128 ;  /* 0x0000008000077213 */ /* 0x000fe20000000000 */
[C---:B------:R-:W-:Y:S02]  /*11a0*/  IMAD R2, R9.reuse, R2, R8 ;  /* 0x0000000209027224 */ /* 0x040fe400078e0208 */
[----:B------:R-:W-:Y:S01]  /*11b0*/  IMAD.MOV R6, RZ, RZ, -R6 ;  /* 0x000000ffff067224 */ /* 0x000fe200078e0a06 */
[C---:B------:R-:W-:Y:S01]  /*11c0*/  ISETP.GT.U32.AND P0, PT, R9.reuse, R0, PT ;  /* 0x000000000900720c */ /* 0x040fe20003f04070 */
[----:B------:R-:W-:Y:S01]  /*11d0*/  IMAD R123, R94, R5, R123 ;  /* 0x000000055e7b7224 */ /* 0x000fe200078e027b */
[----:B------:R-:W-:Y:S01]  /*11e0*/  ISETP.GT.U32.AND P1, PT, R9, R2, PT ;  /* 0x000000020900720c */ /* 0x000fe20003f24070 */
[----:B------:R-:W-:-:S04]  /*11f0*/  IMAD.HI.U32 R5, R4, R11, RZ ;  /* 0x0000000b04057227 */ /* 0x000fc800078e00ff */
[----:B------:R-:W-:Y:S02]  /*1200*/  IMAD R115, R94, R6, R115 ;  /* 0x000000065e737224 */ /* 0x000fe400078e0273 */
[----:B------:R-:W-:-:S04]  /*1210*/  IMAD.HI.U32 R6, R4, R13, RZ ;  /* 0x0000000d04067227 */ /* 0x000fc800078e00ff */
[----:B------:R-:W-:Y:S02]  /*1220*/  IMAD.MOV R5, RZ, RZ, -R5 ;  /* 0x000000ffff057224 */ /* 0x000fe400078e0a05 */
[----:B------:R-:W-:-:S04]  /*1230*/  IMAD.HI.U32 R3, R4, R15, RZ ;  /* 0x0000000f04037227 */ /* 0x000fc800078e00ff */
[----:B------:R-:W-:Y:S02]  /*1240*/  IMAD.MOV R6, RZ, RZ, -R6 ;  /* 0x000000ffff067224 */ /* 0x000fe400078e0a06 */
[C---:B------:R-:W-:Y:S01]  /*1250*/  IMAD R110, R94.reuse, R5, R11 ;  /* 0x000000055e6e7224 */ /* 0x040fe200078e020b */
[----:B------:R-:W-:Y:S01]  /*1260*/  IABS R11, R126 ;  /* 0x0000007e000b7213 */ /* 0x000fe20000000000 */
[----:B------:R-:W-:Y:S02]  /*1270*/  IMAD.MOV R3, RZ, RZ, -R3 ;  /* 0x000000ffff037224 */ /* 0x000fe400078e0a03 */
[C---:B------:R-:W-:Y:S01]  /*1280*/  IMAD R112, R94.reuse, R6, R13 ;  /* 0x000000065e707224 */ /* 0x040fe200078e020d */
[----:B------:R-:W-:Y:S01]  /*1290*/  IABS R13, R107 ;  /* 0x0000006b000d7213 */ /* 0x000fe20000000000 */
[----:B------:R-:W-:Y:S02]  /*12a0*/  IMAD R108, R94, R3, R15 ;  /* 0x000000035e6c7224 */ /* 0x000fe400078e020f */
[----:B------:R-:W-:-:S04]  /*12b0*/  IMAD.HI.U32 R3, R4, R11, RZ ;  /* 0x0000000b04037227 */ /* 0x000fc800078e00ff */
[--C-:B------:R-:W-:Y:S02]  /*12c0*/  @!P0 IMAD.IADD R0, R0, 0x1, -R9.reuse ;  /* 0x0000000100008824 */ /* 0x100fe400078e0a09 */
[----:B------:R-:W-:Y:S01]  /*12d0*/  @!P1 IMAD.IADD R2, R2, 0x1, -R9 ;  /* 0x0000000102029824 */ /* 0x000fe200078e0a09 */
[----:B------:R-:W-:Y:S01]  /*12e0*/  ISETP.GE.AND P1, PT, R145, RZ, PT ;  /* 0x000000ff9100720c */ /* 0x000fe20003f26270 */
[C---:B------:R-:W-:Y:S01]  /*12f0*/  IMAD.HI.U32 R5, R4.reuse, R105, RZ ;  /* 0x0000006904057227 */ /* 0x040fe200078e00ff */
[C---:B------:R-:W-:Y:S02]  /*1300*/  ISETP.GT.U32.AND P0, PT, R9.reuse, R0, PT ;  /* 0x000000000900720c */ /* 0x040fe40003f04070 */
[----:B------:R-:W-:Y:S01]  /*1310*/  ISETP.GT.U32.AND P2, PT, R9, R2, PT ;  /* 0x000000020900720c */ /* 0x000fe20003f44070 */
[----:B------:R-:W-:-:S04]  /*1320*/  IMAD.HI.U32 R6, R4, R13, RZ ;  /* 0x0000000d04067227 */ /* 0x000fc800078e00ff */
[----:B------:R-:W-:Y:S02]  /*1330*/  IMAD.MOV R3, RZ, RZ, -R3 ;  /* 0x000000ffff037224 */ /* 0x000fe400078e0a03 */
[----:B------:R-:W-:Y:S02]  /*1340*/  IMAD.MOV R5, RZ, RZ, -R5 ;  /* 0x000000ffff057224 */ /* 0x000fe400078e0a05 */
[----:B------:R-:W-:Y:S02]  /*1350*/  IMAD.MOV R6, RZ, RZ, -R6 ;  /* 0x000000ffff067224 */ /* 0x000fe400078e0a06 */
[C---:B------:R-:W-:Y:S01]  /*1360*/  IMAD R106, R94.reuse, R3, R11 ;  /* 0x000000035e6a7224 */ /* 0x040fe200078e020b */
[----:B------:R-:W-:Y:S01]  /*1370*/  IABS R11, R129 ;  /* 0x00000081000b7213 */ /* 0x000fe20000000000 */
[----:B------:R-:W-:Y:S02]  /*1380*/  IMAD R105, R94, R5, R105 ;  /* 0x000000055e697224 */ /* 0x000fe400078e0269 */
[----:B------:R-:W-:-:S04]  /*1390*/  IMAD.HI.U32 R3, R4, R103, RZ ;  /* 0x0000006704037227 */ /* 0x000fc800078e00ff */
[----:B------:R-:W-:-:S04]  /*13a0*/  IMAD.HI.U32 R5, R4, R7, RZ ;  /* 0x0000000704057227 */ /* 0x000fc800078e00ff */
[----:B------:R-:W-:Y:S01]  /*13b0*/  IMAD R102, R94, R6, R13 ;  /* 0x000000065e667224 */ /* 0x000fe200078e020d */
[----:B------:R-:W-:Y:S01]  /*13c0*/  IABS R13, R124 ;  /* 0x0000007c000d7213 */ /* 0x000fe20000000000 */
[----:B------:R-:W-:Y:S02]  /*13d0*/  IMAD.MOV R6, RZ, RZ, -R3 ;  /* 0x000000ffff067224 */ /* 0x000fe400078e0a03 */
[----:B------:R-:W-:Y:S02]  /*13e0*/  IMAD.MOV R5, RZ, RZ, -R5 ;  /* 0x000000ffff057224 */ /* 0x000fe400078e0a05 */
[----:B------:R-:W-:-:S04]  /*13f0*/  IMAD.HI.U32 R3, R4, R99, RZ ;  /* 0x0000006304037227 */ /* 0x000fc800078e00ff */
[----:B------:R-:W-:Y:S02]  /*1400*/  IMAD R98, R94, R5, R7 ;  /* 0x000000055e627224 */ /* 0x000fe400078e0207 */
[----:B------:R-:W-:Y:S02]  /*1410*/  IMAD.MOV R3, RZ, RZ, -R3 ;  /* 0x000000ffff037224 */ /* 0x000fe400078e0a03 */
[--C-:B------:R-:W-:Y:S01]  /*1420*/  @!P0 IMAD.IADD R0, R0, 0x1, -R9.reuse ;  /* 0x0000000100008824 */ /* 0x100fe200078e0a09 */
[----:B------:R-:W-:Y:S01]  /*1430*/  ISETP.NE.AND P0, PT, R96, RZ, PT ;  /* 0x000000ff6000720c */ /* 0x000fe20003f05270 */
[----:B------:R-:W-:Y:S02]  /*1440*/  @!P2 IMAD.IADD R2, R2, 0x1, -R9 ;  /* 0x000000010202a824 */ /* 0x000fe400078e0a09 */
[----:B------:R-:W-:-:S04]  /*1450*/  IMAD.HI.U32 R5, R4, R11, RZ ;  /* 0x0000000b04057227 */ /* 0x000fc800078e00ff */
[----:B------:R-:W-:-:S04]  /*1460*/  IMAD.HI.U32 R4, R4, R13, RZ ;  /* 0x0000000d04047227 */ /* 0x000fc800078e00ff */
[C---:B------:R-:W-:Y:S01]  /*1470*/  IMAD R99, R94.reuse, R3, R99 ;  /* 0x000000035e637224 */ /* 0x040fe200078e0263 */
[----:B------:R-:W-:Y:S01]  /*1480*/  LOP3.LUT R3, RZ, R96, RZ, 0x33, !PT ;  /* 0x00000060ff037212 */ /* 0x000fe200078e33ff */
[----:B------:R-:W-:Y:S02]  /*1490*/  @!P1 IMAD.MOV R0, RZ, RZ, -R0 ;  /* 0x000000ffff009224 */ /* 0x000fe400078e0a00 */
[----:B------:R-:W-:Y:S02]  /*14a0*/  @!P3 IMAD.MOV R2, RZ, RZ, -R2 ;  /* 0x000000ffff02b224 */ /* 0x000fe400078e0a02 */
[----:B------:R-:W-:Y:S01]  /*14b0*/  IMAD.MOV R4, RZ, RZ, -R4 ;  /* 0x000000ffff047224 */ /* 0x000fe200078e0a04 */
[----:B------:R-:W-:Y:S01]  /*14c0*/  SEL R44, R3, R0, !P0 ;  /* 0x00000000032c7207 */ /* 0x000fe20004000000 */
[----:B------:R-:W-:Y:S01]  /*14d0*/  VIADD R0, R241, 0xffffffed ;  /* 0xffffffedf1007836 */ /* 0x000fe20000000000 */
[----:B------:R-:W-:Y:S01]  /*14e0*/  SEL R46, R3, R2, !P0 ;  /* 0x00000002032e7207 */ /* 0x000fe20004000000 */
[----:B------:R-:W-:-:S02]  /*14f0*/  IMAD R122, R94, R4, R13 ;  /* 0x000000045e7a7224 */ /* 0x000fc400078e020d */
[C---:B------:R-:W-:Y:S01]  /*1500*/  VIADD R2, R241.reuse, 0xffffffec ;  /* 0xffffffecf1027836 */ /* 0x040fe20000000000 */
[----:B------:R-:W-:Y:S01]  /*1510*/  ISETP.GE.U32.AND P6, PT, R0, 0x7fffffae, PT ;  /* 0x7fffffae0000780c */ /* 0x000fe20003fc6070 */
[C---:B------:R-:W-:Y:S02]  /*1520*/  VIADD R4, R241.reuse, 0xffffffff ;  /* 0xfffffffff1047836 */ /* 0x040fe40000000000 */
[C---:B------:R-:W-:Y:S01]  /*1530*/  VIADD R0, R241.reuse, 0xffffffe9 ;  /* 0xffffffe9f1007836 */ /* 0x040fe20000000000 */
[----:B------:R-:W-:Y:S01]  /*1540*/  ISETP.GE.U32.AND P0, PT, R2, 0x7fffffad, PT ;  /* 0x7fffffad0200780c */ /* 0x000fe20003f06070 */
[C---:B------:R-:W-:Y:S01]  /*1550*/  VIADD R2, R241.reuse, 0xffffffe8 ;  /* 0xffffffe8f1027836 */ /* 0x040fe20000000000 */
[----:B------:R-:W-:Y:S01]  /*1560*/  ISETP.GE.U32.AND P4, PT, R4, 0x7fffffc0, PT ;  /* 0x7fffffc00400780c */ /* 0x000fe20003f86070 */
[C---:B------:R-:W-:Y:S01]  /*1570*/  VIADD R4, R241.reuse, 0xffffffee ;  /* 0xffffffeef1047836 */ /* 0x040fe20000000000 */
[----:B------:R-:W-:Y:S01]  /*1580*/  SEL R14, RZ, 0x1, P0 ;  /* 0x00000001ff0e7807 */ /* 0x000fe20000000000 */
[C---:B------:R-:W-:Y:S01]  /*1590*/  VIADD R3, R241.reuse, 0xffffffef ;  /* 0xffffffeff1037836 */ /* 0x040fe20000000000 */
[----:B------:R-:W-:Y:S01]  /*15a0*/  ISETP.GE.U32.AND P3, PT, R2, 0x7fffffa9, PT ;  /* 0x7fffffa90200780c */ /* 0x000fe20003f66070 */
[C---:B------:R-:W-:Y:S01]  /*15b0*/  VIADD R2, R241.reuse, 0xffffffea ;  /* 0xffffffeaf1027836 */ /* 0x040fe20000000000 */
[----:B------:R-:W-:Y:S01]  /*15c0*/  ISETP.GE.U32.AND P0, PT, R0, 0x7fffffaa, PT ;  /* 0x7fffffaa0000780c */ /* 0x000fe20003f06070 */
[C---:B------:R-:W-:Y:S01]  /*15d0*/  VIADD R0, R241.reuse, 0xffffffeb ;  /* 0xffffffebf1007836 */ /* 0x040fe20000000000 */
[----:B------:R-:W-:Y:S01]  /*15e0*/  ISETP.GE.U32.AND P1, PT, R4, 0x7fffffaf, PT ;  /* 0x7fffffaf0400780c */ /* 0x000fe20003f26070 */
[----:B------:R-:W-:Y:S01]  /*15f0*/  IMAD.MOV R5, RZ, RZ, -R5 ;  /* 0x000000ffff057224 */ /* 0x000fe200078e0a05 */
[----:B------:R-:W-:Y:S01]  /*1600*/  SEL R35, RZ, 0x1fffe, P6 ;  /* 0x0001fffeff237807 */ /* 0x000fe20003000000 */
[C---:B------:R-:W-:Y:S01]  /*1610*/  VIADD R4, R241.reuse, 0xffffffcb ;  /* 0xffffffcbf1047836 */ /* 0x040fe20000000000 */
[----:B------:R-:W-:Y:S01]  /*1620*/  SEL R30, RZ, 0x4, P1 ;  /* 0x00000004ff1e7807 */ /* 0x000fe20000800000 */
[----:B------:R-:W-:Y:S01]  /*1630*/  IMAD R100, R94, R5, R11 ;  /* 0x000000055e647224 */ /* 0x000fe200078e020b */
[----:B------:R-:W-:Y:S01]  /*1640*/  ISETP.GE.U32.AND P6, PT, R2, 0x7fffffab, PT ;  /* 0x7fffffab0200780c */ /* 0x000fe20003fc6070 */
[C---:B------:R-:W-:Y:S01]  /*1650*/  VIADD R2, R241.reuse, 0xffffffe4 ;  /* 0xffffffe4f1027836 */ /* 0x040fe20000000000 */
[----:B------:R-:W-:Y:S01]  /*1660*/  ISETP.GE.U32.AND P1, PT, R0, 0x7fffffac, PT ;  /* 0x7fffffac0000780c */ /* 0x000fe20003f26070 */
[----:B------:R-:W-:Y:S01]  /*1670*/  VIADD R0, R241, 0xffffffe5 ;  /* 0xffffffe5f1007836 */ /* 0x000fe20000000000 */
[----:B------:R-:W-:Y:S01]  /*1680*/  ISETP.GE.U32.AND P2, PT, R3, 0x7fffffb0, PT ;  /* 0x7fffffb00300780c */ /* 0x000fe20003f46070 */
[C---:B------:R-:W-:Y:S01]  /*1690*/  VIADD R3, R241.reuse, 0xffffffe6 ;  /* 0xffffffe6f1037836 */ /* 0x040fe20000000000 */
[----:B------:R-:W-:Y:S01]  /*16a0*/  SEL R34, RZ, 0x1, P3 ;  /* 0x00000001ff227807 */ /* 0x000fe20001800000 */
[C---:B------:R-:W-:Y:S01]  /*16b0*/  VIADD R5, R241.reuse, 0xfffffff7 ;  /* 0xfffffff7f1057836 */ /* 0x040fe20000000000 */
[----:B------:R-:W-:Y:S01]  /*16c0*/  SEL R33, RZ, 0x7fff8, P2 ;  /* 0x0007fff8ff217807 */ /* 0x000fe20001000000 */
[C---:B------:R-:W-:Y:S01]  /*16d0*/  VIADD R7, R241.reuse, 0xffffffc4 ;  /* 0xffffffc4f1077836 */ /* 0x040fe20000000000 */
[----:B------:R-:W-:Y:S01]  /*16e0*/  ISETP.GE.U32.AND P2, PT, R2, 0x7fffffa5, PT ;  /* 0x7fffffa50200780c */ /* 0x000fe20003f46070 */
[C---:B------:R-:W-:Y:S01]  /*16f0*/  VIADD R2, R241.reuse, 0xffffffe7 ;  /* 0xffffffe7f1027836 */ /* 0x040fe20000000000 */
[----:B------:R-:W-:Y:S01]  /*1700*/  ISETP.GE.U32.AND P3, PT, R0, 0x7fffffa6, PT ;  /* 0x7fffffa60000780c */ /* 0x000fe20003f66070 */
[C---:B------:R-:W-:Y:S01]  /*1710*/  VIADD R0, R241.reuse, 0xffffffe1 ;  /* 0xffffffe1f1007836 */ /* 0x040fe20000000000 */
[----:B------:R-:W-:Y:S01]  /*1720*/  SEL R32, RZ, 0x4, P6 ;  /* 0x00000004ff207807 */ /* 0x000fe20003000000 */
[----:B------:R-:W-:Y:S01]  /*1730*/  IMAD R103, R94, R6, R103 ;  /* 0x000000065e677224 */ /* 0x000fe200078e0267 */
[----:B------:R-:W-:Y:S01]  /*1740*/  SEL R37, RZ, 0x7fff8, P1 ;  /* 0x0007fff8ff257807 */ /* 0x000fe20000800000 */
[C---:B------:R-:W-:Y:S01]  /*1750*/  VIADD R10, R241.reuse, 0xffffffc7 ;  /* 0xffffffc7f10a7836 */ /* 0x040fe20000000000 */
[----:B------:R-:W-:Y:S01]  /*1760*/  SEL R39, RZ, 0x1fffe, P0 ;  /* 0x0001fffeff277807 */ /* 0x000fe20000000000 */
[C---:B------:R-:W-:Y:S01]  /*1770*/  VIADD R8, R241.reuse, 0xffffffc1 ;  /* 0xffffffc1f1087836 */ /* 0x040fe20000000000 */
        /* <DEDUP_REMOVED lines=14> */
[----:B------:R-:W-:Y:S01]  /*1860*/  SEL R41, RZ, 0x7fff8, P6 ;  /* 0x0007fff8ff297807 */ /* 0x000fe20003000000 */
[----:B------:R-:W-:Y:S01]  /*1870*/  IMAD.IADD R35, R14, 0x1, R35 ;  /* 0x000000010e237824 */ /* 0x000fe200078e0223 */
[----:B------:R-:W-:Y:S01]  /*1880*/  SEL R47, RZ, 0x1fffe, P1 ;  /* 0x0001fffeff2f7807 */ /* 0x000fe20000800000 */
[----:B------:R-:W-:Y:S01]  /*1890*/  IMAD.IADD R34, R34, 0x1, R39 ;  /* 0x0000000122227824 */ /* 0x000fe200078e0227 */
[----:B------:R-:W-:-:S02]  /*18a0*/  SEL R43, RZ, 0x1fffe, P3 ;  /* 0x0001fffeff2b7807 */ /* 0x000fc40001800000 */
[----:B------:R-:W-:Y:S01]  /*18b0*/  ISETP.GE.U32.AND P6, PT, R2, 0x7fffff8d, PT ;  /* 0x7fffff8d0200780c */ /* 0x000fe20003fc6070 */
[C---:B------:R-:W-:Y:S01]  /*18c0*/  VIADD R2, R241.reuse, 0xffffffce ;  /* 0xffffffcef1027836 */ /* 0x040fe20000000000 */
[----:B------:R-:W-:Y:S01]  /*18d0*/  ISETP.GE.U32.AND P1, PT, R0, 0x7fffff8e, PT ;  /* 0x7fffff8e0000780c */ /* 0x000fe20003f26070 */
[----:B------:R-:W-:Y:S01]  /*18e0*/  VIADD R0, R241, 0xffffffcf ;  /* 0xffffffcff1007836 */ /* 0x000fe20000000000 */
[----:B------:R-:W-:Y:S01]  /*18f0*/  ISETP.GE.U32.AND P3, PT, R3, 0x7fffffa3, PT ;  /* 0x7fffffa30300780c */ /* 0x000fe20003f66070 */
[----:B------:R-:W-:Y:S01]  /*1900*/  VIADD R3, R241, 0xffffffc8 ;  /* 0xffffffc8f1037836 */ /* 0x000fe20000000000 */
[----:B------:R-:W-:Y:S01]  /*1910*/  SEL R45, RZ, 0x7fff8, P0 ;  /* 0x0007fff8ff2d7807 */ /* 0x000fe20000000000 */
[----:B------:R-:W-:Y:S01]  /*1920*/  IMAD.IADD R38, R38, 0x1, R43 ;  /* 0x0000000126267824 */ /* 0x000fe200078e022b */
[----:B------:R-:W-:Y:S02]  /*1930*/  SEL R40, RZ, 0x4, P3 ;  /* 0x00000004ff287807 */ /* 0x000fe40001800000 */
[----:B------:R-:W-:-:S02]  /*1940*/  ISETP.GE.U32.AND P3, PT, R2, 0x7fffff8f, PT ;  /* 0x7fffff8f0200780c */ /* 0x000fc40003f66070 */
[----:B------:R-:W-:Y:S01]  /*1950*/  ISETP.GE.U32.AND P0, PT, R0, 0x7fffff90, PT ;  /* 0x7fffff900000780c */ /* 0x000fe20003f06070 */
[----:B------:R-:W-:Y:S01]  /*1960*/  VIADD R0, R241, 0xffffffc9 ;  /* 0xffffffc9f1007836 */ /* 0x000fe20000000000 */
[----:B------:R-:W-:Y:S02]  /*1970*/  SEL R2, RZ, 0x1, P6 ;  /* 0x00000001ff027807 */ /* 0x000fe40003000000 */
[----:B------:R-:W-:Y:S01]  /*1980*/  ISETP.GE.U32.AND P6, PT, R3, 0x7fffff89, PT ;  /* 0x7fffff890300780c */ /* 0x000fe20003fc6070 */
[----:B------:R-:W-:Y:S01]  /*1990*/  VIADD R3, R241, 0xffffffca ;  /* 0xffffffcaf1037836 */ /* 0x000fe20000000000 */
[----:B------:R-:W-:Y:S02]  /*19a0*/  ISETP.GE.U32.AND P5, PT, R5, 0x7fffffb8, PT ;  /* 0x7fffffb80500780c */ /* 0x000fe40003fa6070 */
[----:B------:R-:W-:Y:S02]  /*19b0*/  SEL R5, RZ, 0x1fffe, P1 ;  /* 0x0001fffeff057807 */ /* 0x000fe40000800000 */
[----:B------:R-:W-:-:S02]  /*19c0*/  ISETP.GE.U32.AND P1, PT, R0, 0x7fffff8a, PT ;  /* 0x7fffff8a0000780c */ /* 0x000fc40003f26070 */
[----:B------:R-:W-:Y:S01]  /*19d0*/  SEL R0, RZ, 0x4, P3 ;  /* 0x00000004ff007807 */ /* 0x000fe20001800000 */
[----:B------:R-:W-:Y:S01]  /*19e0*/  IMAD.IADD R2, R2, 0x1, R5 ;  /* 0x0000000102027824 */ /* 0x000fe200078e0205 */
[----:B------:R-:W-:Y:S02]  /*19f0*/  ISETP.GE.U32.AND P3, PT, R3, 0x7fffff8b, PT ;  /* 0x7fffff8b0300780c */ /* 0x000fe40003f66070 */
[----:B------:R-:W-:Y:S02]  /*1a00*/  SEL R3, RZ, 0x7fff8, P0 ;  /* 0x0007fff8ff037807 */ /* 0x000fe40000000000 */
[----:B------:R-:W-:Y:S01]  /*1a10*/  ISETP.GE.U32.AND P0, PT, R4, 0x7fffff8c, PT ;  /* 0x7fffff8c0400780c */ /* 0x000fe20003f06070 */
[----:B------:R-:W-:Y:S01]  /*1a20*/  VIADD R4, R241, 0xffffffc5 ;  /* 0xffffffc5f1047836 */ /* 0x000fe20000000000 */
[----:B------:R-:W-:Y:S02]  /*1a30*/  SEL R6, RZ, 0x1, P6 ;  /* 0x00000001ff067807 */ /* 0x000fe40003000000 */
[----:B------:R-:W-:Y:S01]  /*1a40*/  ISETP.GE.U32.AND P6, PT, R7, 0x7fffff85, PT ;  /* 0x7fffff850700780c */ /* 0x000fe20003fc6070 */
[----:B------:R-:W-:Y:S01]  /*1a50*/  VIADD R7, R241, 0xffffffc6 ;  /* 0xffffffc6f1077836 */ /* 0x000fe20000000000 */
[----:B------:R-:W-:-:S02]  /*1a60*/  SEL R9, RZ, 0x1fffe, P1 ;  /* 0x0001fffeff097807 */ /* 0x000fc40000800000 */
[----:B------:R-:W-:Y:S02]  /*1a70*/  ISETP.GE.U32.AND P1, PT, R4, 0x7fffff86, PT ;  /* 0x7fffff860400780c */ /* 0x000fe40003f26070 */
[----:B------:R-:W-:Y:S01]  /*1a80*/  SEL R4, RZ, 0x4, P3 ;  /* 0x00000004ff047807 */ /* 0x000fe20001800000 */
[----:B------:R-:W-:Y:S01]  /*1a90*/  IMAD.IADD R6, R6, 0x1, R9 ;  /* 0x0000000106067824 */ /* 0x000fe200078e0209 */
[----:B------:R-:W-:Y:S02]  /*1aa0*/  ISETP.GE.U32.AND P3, PT, R7, 0x7fffff87, PT ;  /* 0x7fffff870700780c */ /* 0x000fe40003f66070 */
[----:B------:R-:W-:Y:S02]  /*1ab0*/  SEL R7, RZ, 0x7fff8, P0 ;  /* 0x0007fff8ff077807 */ /* 0x000fe40000000000 */
[----:B------:R-:W-:Y:S02]  /*1ac0*/  ISETP.GE.U32.AND P0, PT, R10, 0x7fffff88, PT ;  /* 0x7fffff880a00780c */ /* 0x000fe40003f06070 */
[----:B------:R-:W-:-:S02]  /*1ad0*/  SEL R10, RZ, 0x1, P6 ;  /* 0x00000001ff0a7807 */ /* 0x000fc40003000000 */
[----:B------:R-:W-:Y:S02]  /*1ae0*/  ISETP.GE.U32.AND P6, PT, R8, 0x7fffff82, PT ;  /* 0x7fffff820800780c */ /* 0x000fe40003fc6070 */
[----:B------:R-:W-:Y:S02]  /*1af0*/  SEL R13, RZ, 0x1fffe, P1 ;  /* 0x0001fffeff0d7807 */ /* 0x000fe40000800000 */
[----:B------:R-:W-:Y:S02]  /*1b00*/  SEL R8, RZ, 0x4, P3 ;  /* 0x00000004ff087807 */ /* 0x000fe40001800000 */
[----:B------:R-:W-:Y:S01]  /*1b10*/  ISETP.GE.U32.AND P1, PT, R11, 0x7fffff81, PT ;  /* 0x7fffff810b00780c */ /* 0x000fe20003f26070 */
[----:B------:R-:W-:Y:S01]  /*1b20*/  IMAD.IADD R10, R10, 0x1, R13 ;  /* 0x000000010a0a7824 */ /* 0x000fe200078e020d */
[----:B------:R-:W-:Y:S01]  /*1b30*/  ISETP.GE.U32.AND P3, PT, R12, 0x7fffff83, PT ;  /* 0x7fffff830c00780c */ /* 0x000fe20003f66070 */
[----:B------:R-:W-:Y:S01]  /*1b40*/  VIADD R12, R241, 0xffffffdc ;  /* 0xffffffdcf10c7836 */ /* 0x000fe20000000000 */
[----:B------:R-:W-:-:S02]  /*1b50*/  SEL R11, RZ, 0x7fff8, P0 ;  /* 0x0007fff8ff0b7807 */ /* 0x000fc40000000000 */
[----:B------:R-:W-:Y:S01]  /*1b60*/  ISETP.GE.U32.AND P0, PT, R15, 0x7fffff84, PT ;  /* 0x7fffff840f00780c */ /* 0x000fe20003f06070 */
[----:B------:R-:W-:Y:S01]  /*1b70*/  VIADD R15, R241, 0xffffffdd ;  /* 0xffffffddf10f7836 */ /* 0x000fe20000000000 */
[----:B------:R-:W-:Y:S02]  /*1b80*/  SEL R17, RZ, 0x1fffe, P6 ;  /* 0x0001fffeff117807 */ /* 0x000fe40003000000 */
[----:B------:R-:W-:Y:S02]  /*1b90*/  ISETP.GE.U32.AND P6, PT, R12, 0x7fffff9d, PT ;  /* 0x7fffff9d0c00780c */ /* 0x000fe40003fc6070 */
[----:B------:R-:W-:Y:S02]  /*1ba0*/  SEL R12, RZ, 0x4, P3 ;  /* 0x00000004ff0c7807 */ /* 0x000fe40001800000 */
[----:B------:R-:W-:Y:S02]  /*1bb0*/  ISETP.GE.U32.AND P3, PT, R15, 0x7fffff9e, PT ;  /* 0x7fffff9e0f00780c */ /* 0x000fe40003f66070 */
[----:B------:R-:W-:-:S02]  /*1bc0*/  SEL R15, RZ, 0x7fff8, P0 ;  /* 0x0007fff8ff0f7807 */ /* 0x000fc40000000000 */
[----:B------:R-:W-:Y:S01]  /*1bd0*/  ISETP.GE.U32.AND P0, PT, R16, 0x7fffff9f, PT ;  /* 0x7fffff9f1000780c */ /* 0x000fe20003f06070 */
[----:B------:R-:W-:Y:S01]  /*1be0*/  VIADD R16, R241, 0xffffffd8 ;  /* 0xffffffd8f1107836 */ /* 0x000fe20000000000 */
[----:B------:R-:W-:Y:S02]  /*1bf0*/  SEL R18, RZ, 0x1, P6 ;  /* 0x00000001ff127807 */ /* 0x000fe40003000000 */
[----:B------:R-:W-:Y:S01]  /*1c00*/  ISETP.GE.U32.AND P6, PT, R19, 0x7fffffa0, PT ;  /* 0x7fffffa01300780c */ /* 0x000fe20003fc6070 */
[----:B------:R-:W-:Y:S01]  /*1c10*/  VIADD R19, R241, 0xffffffd9 ;  /* 0xffffffd9f1137836 */ /* 0x000fe20000000000 */
[----:B------:R-:W-:Y:S02]  /*1c20*/  SEL R21, RZ, 0x1fffe, P3 ;  /* 0x0001fffeff157807 */ /* 0x000fe40001800000 */
[----:B------:R-:W-:Y:S02]  /*1c30*/  ISETP.GE.U32.AND P3, PT, R16, 0x7fffff99, PT ;  /* 0x7fffff991000780c */ /* 0x000fe40003f66070 */
[----:B------:R-:W-:Y:S01]  /*1c40*/  SEL R16, RZ, 0x4, P0 ;  /* 0x00000004ff107807 */ /* 0x000fe20000000000 */
[----:B------:R-:W-:Y:S01]  /*1c50*/  IMAD.IADD R18, R18, 0x1, R21 ;  /* 0x0000000112127824 */ /* 0x000fe200078e0215 */
[----:B------:R-:W-:-:S02]  /*1c60*/  ISETP.GE.U32.AND P0, PT, R19, 0x7fffff9a, PT ;  /* 0x7fffff9a1300780c */ /* 0x000fc40003f06070 */
[----:B------:R-:W-:Y:S02]  /*1c70*/  SEL R19, RZ, 0x7fff8, P6 ;  /* 0x0007fff8ff137807 */ /* 0x000fe40003000000 */
[----:B------:R-:W-:Y:S01]  /*1c80*/  ISETP.GE.U32.AND P6, PT, R20, 0x7fffff9b, PT ;  /* 0x7fffff9b1400780c */ /* 0x000fe20003fc6070 */
[----:B------:R-:W-:Y:S01]  /*1c90*/  VIADD R20, R241, 0xffffffd4 ;  /* 0xffffffd4f1147836 */ /* 0x000fe20000000000 */
[----:B------:R-:W-:Y:S02]  /*1ca0*/  SEL R22, RZ, 0x1, P3 ;  /* 0x00000001ff167807 */ /* 0x000fe40001800000 */
[----:B------:R-:W-:Y:S01]  /*1cb0*/  ISETP.GE.U32.AND P3, PT, R23, 0x7fffff9c, PT ;  /* 0x7fffff9c1700780c */ /* 0x000fe20003f66070 */
[----:B------:R-:W-:Y:S01]  /*1cc0*/  VIADD R23, R241, 0xffffffd5 ;  /* 0xffffffd5f1177836 */ /* 0x000fe20000000000 */
        /* <DEDUP_REMOVED lines=19> */
[----:B------:R-:W-:Y:S02]  /*1e00*/  SEL R28, RZ, 0x1, P6 ;  /* 0x00000001ff1c7807 */ /* 0x000fe40003000000 */
[----:B------:R-:W-:Y:S01]  /*1e10*/  ISETP.GE.U32.AND P6, PT, R31, 0x7fffff94, PT ;  /* 0x7fffff941f00780c */ /* 0x000fe20003fc6070 */
[----:B------:R-:W-:Y:S01]  /*1e20*/  IMAD.IADD R14, R14, 0x1, R17 ;  /* 0x000000010e0e7824 */ /* 0x000fe200078e0211 */
[----:B------:R-:W-:Y:S02]  /*1e30*/  SEL R31, RZ, 0x1fffe, P3 ;  /* 0x0001fffeff1f7807 */ /* 0x000fe40001800000 */
[----:B------:R-:W-:Y:S02]  /*1e40*/  ISETP.GE.U32.AND P3, PT, R42, 0x7fffffbf, PT ;  /* 0x7fffffbf2a00780c */ /* 0x000fe40003f66070 */
[----:B------:R-:W-:Y:S01]  /*1e50*/  SEL R42, RZ, 0x1, P2 ;  /* 0x00000001ff2a7807 */ /* 0x000fe20001000000 */
[----:B------:R-:W-:Y:S01]  /*1e60*/  IMAD.IADD R28, R28, 0x1, R31 ;  /* 0x000000011c1c7824 */ /* 0x000fe200078e021f */
[----:B------:R-:W-:-:S02]  /*1e70*/  LOP3.LUT R14, R14, 0x3, RZ, 0xc0, !PT ;  /* 0x000000030e0e7812 */ /* 0x000fc400078ec0ff */
[----:B------:R-:W-:Y:S01]  /*1e80*/  LOP3.LUT R2, R2, 0x3, RZ, 0xc0, !PT ;  /* 0x0000000302027812 */ /* 0x000fe200078ec0ff */
[----:B------:R-:W-:Y:S01]  /*1e90*/  IMAD.IADD R42, R42, 0x1, R47 ;  /* 0x000000012a2a7824 */ /* 0x000fe200078e022f */
[----:B------:R-:W-:Y:S02]  /*1ea0*/  LOP3.LUT R10, R10, 0x3, RZ, 0xc0, !PT ;  /* 0x000000030a0a7812 */ /* 0x000fe400078ec0ff */
[----:B------:R-:W-:Y:S02]  /*1eb0*/  IADD3 R12, PT, PT, R14, R15, R12 ;  /* 0x0000000f0e0c7210 */ /* 0x000fe40007ffe00c */
[----:B------:R-:W-:Y:S02]  /*1ec0*/  LOP3.LUT R34, R34, 0x3, RZ, 0xc0, !PT ;  /* 0x0000000322227812 */ /* 0x000fe400078ec0ff */
[----:B------:R-:W-:Y:S02]  /*1ed0*/  LOP3.LUT R42, R42, 0x3, RZ, 0xc0, !PT ;  /* 0x000000032a2a7812 */ /* 0x000fe400078ec0ff */
[----:B------:R-:W-:-:S02]  /*1ee0*/  LOP3.LUT R6, R6, 0x3, RZ, 0xc0, !PT ;  /* 0x0000000306067812 */ /* 0x000fc400078ec0ff */
[----:B------:R-:W-:Y:S02]  /*1ef0*/  LOP3.LUT R22, R22, 0x3, RZ, 0xc0, !PT ;  /* 0x0000000316167812 */ /* 0x000fe400078ec0ff */
[----:B------:R-:W-:Y:S02]  /*1f00*/  IADD3 R0, PT, PT, R2, R3, R0 ;  /* 0x0000000302007210 */ /* 0x000fe40007ffe000 */
[----:B------:R-:W-:Y:S02]  /*1f10*/  IADD3 R8, PT, PT, R10, R11, R8 ;  /* 0x0000000b0a087210 */ /* 0x000fe40007ffe008 */
[----:B------:R-:W-:Y:S02]  /*1f20*/  LOP3.LUT R3, R12, 0xf, RZ, 0xc0, !PT ;  /* 0x0000000f0c037812 */ /* 0x000fe400078ec0ff */
[----:B------:R-:W-:Y:S02]  /*1f30*/  LOP3.LUT R38, R38, 0x3, RZ, 0xc0, !PT ;  /* 0x0000000326267812 */ /* 0x000fe400078ec0ff */
[----:B------:R-:W-:Y:S01]  /*1f40*/  IADD3 R32, PT, PT, R34, R37, R32 ;  /* 0x0000002522207210 */ /* 0x000fe20007ffe020 */
[----:B------:R-:W-:Y:S01]  /*1f50*/  IMAD R8, R8, 0x10, R3 ;  /* 0x0000001008087824 */ /* 0x000fe200078e0203 */
[----:B------:R-:W-:-:S02]  /*1f60*/  IADD3 R40, PT, PT, R42, R45, R40 ;  /* 0x0000002d2a287210 */ /* 0x000fc40007ffe028 */
[----:B------:R-:W-:Y:S01]  /*1f70*/  IADD3 R4, PT, PT, R6, R7, R4 ;  /* 0x0000000706047210 */ /* 0x000fe20007ffe004 */
[----:B------:R-:W-:Y:S01]  /*1f80*/  IMAD.SHL.U32 R9, R32, 0x100, RZ ;  /* 0x0000010020097824 */ /* 0x000fe200078e00ff */
[----:B------:R-:W-:Y:S02]  /*1f90*/  IADD3 R20, PT, PT, R22, R23, R20 ;  /* 0x0000001716147210 */ /* 0x000fe40007ffe014 */
[----:B------:R-:W-:Y:S01]  /*1fa0*/  SEL R2, RZ, 0x4, P0 ;  /* 0x00000004ff027807 */ /* 0x000fe20000000000 */
[----:B------:R-:W-:Y:S01]  /*1fb0*/  IMAD.SHL.U32 R3, R4, 0x100, RZ ;  /* 0x0000010004037824 */ /* 0x000fe200078e00ff */
[----:B------:R-:W-:Y:S02]  /*1fc0*/  SEL R5, RZ, 0x7fff8, P6 ;  /* 0x0007fff8ff057807 */ /* 0x000fe40003000000 */
[----:B------:R-:W-:Y:S02]  /*1fd0*/  LOP3.LUT R28, R28, 0x3, RZ, 0xc0, !PT ;  /* 0x000000031c1c7812 */ /* 0x000fe400078ec0ff */
[----:B------:R-:W-:-:S02]  /*1fe0*/  IADD3 R36, PT, PT, R38, R41, R36 ;  /* 0x0000002926247210 */ /* 0x000fc40007ffe024 */
[----:B------:R-:W-:Y:S02]  /*1ff0*/  LOP3.LUT R7, R40, 0xf, RZ, 0xc0, !PT ;  /* 0x0000000f28077812 */ /* 0x000fe400078ec0ff */
[----:B------:R-:W-:Y:S01]  /*2000*/  IADD3 R2, PT, PT, R28, R5, R2 ;  /* 0x000000051c027210 */ /* 0x000fe20007ffe002 */
[----:B------:R-:W-:Y:S01]  /*2010*/  IMAD.SHL.U32 R5, R20, 0x100, RZ ;  /* 0x0000010014057824 */ /* 0x000fe200078e00ff */
[----:B------:R-:W-:Y:S01]  /*2020*/  LOP3.LUT R35, R35, 0x3, RZ, 0xc0, !PT ;  /* 0x0000000323237812 */ /* 0x000fe200078ec0ff */
[----:B------:R-:W-:Y:S01]  /*2030*/  IMAD R36, R36, 0x10, R7 ;  /* 0x0000001024247824 */ /* 0x000fe200078e0207 */
[----:B------:R-:W-:Y:S02]  /*2040*/  LOP3.LUT R18, R18, 0x3, RZ, 0xc0, !PT ;  /* 0x0000000312127812 */ /* 0x000fe400078ec0ff */
[----:B------:R-:W-:Y:S02]  /*2050*/  LOP3.LUT R26, R26, 0x3, RZ, 0xc0, !PT ;  /* 0x000000031a1a7812 */ /* 0x000fe400078ec0ff */
[----:B------:R-:W-:-:S02]  /*2060*/  IADD3 R30, PT, PT, R35, R33, R30 ;  /* 0x00000021231e7210 */ /* 0x000fc40007ffe01e */
[----:B------:R-:W-:Y:S02]  /*2070*/  IADD3 R16, PT, PT, R18, R19, R16 ;  /* 0x0000001312107210 */ /* 0x000fe40007ffe010 */
[----:B------:R-:W-:Y:S02]  /*2080*/  IADD3 R24, PT, PT, R26, R27, R24 ;  /* 0x0000001b1a187210 */ /* 0x000fe40007ffe018 */
[----:B------:R-:W-:Y:S02]  /*2090*/  LOP3.LUT R7, R2, 0xf, RZ, 0xc0, !PT ;  /* 0x0000000f02077812 */ /* 0x000fe400078ec0ff */
[----:B------:R-:W-:Y:S02]  /*20a0*/  LOP3.LUT R9, R9, 0xf00, RZ, 0xe2, !PT ;  /* 0x00000f0009097812 */ /* 0x000fe400078ee2ff */
[----:B------:R-:W-:Y:S01]  /*20b0*/  LOP3.LUT R3, R3, 0xf00, RZ, 0xe2, !PT ;  /* 0x00000f0003037812 */ /* 0x000fe200078ee2ff */
[----:B------:R-:W-:Y:S01]  /*20c0*/  IMAD R7, R24, 0x10, R7 ;  /* 0x0000001018077824 */ /* 0x000fe200078e0207 */
[----:B------:R-:W-:Y:S01]  /*20d0*/  LOP3.LUT R5, R5, 0xf00, RZ, 0xe2, !PT ;  /* 0x00000f0005057812 */ /* 0x000fe200078ee2ff */
[----:B------:R-:W-:Y:S01]  /*20e0*/  IMAD R9, R30, 0x1000, R9 ;  /* 0x000010001e097824 */ /* 0x000fe200078e0209 */
[----:B------:R-:W-:Y:S01]  /*20f0*/  ISETP.NE.U32.AND P0, PT, R244, RZ, PT ;  /* 0x000000fff400720c */ /* 0x000fe20003f05070 */
[----:B------:R-:W-:-:S02]  /*2100*/  IMAD R0, R0, 0x1000, R3 ;  /* 0x0000100000007824 */ /* 0x000fc400078e0203 */
[----:B------:R-:W-:Y:S01]  /*2110*/  IMAD R5, R16, 0x1000, R5 ;  /* 0x0000100010057824 */ /* 0x000fe200078e0205 */
[----:B----4-:R-:W-:Y:S09]  /*2120*/  BRA.U UP0, `(.L_x_11) ;  /* 0x0000000100187547 */ /* 0x010ff2000b800000 */
[----:B------:R-:W-:Y:S01]  /*2130*/  ELECT P6, URZ, PT ;  /* 0x0000000000ff782f */ /* 0x000fe200038c0000 */
[----:B------:R-:W-:Y:S01]  /*2140*/  IMAD.MOV.U32 R2, RZ, RZ, 0x1 ;  /* 0x00000001ff027424 */ /* 0x000fe200078e00ff */
[----:B------:R-:W-:Y:S01]  /*2150*/  UMOV UR5, 0x40 ;  /* 0x0000004000057882 */ /* 0x000fe20000000000 */
[----:B------:R-:W-:Y:S01]  /*2160*/  UVIRTCOUNT.DEALLOC.SMPOOL 0x80 ;  /* 0x000000800000784c */ /* 0x000fe20000000000 */
[----:B------:R-:W-:-:S09]  /*2170*/  ULEA UR5, UR11, UR5, 0x18 ;  /* 0x000000050b057291 */ /* 0x000fd2000f8ec0ff */
[----:B------:R0:W-:Y:S03]  /*2180*/  @P6 STS.U8 [UR5], R2 ;  /* 0x00000002ff006988 */ /* 0x0001e60008000005 */
.L_x_11:
[----:B------:R-:W-:Y:S01]  /*2190*/  STTM.x128 tmem[UR7], RZ ;  /* 0x000000ff000079ed */ /* 0x000fe200083c0007 */
[----:B------:R-:W1:Y:S02]  /*21a0*/  FENCE.VIEW.ASYNC.T ;  /* 0x00000000000073c6 */ /* 0x000e640000000200 */
[----:B-1----:R-:W-:Y:S01]  /*21b0*/  BAR.SYNC.DEFER_BLOCKING 0x0 ;  /* 0x0000000000007b1d */ /* 0x002fe20000010000 */
[----:B------:R-:W-:Y:S01]  /*21c0*/  LOP3.LUT R3, R8, 0xff, RZ, 0xc0, !PT ;  /* 0x000000ff08037812 */ /* 0x000fe200078ec0ff */
[----:B------:R-:W-:Y:S01]  /*21d0*/  IMAD R4, R46, UR21, RZ ;  /* 0x000000152e047c24 */ /* 0x000fe2000f8e02ff */
[----:B0-----:R-:W-:Y:S02]  /*21e0*/  LOP3.LUT R2, R7, 0xff, RZ, 0xc0, !PT ;  /* 0x000000ff07027812 */ /* 0x001fe400078ec0ff */
[----:B------:R-:W-:Y:S01]  /*21f0*/  LOP3.LUT R36, R36, 0xff, RZ, 0xc0, !PT ;  /* 0x000000ff24247812 */ /* 0x000fe200078ec0ff */
[----:B------:R-:W-:Y:S01]  /*2200*/  VOTEU.ALL UP1, P0 ;  /* 0x0000000000ff7886 */ /* 0x000fe20000020000 */
[----:B------:R-:W-:Y:S01]  /*2210*/  VOTEU.ALL UP2, P0 ;  /* 0x0000000000ff7886 */ /* 0x000fe20000040000 */
[----:B------:R-:W0:Y:S01]  /*2220*/  LDCU.64 UR8, c[0x0][0x3a8] ;  /* 0x00007500ff0877ac */ /* 0x000e220008000a00 */
[----:B------:R-:W-:Y:S01]  /*2230*/  IMAD.IADD R0, R0, 0x1, R3 ;  /* 0x0000000100007824 */ /* 0x000fe200078e0203 */
[----:B------:R-:W-:Y:S01]  /*2240*/  PRMT R133, RZ, 0x7610, R133 ;  /* 0x00007610ff857816 */ /* 0x000fe20000000085 */
[----:B------:R-:W-:Y:S01]  /*2250*/  IMAD.IADD R5, R5, 0x1, R2 ;  /* 0x0000000105057824 */ /* 0x000fe200078e0202 */
[----:B------:R-:W-:-:S04]  /*2260*/  @!UP1 UIADD3 UR16, UPT, UPT, -UR4, 0x100000, URZ ;  /* 0x0010000004109890 */ /* 0x000fc8000fffe1ff */
[----:B------:R-:W-:Y:S02]  /*2270*/  @!UP1 USHF.L.U32 UR17, UR16, 0xb, URZ ;  /* 0x0000000b10119899 */ /* 0x000fe400080006ff */
[----:B------:R-:W-:Y:S01]  /*2280*/  @!UP1 USHF.L.U32 UR16, UR16, 0x1, URZ ;  /* 0x0000000110109899 */ /* 0x000fe200080006ff */
[----:B------:R-:W-:Y:S02]  /*2290*/  IMAD R2, R44, UR21, RZ ;  /* 0x000000152c027c24 */ /* 0x000fe4000f8e02ff */
[----:B------:R-:W-:Y:S01]  /*22a0*/  IMAD.IADD R9, R9, 0x1, R36 ;  /* 0x0000000109097824 */ /* 0x000fe200078e0224 */
[----:B------:R-:W-:Y:S02]  /*22b0*/  PRMT R117, R0, 0x5410, R5 ;  /* 0x0000541000757816 */ /* 0x000fe40000000005 */
[----:B------:R-:W-:-:S04]  /*22c0*/  IADD3 R0, P6, PT, R2, UR12, RZ ;  /* 0x0000000c02007c10 */ /* 0x000fc8000ffde0ff */
[----:B------:R-:W-:Y:S01]  /*22d0*/  LEA.HI.X.SX32 R2, R2, UR13, 0x1, P6 ;  /* 0x0000000d02027c11 */ /* 0x000fe2000b0f0eff */
[----:B------:R-:W-:Y:S01]  /*22e0*/  @!P4 IMAD.MOV.U32 R6, RZ, RZ, R0 ;  /* 0x000000ffff06c224 */ /* 0x000fe200078e0000 */
[----:B------:R-:W1:Y:S02]  /*22f0*/  FENCE.VIEW.ASYNC.S ;  /* 0x00000000000073c6 */ /* 0x000e640000000000 */
[----:B-1----:R1:W2:Y:S01]  /*2300*/  @!UP2 SYNCS.EXCH.64 URZ, [UR10], UR16 ;  /* 0x000000100affa5b2 */ /* 0x0022a20008000100 */
[C---:B------:R-:W-:Y:S01]  /*2310*/  IADD3 R3, P6, PT, R4.reuse, UR12, RZ ;  /* 0x0000000c04037c10 */ /* 0x040fe2000ffde0ff */
[----:B0-----:R-:W-:Y:S01]  /*2320*/  USHF.L.U32 UR5, UR8, 0x3, URZ ;  /* 0x0000000308057899 */ /* 0x001fe200080006ff */
[----:B------:R-:W-:Y:S01]  /*2330*/  @!P4 IMAD.MOV.U32 R7, RZ, RZ, R2 ;  /* 0x000000ffff07c224 */ /* 0x000fe200078e0002 */
[----:B--2---:R-:W-:Y:S01]  /*2340*/  BAR.SYNC.DEFER_BLOCKING 0x0 ;  /* 0x0000000000007b1d */ /* 0x004fe20000010000 */
[----:B------:R-:W-:Y:S01]  /*2350*/  LEA.HI.X.SX32 R4, R4, UR13, 0x1, P6 ;  /* 0x0000000d04047c11 */ /* 0x000fe2000b0f0eff */
[----:B------:R-:W-:Y:S01]  /*2360*/  USHF.R.S32.HI UR13, URZ, 0x1f, UR5 ;  /* 0x0000001fff0d7899 */ /* 0x000fe20008011405 */
[----:B------:R-:W-:-:S02]  /*2370*/  LOP3.LUT R101, R9, 0xffff, RZ, 0xc0, !PT ;  /* 0x0000ffff09657812 */ /* 0x000fc400078ec0ff */
[----:B------:R-:W-:Y:S01]  /*2380*/  IADD3 R5, P6, PT, R0, UR5, RZ ;  /* 0x0000000500057c10 */ /* 0x000fe2000ffde0ff */
[----:B------:R-:W-:Y:S01]  /*2390*/  @!P4 IMAD.MOV.U32 R10, RZ, RZ, R3 ;  /* 0x000000ffff0ac224 */ /* 0x000fe200078e0003 */
[----:B------:R-:W-:Y:S01]  /*23a0*/  PRMT R136, RZ, 0x7610, R136 ;  /* 0x00007610ff887816 */ /* 0x000fe20000000088 */
[----:B------:R-:W-:Y:S01]  /*23b0*/  @!P4 IMAD.MOV.U32 R11, RZ, RZ, R4 ;  /* 0x000000ffff0bc224 */ /* 0x000fe200078e0004 */
[----:B------:R-:W-:Y:S01]  /*23c0*/  SHF.R.U32.HI R8, RZ, 0xf, R101 ;  /* 0x0000000fff087819 */ /* 0x000fe20000011665 */
[----:B------:R-:W-:Y:S01]  /*23d0*/  USHF.L.U32 UR12, UR8, 0x4, URZ ;  /* 0x00000004080c7899 */ /* 0x000fe200080006ff */
[----:B------:R-:W-:Y:S01]  /*23e0*/  PRMT R135, RZ, 0x7610, R135 ;  /* 0x00007610ff877816 */ /* 0x000fe20000000087 */
[----:B------:R-:W-:Y:S01]  /*23f0*/  @!P5 IMAD.MOV.U32 R12, RZ, RZ, R5 ;  /* 0x000000ffff0cd224 */ /* 0x000fe200078e0005 */
[----:B------:R-:W-:Y:S01]  /*2400*/  PRMT R134, RZ, 0x7610, R134 ;  /* 0x00007610ff867816 */ /* 0x000fe20000000086 */
[----:B------:R0:W2:Y:S04]  /*2410*/  @!P4 LDG.E.U8 R133, desc[UR18][R6.64] ;  /* 0x000000120685c981 */ /* 0x0000a8000c1e1100 */
[----:B------:R3:W4:Y:S01]  /*2420*/  @!P4 LDG.E.U8 R136, desc[UR18][R10.64] ;  /* 0x000000120a88c981 */ /* 0x000722000c1e1100 */
[----:B------:R-:W-:Y:S01]  /*2430*/  LOP3.LUT P4, RZ, R8, 0x1, RZ, 0xc0, !PT ;  /* 0x0000000108ff7812 */ /* 0x000fe2000788c0ff */
[----:B-1----:R-:W-:Y:S01]  /*2440*/  USHF.R.S32.HI UR16, URZ, 0x1f, UR12 ;  /* 0x0000001fff107899 */ /* 0x002fe2000801140c */
[----:B0-----:R-:W-:-:S02]  /*2450*/  IADD3.X R6, PT, PT, R2, UR13, RZ, P6, !PT ;  /* 0x0000000d02067c10 */ /* 0x001fc4000b7fe4ff */
[----:B------:R-:W-:-:S03]  /*2460*/  IADD3 R7, P6, PT, R3, UR5, RZ ;  /* 0x0000000503077c10 */ /* 0x000fc6000ffde0ff */
[----:B------:R-:W-:Y:S01]  /*2470*/  @!P5 IMAD.MOV.U32 R13, RZ, RZ, R6 ;  /* 0x000000ffff0dd224 */ /* 0x000fe200078e0006 */
[----:B------:R-:W-:Y:S01]  /*2480*/  IADD3.X R8, PT, PT, R4, UR13, RZ, P6, !PT ;  /* 0x0000000d04087c10 */ /* 0x000fe2000b7fe4ff */
[----:B------:R-:W-:Y:S01]  /*2490*/  @!P5 IMAD.MOV.U32 R14, RZ, RZ, R7 ;  /* 0x000000ffff0ed224 */ /* 0x000fe200078e0007 */
[----:B------:R-:W-:Y:S02]  /*24a0*/  IADD3 R9, P6, PT, R0, UR12, RZ ;  /* 0x0000000c00097c10 */ /* 0x000fe4000ffde0ff */
[----:B---3--:R-:W-:Y:S01]  /*24b0*/  SHF.R.U32.HI R11, RZ, 0x7, R101 ;  /* 0x00000007ff0b7819 */ /* 0x008fe20000011665 */
[----:B------:R-:W-:Y:S01]  /*24c0*/  @!P5 IMAD.MOV.U32 R15, RZ, RZ, R8 ;  /* 0x000000ffff0fd224 */ /* 0x000fe200078e0008 */
[----:B------:R0:W3:Y:S01]  /*24d0*/  @!P5 LDG.E.U8 R135, desc[UR18][R12.64] ;  /* 0x000000120c87d981 */ /* 0x0000e2000c1e1100 */
[----:B------:R-:W-:-:S03]  /*24e0*/  IADD3.X R10, PT, PT, R2, UR16, RZ, P6, !PT ;  /* 0x00000010020a7c10 */ /* 0x000fc6000b7fe4ff */
[----:B------:R1:W5:Y:S01]  /*24f0*/  @!P5 LDG.E.U8 R134, desc[UR18][R14.64] ;  /* 0x000000120e86d981 */ /* 0x000362000c1e1100 */
[----:B------:R-:W-:Y:S01]  /*2500*/  LOP3.LUT P5, RZ, R11, 0x1, RZ, 0xc0, !PT ;  /* 0x000000010bff7812 */ /* 0x000fe200078ac0ff */
[----:B------:R-:W-:Y:S01]  /*2510*/  UIMAD UR5, UR8, 0x18, URZ ;  /* 0x00000018080578a4 */ /* 0x000fe2000f8e02ff */
[----:B------:R-:W-:Y:S01]  /*2520*/  IADD3 R11, P6, PT, R3, UR12, RZ ;  /* 0x0000000c030b7c10 */ /* 0x000fe2000ffde0ff */
[----:B------:R-:W-:Y:S01]  /*2530*/  @P4 IMAD.MOV.U32 R16, RZ, RZ, R9 ;  /* 0x000000ffff104224 */ /* 0x000fe200078e0009 */
[----:B------:R-:W-:Y:S01]  /*2540*/  PRMT R137, RZ, 0x7610, R137 ;  /* 0x00007610ff897816 */ /* 0x000fe20000000089 */
[----:B------:R-:W-:Y:S01]  /*2550*/  @P4 IMAD.MOV.U32 R17, RZ, RZ, R10 ;  /* 0x000000ffff114224 */ /* 0x000fe200078e000a */
[----:B0-----:R-:W-:Y:S01]  /*2560*/  IADD3.X R12, PT, PT, R4, UR16, RZ, P6, !PT ;  /* 0x00000010040c7c10 */ /* 0x001fe2000b7fe4ff */
[----:B------:R-:W-:Y:S01]  /*2570*/  @P4 IMAD.MOV.U32 R18, RZ, RZ, R11 ;  /* 0x000000ffff124224 */ /* 0x000fe200078e000b */
[----:B------:R-:W-:Y:S01]  /*2580*/  PRMT R139, RZ, 0x7610, R139 ;  /* 0x00007610ff8b7816 */ /* 0x000fe2000000008b */
[----:B------:R-:W-:Y:S01]  /*2590*/  USHF.R.S32.HI UR13, URZ, 0x1f, UR5 ;  /* 0x0000001fff0d7899 */ /* 0x000fe20008011405 */
[----:B-1----:R-:W-:Y:S01]  /*25a0*/  SHF.R.U64 R14, R117, 0x1f, RZ ;  /* 0x0000001f750e7819 */ /* 0x002fe200000012ff */
[----:B------:R-:W-:Y:S01]  /*25b0*/  @P4 IMAD.MOV.U32 R19, RZ, RZ, R12 ;  /* 0x000000ffff134224 */ /* 0x000fe200078e000c */
[----:B------:R-:W-:Y:S01]  /*25c0*/  IADD3 R13, P6, PT, R0, UR5, RZ ;  /* 0x00000005000d7c10 */ /* 0x000fe2000ffde0ff */
[----:B------:R0:W2:Y:S04]  /*25d0*/  @P4 LDG.E.U8 R137, desc[UR18][R16.64] ;  /* 0x0000001210894981 */ /* 0x0000a8000c1e1100 */
[----:B------:R1:W2:Y:S01]  /*25e0*/  @P4 LDG.E.U8 R139, desc[UR18][R18.64] ;  /* 0x00000012128b4981 */ /* 0x0002a2000c1e1100 */
[----:B------:R-:W-:Y:S01]  /*25f0*/  LOP3.LUT P4, RZ, R14, 0x1, RZ, 0xc0, !PT ;  /* 0x000000010eff7812 */ /* 0x000fe2000788c0ff */
[----:B------:R-:W-:Y:S01]  /*2600*/  USHF.L.U32 UR12, UR8, 0x5, URZ ;  /* 0x00000005080c7899 */ /* 0x000fe200080006ff */
[----:B------:R-:W-:-:S02]  /*2610*/  IADD3.X R14, PT, PT, R2, UR13, RZ, P6, !PT ;  /* 0x0000000d020e7c10 */ /* 0x000fc4000b7fe4ff */
[----:B------:R-:W-:Y:S01]  /*2620*/  IADD3 R15, P6, PT, R3, UR5, RZ ;  /* 0x00000005030f7c10 */ /* 0x000fe2000ffde0ff */
[----:B------:R-:W-:Y:S01]  /*2630*/  USHF.R.S32.HI UR16, URZ, 0x1f, UR12 ;  /* 0x0000001fff107899 */ /* 0x000fe2000801140c */
[----:B------:R-:W-:Y:S02]  /*2640*/  PRMT R138, RZ, 0x7610, R138 ;  /* 0x00007610ff8a7816 */ /* 0x000fe4000000008a */
[----:B0-----:R-:W-:Y:S01]  /*2650*/  IADD3.X R16, PT, PT, R4, UR13, RZ, P6, !PT ;  /* 0x0000000d04107c10 */ /* 0x001fe2000b7fe4ff */
[----:B-1----:R-:W-:Y:S01]  /*2660*/  @P5 IMAD.MOV.U32 R18, RZ, RZ, R13 ;  /* 0x000000ffff125224 */ /* 0x002fe200078e000d */
[----:B------:R-:W-:Y:S01]  /*2670*/  PRMT R142, RZ, 0x7610, R142 ;  /* 0x00007610ff8e7816 */ /* 0x000fe2000000008e */
[----:B------:R-:W-:Y:S01]  /*2680*/  @P5 IMAD.MOV.U32 R19, RZ, RZ, R14 ;  /* 0x000000ffff135224 */ /* 0x000fe200078e000e */
[----:B------:R-:W-:-:S04]  /*2690*/  IADD3 R20, P6, PT, R0, UR12, RZ ;  /* 0x0000000c00147c10 */ /* 0x000fc8000ffde0ff */
[----:B------:R0:W2:Y:S01]  /*26a0*/  @P5 LDG.E.U8 R138, desc[UR18][R18.64] ;  /* 0x00000012128a5981 */ /* 0x0000a2000c1e1100 */
[----:B------:R-:W-:Y:S02]  /*26b0*/  IADD3.X R252, PT, PT, R2, UR16, RZ, P6, !PT ;  /* 0x0000001002fc7c10 */ /* 0x000fe4000b7fe4ff */
[----:B------:R-:W-:Y:S01]  /*26c0*/  SHF.R.U64 R17, R117, 0x17, RZ ;  /* 0x0000001775117819 */ /* 0x000fe200000012ff */
[----:B------:R-:W-:Y:S01]  /*26d0*/  UIMAD UR5, UR8, 0x28, URZ ;  /* 0x00000028080578a4 */ /* 0x000fe2000f8e02ff */
[----:B------:R-:W-:Y:S01]  /*26e0*/  IADD3 R21, P6, PT, R3, UR12, RZ ;  /* 0x0000000c03157c10 */ /* 0x000fe2000ffde0ff */
[----:B0-----:R-:W-:Y:S02]  /*26f0*/  @P5 IMAD.MOV.U32 R18, RZ, RZ, R15 ;  /* 0x000000ffff125224 */ /* 0x001fe400078e000f */
[----:B------:R-:W-:Y:S01]  /*2700*/  @P5 IMAD.MOV.U32 R19, RZ, RZ, R16 ;  /* 0x000000ffff135224 */ /* 0x000fe200078e0010 */
[----:B------:R-:W-:Y:S01]  /*2710*/  PRMT R141, RZ, 0x7610, R141 ;  /* 0x00007610ff8d7816 */ /* 0x000fe2000000008d */
[----:B------:R-:W-:Y:S01]  /*2720*/  USHF.R.S32.HI UR13, URZ, 0x1f, UR5 ;  /* 0x0000001fff0d7899 */ /* 0x000fe20008011405 */
[----:B------:R-:W-:-:S02]  /*2730*/  IADD3.X R22, PT, PT, R4, UR16, RZ, P6, !PT ;  /* 0x0000001004167c10 */ /* 0x000fc4000b7fe4ff */
[----:B------:R0:W2:Y:S01]  /*2740*/  @P5 LDG.E.U8 R142, desc[UR18][R18.64] ;  /* 0x00000012128e5981 */ /* 0x0000a2000c1e1100 */
[----:B------:R-:W-:-:S03]  /*2750*/  LOP3.LUT P5, RZ, R17, 0x1, RZ, 0xc0, !PT ;  /* 0x0000000111ff7812 */ /* 0x000fc600078ac0ff */
[----:B------:R1:W-:Y:S01]  /*2760*/  STL [R1], R20 ;  /* 0x0000001401007387 */ /* 0x0003e20000100800 */
[----:B------:R-:W-:Y:S01]  /*2770*/  PRMT R140, RZ, 0x7610, R140 ;  /* 0x00007610ff8c7816 */ /* 0x000fe2000000008c */
[----:B0-----:R-:W-:Y:S02]  /*2780*/  @P4 IMAD.MOV.U32 R18, RZ, RZ, R20 ;  /* 0x000000ffff124224 */ /* 0x001fe400078e0014 */
[----:B------:R-:W-:Y:S01]  /*2790*/  @P4 IMAD.MOV.U32 R19, RZ, RZ, R252 ;  /* 0x000000ffff134224 */ /* 0x000fe200078e00fc */
[----:B-1----:R-:W-:-:S04]  /*27a0*/  IADD3 R20, P6, PT, R0, UR5, RZ ;  /* 0x0000000500147c10 */ /* 0x002fc8000ffde0ff */
[----:B------:R0:W2:Y:S01]  /*27b0*/  @P4 LDG.E.U8 R141, desc[UR18][R18.64] ;  /* 0x00000012128d4981 */ /* 0x0000a2000c1e1100 */
[----:B------:R-:W-:Y:S02]  /*27c0*/  SHF.R.U64 R17, R117, 0xf, RZ ;  /* 0x0000000f75117819 */ /* 0x000fe400000012ff */
[----:B------:R-:W-:Y:S01]  /*27d0*/  IADD3.X R23, PT, PT, R2, UR13, RZ, P6, !PT ;  /* 0x0000000d02177c10 */ /* 0x000fe2000b7fe4ff */
[----:B------:R1:W-:Y:S01]  /*27e0*/  STL [R1+0x8], R21 ;  /* 0x0000081501007387 */ /* 0x0003e20000100800 */
[----:B------:R-:W-:Y:S01]  /*27f0*/  UIMAD UR12, UR8, 0x30, URZ ;  /* 0x00000030080c78a4 */ /* 0x000fe2000f8e02ff */
[----:B------:R-:W-:Y:S02]  /*2800*/  PRMT R143, RZ, 0x7610, R143 ;  /* 0x00007610ff8f7816 */ /* 0x000fe4000000008f */
[----:B------:R1:W-:Y:S01]  /*2810*/  STL [R1+0x4], R22 ;  /* 0x0000041601007387 */ /* 0x0003e20000100800 */
[----:B0-----:R-:W-:Y:S02]  /*2820*/  @P4 IMAD.MOV.U32 R18, RZ, RZ, R21 ;  /* 0x000000ffff124224 */ /* 0x001fe400078e0015 */
[----:B------:R-:W-:Y:S01]  /*2830*/  @P4 IMAD.MOV.U32 R19, RZ, RZ, R22 ;  /* 0x000000ffff134224 */ /* 0x000fe200078e0016 */
[----:B-1----:R-:W-:-:S04]  /*2840*/  IADD3 R21, P6, PT, R3, UR5, RZ ;  /* 0x0000000503157c10 */ /* 0x002fc8000ffde0ff */
[----:B------:R0:W2:Y:S01]  /*2850*/  @P4 LDG.E.U8 R140, desc[UR18][R18.64] ;  /* 0x00000012128c4981 */ /* 0x0000a2000c1e1100 */
[----:B------:R-:W-:Y:S01]  /*2860*/  LOP3.LUT P4, RZ, R17, 0x1, RZ, 0xc0, !PT ;  /* 0x0000000111ff7812 */ /* 0x000fe2000788c0ff */
[----:B------:R-:W-:Y:S01]  /*2870*/  USHF.R.S32.HI UR16, URZ, 0x1f, UR12 ;  /* 0x0000001fff107899 */ /* 0x000fe2000801140c */
[----:B------:R-:W-:Y:S01]  /*2880*/  IADD3.X R22, PT, PT, R4, UR13, RZ, P6, !PT ;  /* 0x0000000d04167c10 */ /* 0x000fe2000b7fe4ff */
[----:B------:R1:W-:Y:S01]  /*2890*/  STL [R1+0x80], R20 ;  /* 0x0000801401007387 */ /* 0x0003e20000100800 */
[----:B------:R-:W-:-:S03]  /*28a0*/  PRMT R148, RZ, 0x7610, R148 ;  /* 0x00007610ff947816 */ /* 0x000fc60000000094 */
[----:B------:R-:W-:Y:S01]  /*28b0*/  STL [R1+0x7c], R23 ;  /* 0x00007c1701007387 */ /* 0x000fe20000100800 */
[----:B0-----:R-:W-:Y:S02]  /*28c0*/  @P5 IMAD.MOV.U32 R18, RZ, RZ, R20 ;  /* 0x000000ffff125224 */ /* 0x001fe400078e0014 */
[----:B------:R-:W-:Y:S01]  /*28d0*/  @P5 IMAD.MOV.U32 R19, RZ, RZ, R23 ;  /* 0x000000ffff135224 */ /* 0x000fe200078e0017 */
[----:B------:R-:W-:Y:S01]  /*28e0*/  STL [R1+0x88], R21 ;  /* 0x0000881501007387 */ /* 0x000fe20000100800 */
[----:B-1----:R-:W-:-:S03]  /*28f0*/  IADD3 R20, P6, PT, R0, UR12, RZ ;  /* 0x0000000c00147c10 */ /* 0x002fc6000ffde0ff */
[----:B------:R0:W2:Y:S01]  /*2900*/  @P5 LDG.E.U8 R143, desc[UR18][R18.64] ;  /* 0x00000012128f5981 */ /* 0x0000a2000c1e1100 */
[----:B------:R-:W-:Y:S01]  /*2910*/  UIMAD UR5, UR8, 0x38, URZ ;  /* 0x00000038080578a4 */ /* 0x000fe2000f8e02ff */
[----:B------:R-:W-:Y:S02]  /*2920*/  PRMT R147, RZ, 0x7610, R147 ;  /* 0x00007610ff937816 */ /* 0x000fe40000000093 */
[----:B------:R1:W-:Y:S01]  /*2930*/  STL [R1+0x84], R22 ;  /* 0x0000841601007387 */ /* 0x0003e20000100800 */
[----:B------:R-:W-:Y:S01]  /*2940*/  SHF.R.U64 R17, R117, 0x7, RZ ;  /* 0x0000000775117819 */ /* 0x000fe200000012ff */
[----:B0-----:R-:W-:Y:S02]  /*2950*/  @P5 IMAD.MOV.U32 R18, RZ, RZ, R21 ;  /* 0x000000ffff125224 */ /* 0x001fe400078e0015 */
[----:B------:R-:W-:Y:S01]  /*2960*/  @P5 IMAD.MOV.U32 R19, RZ, RZ, R22 ;  /* 0x000000ffff135224 */ /* 0x000fe200078e0016 */
[----:B-1----:R-:W-:Y:S02]  /*2970*/  IADD3.X R22, PT, PT, R2, UR16, RZ, P6, !PT ;  /* 0x0000001002167c10 */ /* 0x002fe4000b7fe4ff */
[----:B------:R-:W-:-:S02]  /*2980*/  IADD3 R21, P6, PT, R3, UR12, RZ ;  /* 0x0000000c03157c10 */ /* 0x000fc4000ffde0ff */
[----:B------:R0:W2:Y:S01]  /*2990*/  @P5 LDG.E.U8 R148, desc[UR18][R18.64] ;  /* 0x0000001212945981 */ /* 0x0000a2000c1e1100 */
[----:B------:R-:W-:Y:S01]  /*29a0*/  USHF.R.S32.HI UR13, URZ, 0x1f, UR5 ;  /* 0x0000001fff0d7899 */ /* 0x000fe20008011405 */
[----:B------:R-:W-:Y:S02]  /*29b0*/  LOP3.LUT P5, RZ, R17, 0x1, RZ, 0xc0, !PT ;  /* 0x0000000111ff7812 */ /* 0x000fe400078ac0ff */
[----:B------:R-:W-:Y:S04]  /*29c0*/  STL [R1+0x100], R20 ;  /* 0x0001001401007387 */ /* 0x000fe80000100800 */
[----:B------:R1:W-:Y:S01]  /*29d0*/  STL [R1+0xfc], R22 ;  /* 0x0000fc1601007387 */ /* 0x0003e20000100800 */
[----:B0-----:R-:W-:Y:S02]  /*29e0*/  @P4 IMAD.MOV.U32 R18, RZ, RZ, R20 ;  /* 0x000000ffff124224 */ /* 0x001fe400078e0014 */
[----:B------:R-:W-:Y:S01]  /*29f0*/  @P4 IMAD.MOV.U32 R19, RZ, RZ, R22 ;  /* 0x000000ffff134224 */ /* 0x000fe200078e0016 */
[----:B------:R0:W-:Y:S01]  /*2a00*/  STL [R1+0x108], R21 ;  /* 0x0001081501007387 */ /* 0x0001e20000100800 */
[----:B------:R-:W-:-:S03]  /*2a10*/  PRMT R151, RZ, 0x7610, R151 ;  /* 0x00007610ff977816 */ /* 0x000fc60000000097 */
[----:B------:R0:W2:Y:S01]  /*2a20*/  @P4 LDG.E.U8 R147, desc[UR18][R18.64] ;  /* 0x0000001212934981 */ /* 0x0000a2000c1e1100 */
[----:B-1----:R-:W-:Y:S01]  /*2a30*/  IADD3.X R22, PT, PT, R4, UR16, RZ, P6, !PT ;  /* 0x0000001004167c10 */ /* 0x002fe2000b7fe4ff */
[----:B------:R-:W-:Y:S01]  /*2a40*/  VIADD R17, R241, 0xfffffff6 ;  /* 0xfffffff6f1117836 */ /* 0x000fe20000000000 */
[----:B------:R-:W-:-:S03]  /*2a50*/  IADD3 R20, P6, PT, R0, UR5, RZ ;  /* 0x0000000500147c10 */ /* 0x000fc6000ffde0ff */
[----:B------:R1:W-:Y:S01]  /*2a60*/  STL [R1+0x104], R22 ;  /* 0x0001041601007387 */ /* 0x0003e20000100800 */
[----:B0-----:R-:W-:Y:S01]  /*2a70*/  @P4 IMAD.MOV.U32 R18, RZ, RZ, R21 ;  /* 0x000000ffff124224 */ /* 0x001fe200078e0015 */
[----:B------:R-:W-:Y:S01]  /*2a80*/  IADD3.X R21, PT, PT, R2, UR13, RZ, P6, !PT ;  /* 0x0000000d02157c10 */ /* 0x000fe2000b7fe4ff */
[----:B------:R-:W-:Y:S01]  /*2a90*/  @P4 IMAD.MOV.U32 R19, RZ, RZ, R22 ;  /* 0x000000ffff134224 */ /* 0x000fe200078e0016 */
[----:B------:R-:W-:Y:S02]  /*2aa0*/  PRMT R150, RZ, 0x7610, R150 ;  /* 0x00007610ff967816 */ /* 0x000fe40000000096 */
[----:B-1----:R-:W-:Y:S02]  /*2ab0*/  IADD3 R22, P6, PT, R3, UR5, RZ ;  /* 0x0000000503167c10 */ /* 0x002fe4000ffde0ff */
[----:B------:R0:W2:Y:S01]  /*2ac0*/  @P4 LDG.E.U8 R151, desc[UR18][R18.64] ;  /* 0x0000001212974981 */ /* 0x0000a2000c1e1100 */
[----:B------:R-:W-:Y:S01]  /*2ad0*/  PRMT R149, RZ, 0x7610, R149 ;  /* 0x00007610ff957816 */ /* 0x000fe20000000095 */
[----:B------:R-:W-:Y:S01]  /*2ae0*/  USHF.R.S32.HI UR12, URZ, 0x1f, UR8 ;  /* 0x0000001fff0c7899 */ /* 0x000fe20008011408 */
[----:B------:R-:W-:Y:S01]  /*2af0*/  IADD3.X R23, PT, PT, R4, UR13, RZ, P6, !PT ;  /* 0x0000000d04177c10 */ /* 0x000fe2000b7fe4ff */
[----:B------:R1:W2:Y:S01]  /*2b00*/  @P5 LDG.E.U8 R150, desc[UR18][R20.64] ;  /* 0x0000001214965981 */ /* 0x0002a2000c1e1100 */
[----:B------:R-:W-:-:S02]  /*2b10*/  ISETP.GE.U32.AND P4, PT, R17, 0x7fffffb7, PT ;  /* 0x7fffffb71100780c */ /* 0x000fc40003f86070 */
[----:B------:R-:W-:Y:S01]  /*2b20*/  IADD3 R17, P6, PT, R0, UR8, RZ ;  /* 0x0000000800117c10 */ /* 0x000fe2000ffde0ff */
[----:B------:R1:W2:Y:S01]  /*2b30*/  @P5 LDG.E.U8 R149, desc[UR18][R22.64] ;  /* 0x0000001216955981 */ /* 0x0002a2000c1e1100 */
[----:B0-----:R-:W-:Y:S02]  /*2b40*/  VIADD R19, R241, 0xfffffffd ;  /* 0xfffffffdf1137836 */ /* 0x001fe40000000000 */
[----:B------:R-:W-:Y:S01]  /*2b50*/  IADD3.X R18, PT, PT, R2, UR12, RZ, P6, !PT ;  /* 0x0000000c02127c10 */ /* 0x000fe2000b7fe4ff */
[----:B------:R1:W-:Y:S02]  /*2b60*/  STL [R1+0x180], R20 ;  /* 0x0001801401007387 */ /* 0x0003e40000100800 */
[----:B------:R-:W-:Y:S01]  /*2b70*/  ISETP.GE.U32.AND P5, PT, R19, 0x7fffffbe, PT ;  /* 0x7fffffbe1300780c */ /* 0x000fe20003fa6070 */
[----:B------:R-:W-:Y:S02]  /*2b80*/  UIMAD UR5, UR8, 0x9, URZ ;  /* 0x00000009080578a4 */ /* 0x000fe4000f8e02ff */
[----:B------:R-:W-:Y:S01]  /*2b90*/  IADD3 R19, P6, PT, R3, UR8, RZ ;  /* 0x0000000803137c10 */ /* 0x000fe2000ffde0ff */
[----:B------:R0:W-:Y:S03]  /*2ba0*/  STL [R1+0x17c], R21 ;  /* 0x00017c1501007387 */ /* 0x0001e60000100800 */
[----:B-1----:R-:W-:Y:S01]  /*2bb0*/  IADD3.X R20, PT, PT, R4, UR12, RZ, P6, !PT ;  /* 0x0000000c04147c10 */ /* 0x002fe2000b7fe4ff */
[----:B------:R-:W-:Y:S01]  /*2bc0*/  @!P3 IMAD.MOV.U32 R24, RZ, RZ, R17 ;  /* 0x000000ffff18b224 */ /* 0x000fe200078e0011 */
[----:B------:R-:W-:Y:S01]  /*2bd0*/  PRMT R152, RZ, 0x7610, R152 ;  /* 0x00007610ff987816 */ /* 0x000fe20000000098 */
[----:B------:R-:W-:Y:S01]  /*2be0*/  @!P3 IMAD.MOV.U32 R25, RZ, RZ, R18 ;  /* 0x000000ffff19b224 */ /* 0x000fe200078e0012 */
[----:B------:R-:W-:Y:S01]  /*2bf0*/  PRMT R153, RZ, 0x7610, R153 ;  /* 0x00007610ff997816 */ /* 0x000fe20000000099 */
[----:B------:R-:W-:Y:S01]  /*2c00*/  @!P3 IMAD.MOV.U32 R26, RZ, RZ, R19 ;  /* 0x000000ffff1ab224 */ /* 0x000fe200078e0013 */
[----:B------:R1:W-:Y:S01]  /*2c10*/  STL [R1+0x188], R22 ;  /* 0x0001881601007387 */ /* 0x0003e20000100800 */
[----:B------:R-:W-:Y:S01]  /*2c20*/  @!P3 IMAD.MOV.U32 R27, RZ, RZ, R20 ;  /* 0x000000ffff1bb224 */ /* 0x000fe200078e0014 */
[----:B------:R-:W-:-:S02]  /*2c30*/  USHF.R.S32.HI UR13, URZ, 0x1f, UR5 ;  /* 0x0000001fff0d7899 */ /* 0x000fc40008011405 */
[----:B0-----:R-:W-:Y:S01]  /*2c40*/  IADD3 R21, P6, PT, R0, UR5, RZ ;  /* 0x0000000500157c10 */ /* 0x001fe2000ffde0ff */
[----:B------:R0:W2:Y:S04]  /*2c50*/  @!P3 LDG.E.U8 R152, desc[UR18][R24.64] ;  /* 0x000000121898b981 */ /* 0x0000a8000c1e1100 */
[----:B------:R0:W2:Y:S01]  /*2c60*/  @!P3 LDG.E.U8 R153, desc[UR18][R26.64] ;  /* 0x000000121a99b981 */ /* 0x0000a2000c1e1100 */
[----:B-1----:R-:W-:-:S03]  /*2c70*/  SHF.R.U32.HI R22, RZ, 0xe, R101 ;  /* 0x0000000eff167819 */ /* 0x002fc60000011665 */
[----:B------:R1:W-:Y:S01]  /*2c80*/  STL [R1+0x184], R23 ;  /* 0x0001841701007387 */ /* 0x0003e20000100800 */
[----:B------:R-:W-:Y:S02]  /*2c90*/  LOP3.LUT P3, RZ, R22, 0x1, RZ, 0xc0, !PT ;  /* 0x0000000116ff7812 */ /* 0x000fe4000786c0ff */
[----:B------:R-:W-:Y:S01]  /*2ca0*/  IADD3.X R22, PT, PT, R2, UR13, RZ, P6, !PT ;  /* 0x0000000d02167c10 */ /* 0x000fe2000b7fe4ff */
[----:B------:R-:W-:Y:S01]  /*2cb0*/  UIMAD UR12, UR8, 0x11, URZ ;  /* 0x00000011080c78a4 */ /* 0x000fe2000f8e02ff */
[----:B-1----:R-:W-:-:S04]  /*2cc0*/  IADD3 R23, P6, PT, R3, UR5, RZ ;  /* 0x0000000503177c10 */ /* 0x002fc8000ffde0ff */
[----:B0-----:R-:W-:Y:S01]  /*2cd0*/  IADD3.X R24, PT, PT, R4, UR13, RZ, P6, !PT ;  /* 0x0000000d04187c10 */ /* 0x001fe2000b7fe4ff */
[----:B------:R-:W-:Y:S01]  /*2ce0*/  USHF.R.S32.HI UR16, URZ, 0x1f, UR12 ;  /* 0x0000001fff107899 */ /* 0x000fe2000801140c */
[----:B------:R-:W-:Y:S01]  /*2cf0*/  PRMT R158, RZ, 0x7610, R158 ;  /* 0x00007610ff9e7816 */ /* 0x000fe2000000009e */
[----:B------:R-:W-:Y:S01]  /*2d00*/  @!P4 IMAD.MOV.U32 R28, RZ, RZ, R21 ;  /* 0x000000ffff1cc224 */ /* 0x000fe200078e0015 */
[----:B------:R-:W-:Y:S01]  /*2d10*/  PRMT R154, RZ, 0x7610, R154 ;  /* 0x00007610ff9a7816 */ /* 0x000fe2000000009a */
[----:B------:R-:W-:Y:S02]  /*2d20*/  @!P4 IMAD.MOV.U32 R29, RZ, RZ, R22 ;  /* 0x000000ffff1dc224 */ /* 0x000fe400078e0016 */
[----:B------:R-:W-:Y:S02]  /*2d30*/  @!P4 IMAD.MOV.U32 R30, RZ, RZ, R23 ;  /* 0x000000ffff1ec224 */ /* 0x000fe400078e0017 */
[----:B------:R-:W-:Y:S01]  /*2d40*/  @!P4 IMAD.MOV.U32 R31, RZ, RZ, R24 ;  /* 0x000000ffff1fc224 */ /* 0x000fe200078e0018 */
[----:B------:R-:W-:Y:S01]  /*2d50*/  IADD3 R25, P6, PT, R0, UR12, RZ ;  /* 0x0000000c00197c10 */ /* 0x000fe2000ffde0ff */
[----:B------:R0:W2:Y:S01]  /*2d60*/  @!P4 LDG.E.U8 R158, desc[UR18][R28.64] ;  /* 0x000000121c9ec981 */ /* 0x0000a2000c1e1100 */
[----:B------:R-:W-:-:S02]  /*2d70*/  SHF.R.U32.HI R27, RZ, 0x6, R101 ;  /* 0x00000006ff1b7819 */ /* 0x000fc40000011665 */
[----:B------:R-:W-:Y:S01]  /*2d80*/  IADD3.X R26, PT, PT, R2, UR16, RZ, P6, !PT ;  /* 0x00000010021a7c10 */ /* 0x000fe2000b7fe4ff */
[----:B------:R1:W2:Y:S01]  /*2d90*/  @!P4 LDG.E.U8 R154, desc[UR18][R30.64] ;  /* 0x000000121e9ac981 */ /* 0x0002a2000c1e1100 */
[----:B------:R-:W-:Y:S02]  /*2da0*/  LOP3.LUT P4, RZ, R27, 0x1, RZ, 0xc0, !PT ;  /* 0x000000011bff7812 */ /* 0x000fe4000788c0ff */
[----:B------:R-:W-:Y:S01]  /*2db0*/  IADD3 R27, P6, PT, R3, UR12, RZ ;  /* 0x0000000c031b7c10 */ /* 0x000fe2000ffde0ff */
[----:B------:R-:W-:-:S03]  /*2dc0*/  UIMAD UR5, UR8, 0x19, URZ ;  /* 0x00000019080578a4 */ /* 0x000fc6000f8e02ff */
[----:B0-----:R-:W-:Y:S01]  /*2dd0*/  IADD3.X R28, PT, PT, R4, UR16, RZ, P6, !PT ;  /* 0x00000010041c7c10 */ /* 0x001fe2000b7fe4ff */
[----:B------:R-:W-:Y:S01]  /*2de0*/  @P3 IMAD.MOV.U32 R32, RZ, RZ, R25 ;  /* 0x000000ffff203224 */ /* 0x000fe200078e0019 */
[----:B------:R-:W-:Y:S01]  /*2df0*/  PRMT R167, RZ, 0x7610, R167 ;  /* 0x00007610ffa77816 */ /* 0x000fe200000000a7 */
[----:B------:R-:W-:Y:S01]  /*2e00*/  @P3 IMAD.MOV.U32 R33, RZ, RZ, R26 ;  /* 0x000000ffff213224 */ /* 0x000fe200078e001a */
[----:B------:R-:W-:Y:S01]  /*2e10*/  PRMT R166, RZ, 0x7610, R166 ;  /* 0x00007610ffa67816 */ /* 0x000fe200000000a6 */
[----:B------:R-:W-:Y:S01]  /*2e20*/  @P3 IMAD.MOV.U32 R34, RZ, RZ, R27 ;  /* 0x000000ffff223224 */ /* 0x000fe200078e001b */
[----:B------:R-:W-:Y:S01]  /*2e30*/  USHF.R.S32.HI UR13, URZ, 0x1f, UR5 ;  /* 0x0000001fff0d7899 */ /* 0x000fe20008011405 */
[----:B------:R-:W-:Y:S01]  /*2e40*/  @P3 IMAD.MOV.U32 R35, RZ, RZ, R28 ;  /* 0x000000ffff233224 */ /* 0x000fe200078e001c */
[----:B-1----:R-:W-:Y:S01]  /*2e50*/  SHF.R.U64 R30, R117, 0x1e, RZ ;  /* 0x0000001e751e7819 */ /* 0x002fe200000012ff */
[----:B------:R0:W2:Y:S01]  /*2e60*/  @P3 LDG.E.U8 R167, desc[UR18][R32.64] ;  /* 0x0000001220a73981 */ /* 0x0000a2000c1e1100 */
[----:B------:R-:W-:-:S03]  /*2e70*/  IADD3 R29, P6, PT, R0, UR5, RZ ;  /* 0x00000005001d7c10 */ /* 0x000fc6000ffde0ff */
[----:B------:R1:W2:Y:S01]  /*2e80*/  @P3 LDG.E.U8 R166, desc[UR18][R34.64] ;  /* 0x0000001222a63981 */ /* 0x0002a2000c1e1100 */
[----:B------:R-:W-:Y:S02]  /*2e90*/  LOP3.LUT P3, RZ, R30, 0x1, RZ, 0xc0, !PT ;  /* 0x000000011eff7812 */ /* 0x000fe4000786c0ff */
[----:B------:R-:W-:Y:S01]  /*2ea0*/  IADD3.X R30, PT, PT, R2, UR13, RZ, P6, !PT ;  /* 0x0000000d021e7c10 */ /* 0x000fe2000b7fe4ff */
[----:B------:R-:W-:Y:S01]  /*2eb0*/  UIMAD UR12, UR8, 0x21, URZ ;  /* 0x00000021080c78a4 */ /* 0x000fe2000f8e02ff */
[----:B------:R-:W-:Y:S02]  /*2ec0*/  IADD3 R31, P6, PT, R3, UR5, RZ ;  /* 0x00000005031f7c10 */ /* 0x000fe4000ffde0ff */
[----:B------:R-:W-:Y:S01]  /*2ed0*/  PRMT R165, RZ, 0x7610, R165 ;  /* 0x00007610ffa57816 */ /* 0x000fe200000000a5 */
[----:B------:R-:W-:Y:S01]  /*2ee0*/  USHF.R.S32.HI UR16, URZ, 0x1f, UR12 ;  /* 0x0000001fff107899 */ /* 0x000fe2000801140c */
[----:B0-----:R-:W-:Y:S01]  /*2ef0*/  IADD3.X R32, PT, PT, R4, UR13, RZ, P6, !PT ;  /* 0x0000000d04207c10 */ /* 0x001fe2000b7fe4ff */
[----:B-1----:R-:W-:-:S02]  /*2f00*/  @P4 IMAD.MOV.U32 R34, RZ, RZ, R29 ;  /* 0x000000ffff224224 */ /* 0x002fc400078e001d */
[----:B------:R-:W-:Y:S01]  /*2f10*/  @P4 IMAD.MOV.U32 R35, RZ, RZ, R30 ;  /* 0x000000ffff234224 */ /* 0x000fe200078e001e */
[----:B------:R-:W-:Y:S02]  /*2f20*/  IADD3 R36, P6, PT, R0, UR12, RZ ;  /* 0x0000000c00247c10 */ /* 0x000fe4000ffde0ff */
[----:B------:R-:W-:Y:S02]  /*2f30*/  PRMT R188, RZ, 0x7610, R188 ;  /* 0x00007610ffbc7816 */ /* 0x000fe400000000bc */
[----:B------:R0:W2:Y:S01]  /*2f40*/  @P4 LDG.E.U8 R165, desc[UR18][R34.64] ;  /* 0x0000001222a54981 */ /* 0x0000a2000c1e1100 */
[----:B------:R-:W-:Y:S02]  /*2f50*/  SHF.R.U64 R33, R117, 0x16, RZ ;  /* 0x0000001675217819 */ /* 0x000fe400000012ff */
[----:B------:R-:W-:Y:S01]  /*2f60*/  IADD3.X R38, PT, PT, R2, UR16, RZ, P6, !PT ;  /* 0x0000001002267c10 */ /* 0x000fe2000b7fe4ff */
[----:B------:R-:W-:Y:S01]  /*2f70*/  UIMAD UR5, UR8, 0x29, URZ ;  /* 0x00000029080578a4 */ /* 0x000fe2000f8e02ff */
[----:B------:R-:W-:Y:S01]  /*2f80*/  IADD3 R37, P6, PT, R3, UR12, RZ ;  /* 0x0000000c03257c10 */ /* 0x000fe2000ffde0ff */
[----:B0-----:R-:W-:-:S02]  /*2f90*/  @P4 IMAD.MOV.U32 R34, RZ, RZ, R31 ;  /* 0x000000ffff224224 */ /* 0x001fc400078e001f */
[----:B------:R-:W-:Y:S01]  /*2fa0*/  @P4 IMAD.MOV.U32 R35, RZ, RZ, R32 ;  /* 0x000000ffff234224 */ /* 0x000fe200078e0020 */
[----:B------:R-:W-:Y:S01]  /*2fb0*/  STL [R1+0x10], R36 ;  /* 0x0000102401007387 */ /* 0x000fe20000100800 */
[----:B------:R-:W-:-:S03]  /*2fc0*/  PRMT R180, RZ, 0x7610, R180 ;  /* 0x00007610ffb47816 */ /* 0x000fc600000000b4 */
[----:B------:R0:W2:Y:S01]  /*2fd0*/  @P4 LDG.E.U8 R188, desc[UR18][R34.64] ;  /* 0x0000001222bc4981 */ /* 0x0000a2000c1e1100 */
[----:B------:R-:W-:Y:S01]  /*2fe0*/  LOP3.LUT P4, RZ, R33, 0x1, RZ, 0xc0, !PT ;  /* 0x0000000121ff7812 */ /* 0x000fe2000788c0ff */
[----:B------:R-:W-:Y:S02]  /*2ff0*/  USHF.R.S32.HI UR13, URZ, 0x1f, UR5 ;  /* 0x0000001fff0d7899 */ /* 0x000fe40008011405 */
[----:B------:R1:W-:Y:S01]  /*3000*/  STL [R1+0xc], R38 ;  /* 0x00000c2601007387 */ /* 0x0003e20000100800 */
[----:B------:R-:W-:Y:S01]  /*3010*/  PRMT R179, RZ, 0x7610, R179 ;  /* 0x00007610ffb37816 */ /* 0x000fe200000000b3 */
[----:B0-----:R-:W-:Y:S02]  /*3020*/  @P3 IMAD.MOV.U32 R34, RZ, RZ, R36 ;  /* 0x000000ffff223224 */ /* 0x001fe400078e0024 */
[----:B------:R-:W-:Y:S01]  /*3030*/  @P3 IMAD.MOV.U32 R35, RZ, RZ, R38 ;  /* 0x000000ffff233224 */ /* 0x000fe200078e0026 */
[----:B-1----:R-:W-:Y:S02]  /*3040*/  IADD3.X R38, PT, PT, R4, UR16, RZ, P6, !PT ;  /* 0x0000001004267c10 */ /* 0x002fe4000b7fe4ff */
[----:B------:R-:W-:-:S02]  /*3050*/  IADD3 R36, P6, PT, R0, UR5, RZ ;  /* 0x0000000500247c10 */ /* 0x000fc4000ffde0ff */
[----:B------:R0:W2:Y:S01]  /*3060*/  @P3 LDG.E.U8 R180, desc[UR18][R34.64] ;  /* 0x0000001222b43981 */ /* 0x0000a2000c1e1100 */
[----:B------:R-:W-:Y:S02]  /*3070*/  SHF.R.U64 R33, R117, 0xe, RZ ;  /* 0x0000000e75217819 */ /* 0x000fe400000012ff */
[----:B------:R-:W-:Y:S01]  /*3080*/  IADD3.X R39, PT, PT, R2, UR13, RZ, P6, !PT ;  /* 0x0000000d02277c10 */ /* 0x000fe2000b7fe4ff */
[----:B------:R1:W-:Y:S01]  /*3090*/  STL [R1+0x18], R37 ;  /* 0x0000182501007387 */ /* 0x0003e20000100800 */
[----:B------:R-:W-:Y:S01]  /*30a0*/  UIMAD UR12, UR8, 0x31, URZ ;  /* 0x00000031080c78a4 */ /* 0x000fe2000f8e02ff */
[----:B0-----:R-:W-:Y:S02]  /*30b0*/  @P3 IMAD.MOV.U32 R34, RZ, RZ, R37 ;  /* 0x000000ffff223224 */ /* 0x001fe400078e0025 */
[----:B------:R-:W-:Y:S01]  /*30c0*/  @P3 IMAD.MOV.U32 R35, RZ, RZ, R38 ;  /* 0x000000ffff233224 */ /* 0x000fe200078e0026 */
[----:B-1----:R-:W-:Y:S01]  /*30d0*/  IADD3 R37, P6, PT, R3, UR5, RZ ;  /* 0x0000000503257c10 */ /* 0x002fe2000ffde0ff */
[----:B------:R0:W-:Y:S01]  /*30e0*/  STL [R1+0x14], R38 ;  /* 0x0000142601007387 */ /* 0x0001e20000100800 */
[----:B------:R-:W-:-:S03]  /*30f0*/  PRMT R222, RZ, 0x7610, R222 ;  /* 0x00007610ffde7816 */ /* 0x000fc600000000de */
[----:B------:R1:W2:Y:S01]  /*3100*/  @P3 LDG.E.U8 R179, desc[UR18][R34.64] ;  /* 0x0000001222b33981 */ /* 0x0002a2000c1e1100 */
[----:B------:R-:W-:Y:S01]  /*3110*/  LOP3.LUT P3, RZ, R33, 0x1, RZ, 0xc0, !PT ;  /* 0x0000000121ff7812 */ /* 0x000fe2000786c0ff */
[----:B------:R-:W-:Y:S02]  /*3120*/  USHF.R.S32.HI UR5, URZ, 0x1f, UR12 ;  /* 0x0000001fff057899 */ /* 0x000fe4000801140c */
[----:B------:R3:W-:Y:S01]  /*3130*/  STL [R1+0x90], R36 ;  /* 0x0000902401007387 */ /* 0x0007e20000100800 */
[----:B0-----:R-:W-:Y:S01]  /*3140*/  IADD3.X R38, PT, PT, R4, UR13, RZ, P6, !PT ;  /* 0x0000000d04267c10 */ /* 0x001fe2000b7fe4ff */
[----:B-1----:R-:W-:Y:S02]  /*3150*/  @P4 IMAD.MOV.U32 R34, RZ, RZ, R36 ;  /* 0x000000ffff224224 */ /* 0x002fe400078e0024 */
[----:B------:R-:W-:Y:S01]  /*3160*/  @P4 IMAD.MOV.U32 R35, RZ, RZ, R39 ;  /* 0x000000ffff234224 */ /* 0x000fe200078e0027 */
[----:B------:R-:W-:Y:S01]  /*3170*/  PRMT R216, RZ, 0x7610, R216 ;  /* 0x00007610ffd87816 */ /* 0x000fe200000000d8 */
[----:B------:R-:W-:Y:S01]  /*3180*/  STL [R1+0x8c], R39 ;  /* 0x00008c2701007387 */ /* 0x000fe20000100800 */
[----:B---3--:R-:W-:-:S03]  /*3190*/  IADD3 R36, P6, PT, R0, UR12, RZ ;  /* 0x0000000c00247c10 */ /* 0x008fc6000ffde0ff */
[----:B------:R0:W3:Y:S01]  /*31a0*/  @P4 LDG.E.U8 R222, desc[UR18][R34.64] ;  /* 0x0000001222de4981 */ /* 0x0000e2000c1e1100 */
[----:B------:R-:W-:-:S03]  /*31b0*/  SHF.R.U64 R33, R117, 0x6, RZ ;  /* 0x0000000675217819 */ /* 0x000fc600000012ff */
[----:B------:R-:W-:Y:S04]  /*31c0*/  STL [R1+0x98], R37 ;  /* 0x0000982501007387 */ /* 0x000fe80000100800 */
[----:B------:R1:W-:Y:S01]  /*31d0*/  STL [R1+0x94], R38 ;  /* 0x0000942601007387 */ /* 0x0003e20000100800 */
[----:B0-----:R-:W-:Y:S02]  /*31e0*/  @P4 IMAD.MOV.U32 R34, RZ, RZ, R37 ;  /* 0x000000ffff224224 */ /* 0x001fe400078e0025 */
[----:B------:R-:W-:Y:S01]  /*31f0*/  @P4 IMAD.MOV.U32 R35, RZ, RZ, R38 ;  /* 0x000000ffff234224 */ /* 0x000fe200078e0026 */
[----:B------:R-:W-:Y:S01]  /*3200*/  STL [R1+0x110], R36 ;  /* 0x0001102401007387 */ /* 0x000fe20000100800 */
[----:B------:R-:W-:-:S03]  /*3210*/  PRMT R215, RZ, 0x7610, R215 ;  /* 0x00007610ffd77816 */ /* 0x000fc600000000d7 */
[----:B------:R0:W2:Y:S01]  /*3220*/  @P4 LDG.E.U8 R216, desc[UR18][R34.64] ;  /* 0x0000001222d84981 */ /* 0x0000a2000c1e1100 */
[----:B-1----:R-:W-:Y:S02]  /*3230*/  IADD3.X R38, PT, PT, R2, UR5, RZ, P6, !PT ;  /* 0x0000000502267c10 */ /* 0x002fe4000b7fe4ff */
[----:B------:R-:W-:Y:S01]  /*3240*/  IADD3 R37, P6, PT, R3, UR12, RZ ;  /* 0x0000000c03257c10 */ /* 0x000fe2000ffde0ff */
[----:B------:R-:W-:Y:S01]  /*3250*/  UIMAD UR12, UR8, 0x39, URZ ;  /* 0x00000039080c78a4 */ /* 0x000fe2000f8e02ff */
[----:B------:R-:W-:Y:S01]  /*3260*/  LOP3.LUT P4, RZ, R33, 0x1, RZ, 0xc0, !PT ;  /* 0x0000000121ff7812 */ /* 0x000fe2000788c0ff */
[----:B------:R1:W-:Y:S02]  /*3270*/  STL [R1+0x10c], R38 ;  /* 0x00010c2601007387 */ /* 0x0003e40000100800 */
[----:B------:R-:W-:Y:S01]  /*3280*/  USHF.R.S32.HI UR13, URZ, 0x1f, UR12 ;  /* 0x0000001fff0d7899 */ /* 0x000fe2000801140c */
[----:B0-----:R-:W-:Y:S02]  /*3290*/  @P3 IMAD.MOV.U32 R34, RZ, RZ, R36 ;  /* 0x000000ffff223224 */ /* 0x001fe400078e0024 */
[----:B------:R-:W-:Y:S01]  /*32a0*/  @P3 IMAD.MOV.U32 R35, RZ, RZ, R38 ;  /* 0x000000ffff233224 */ /* 0x000fe200078e0026 */
[----:B-1----:R-:W-:-:S04]  /*32b0*/  IADD3.X R38, PT, PT, R4, UR5, RZ, P6, !PT ;  /* 0x0000000504267c10 */ /* 0x002fc8000b7fe4ff */
[----:B------:R0:W2:Y:S01]  /*32c0*/  @P3 LDG.E.U8 R215, desc[UR18][R34.64] ;  /* 0x0000001222d73981 */ /* 0x0000a2000c1e1100 */
[----:B------:R-:W-:Y:S02]  /*32d0*/  IADD3 R36, P6, PT, R0, UR12, RZ ;  /* 0x0000000c00247c10 */ /* 0x000fe4000ffde0ff */
[----:B------:R-:W-:Y:S01]  /*32e0*/  PRMT R224, RZ, 0x7610, R224 ;  /* 0x00007610ffe07816 */ /* 0x000fe200000000e0 */
[----:B------:R1:W-:Y:S01]  /*32f0*/  STL [R1+0x118], R37 ;  /* 0x0001182501007387 */ /* 0x0003e20000100800 */
[----:B------:R-:W-:Y:S01]  /*3300*/  IADD3.X R39, PT, PT, R2, UR13, RZ, P6, !PT ;  /* 0x0000000d02277c10 */ /* 0x000fe2000b7fe4ff */
[----:B0-----:R-:W-:Y:S02]  /*3310*/  @P3 IMAD.MOV.U32 R34, RZ, RZ, R37 ;  /* 0x000000ffff223224 */ /* 0x001fe400078e0025 */
[----:B------:R-:W-:Y:S01]  /*3320*/  @P3 IMAD.MOV.U32 R35, RZ, RZ, R38 ;  /* 0x000000ffff233224 */ /* 0x000fe200078e0026 */
[----:B-1----:R-:W-:Y:S01]  /*3330*/  IADD3 R37, P6, PT, R3, UR12, RZ ;  /* 0x0000000c03257c10 */ /* 0x002fe2000ffde0ff */
[----:B------:R0:W-:Y:S01]  /*3340*/  STL [R1+0x114], R38 ;  /* 0x0001142601007387 */ /* 0x0001e20000100800 */
[----:B------:R-:W-:-:S03]  /*3350*/  PRMT R220, RZ, 0x7610, R220 ;  /* 0x00007610ffdc7816 */ /* 0x000fc600000000dc */
[----:B------:R1:W2:Y:S01]  /*3360*/  @P3 LDG.E.U8 R224, desc[UR18][R34.64] ;  /* 0x0000001222e03981 */ /* 0x0002a2000c1e1100 */
[----:B------:R-:W-:Y:S01]  /*3370*/  VIADD R33, R241, 0xfffffff5 ;  /* 0xfffffff5f1217836 */ /* 0x000fe20000000000 */
[----:B------:R-:W-:Y:S01]  /*3380*/  USHF.L.U32 UR5, UR8, 0x1, URZ ;  /* 0x0000000108057899 */ /* 0x000fe200080006ff */
[----:B0-----:R-:W-:Y:S01]  /*3390*/  IADD3.X R38, PT, PT, R4, UR13, RZ, P6, !PT ;  /* 0x0000000d04267c10 */ /* 0x001fe2000b7fe4ff */
[----:B-1----:R-:W-:Y:S02]  /*33a0*/  @P4 IMAD.MOV.U32 R34, RZ, RZ, R36 ;  /* 0x000000ffff224224 */ /* 0x002fe400078e0024 */
[----:B------:R-:W-:Y:S01]  /*33b0*/  @P4 IMAD.MOV.U32 R35, RZ, RZ, R39 ;  /* 0x000000ffff234224 */ /* 0x000fe200078e0027 */
[----:B------:R-:W-:Y:S01]  /*33c0*/  PRMT R219, RZ, 0x7610, R219 ;  /* 0x00007610ffdb7816 */ /* 0x000fe200000000db */
[----:B------:R-:W-:Y:S01]  /*33d0*/  USHF.R.S32.HI UR12, URZ, 0x1f, UR5 ;  /* 0x0000001fff0c7899 */ /* 0x000fe20008011405 */
[----:B------:R-:W-:Y:S02]  /*33e0*/  ISETP.GE.U32.AND P3, PT, R33, 0x7fffffb6, PT ;  /* 0x7fffffb62100780c */ /* 0x000fe40003f66070 */
[----:B------:R0:W2:Y:S01]  /*33f0*/  @P4 LDG.E.U8 R220, desc[UR18][R34.64] ;  /* 0x0000001222dc4981 */ /* 0x0000a2000c1e1100 */
[----:B------:R-:W-:-:S03]  /*3400*/  IADD3 R33, P6, PT, R0, UR5, RZ ;  /* 0x0000000500217c10 */ /* 0x000fc6000ffde0ff */
[----:B------:R1:W-:Y:S01]  /*3410*/  STL [R1+0x190], R36 ;  /* 0x0001902401007387 */ /* 0x0003e20000100800 */
[----:B0-----:R-:W-:Y:S02]  /*3420*/  @P4 IMAD.MOV.U32 R34, RZ, RZ, R37 ;  /* 0x000000ffff224224 */ /* 0x001fe400078e0025 */
[----:B------:R-:W-:Y:S01]  /*3430*/  @P4 IMAD.MOV.U32 R35, RZ, RZ, R38 ;  /* 0x000000ffff234224 */ /* 0x000fe200078e0026 */
[----:B-1----:R-:W-:-:S04]  /*3440*/  SHF.R.U32.HI R36, RZ, 0x5, R101 ;  /* 0x00000005ff247819 */ /* 0x002fc80000011665 */
[----:B------:R0:W2:Y:S01]  /*3450*/  @P4 LDG.E.U8 R219, desc[UR18][R34.64] ;  /* 0x0000001222db4981 */ /* 0x0000a2000c1e1100 */
[----:B------:R-:W-:Y:S02]  /*3460*/  PRMT R208, RZ, 0x7610, R208 ;  /* 0x00007610ffd07816 */ /* 0x000fe400000000d0 */
[----:B------:R-:W-:Y:S01]  /*3470*/  LOP3.LUT P4, RZ, R36, 0x1, RZ, 0xc0, !PT ;  /* 0x0000000124ff7812 */ /* 0x000fe2000788c0ff */
[----:B------:R-:W-:Y:S01]  /*3480*/  STL [R1+0x18c], R39 ;  /* 0x00018c2701007387 */ /* 0x000fe20000100800 */
[----:B------:R-:W-:Y:S01]  /*3490*/  @!P5 IMAD.MOV.U32 R36, RZ, RZ, R33 ;  /* 0x000000ffff24d224 */ /* 0x000fe200078e0021 */
[----:B0-----:R-:W-:Y:S02]  /*34a0*/  IADD3.X R34, PT, PT, R2, UR12, RZ, P6, !PT ;  /* 0x0000000c02227c10 */ /* 0x001fe4000b7fe4ff */
[----:B------:R0:W-:Y:S01]  /*34b0*/  STL [R1+0x198], R37 ;  /* 0x0001982501007387 */ /* 0x0001e20000100800 */
[----:B------:R-:W-:Y:S01]  /*34c0*/  IADD3 R35, P6, PT, R3, UR5, RZ ;  /* 0x0000000503237c10 */ /* 0x000fe2000ffde0ff */
[----:B------:R-:W-:Y:S01]  /*34d0*/  UIMAD UR5, UR8, 0xa, URZ ;  /* 0x0000000a080578a4 */ /* 0x000fe2000f8e02ff */
[----:B0-----:R-:W-:-:S05]  /*34e0*/  @!P5 IMAD.MOV.U32 R37, RZ, RZ, R34 ;  /* 0x000000ffff25d224 */ /* 0x001fca00078e0022 */
[----:B------:R0:W2:Y:S01]  /*34f0*/  @!P5 LDG.E.U8 R208, desc[UR18][R36.64] ;  /* 0x0000001224d0d981 */ /* 0x0000a2000c1e1100 */
[----:B------:R-:W-:Y:S01]  /*3500*/  PRMT R221, RZ, 0x7610, R221 ;  /* 0x00007610ffdd7816 */ /* 0x000fe200000000dd */
[----:B------:R-:W-:Y:S02]  /*3510*/  USHF.R.S32.HI UR13, URZ, 0x1f, UR5 ;  /* 0x0000001fff0d7899 */ /* 0x000fe40008011405 */
[----:B------:R1:W-:Y:S01]  /*3520*/  STL [R1+0x194], R38 ;  /* 0x0001942601007387 */ /* 0x0003e20000100800 */
[----:B0-----:R-:W-:Y:S02]  /*3530*/  IADD3.X R36, PT, PT, R4, UR12, RZ, P6, !PT ;  /* 0x0000000c04247c10 */ /* 0x001fe4000b7fe4ff */
[----:B------:R-:W-:Y:S01]  /*3540*/  IADD3 R37, P6, PT, R0, UR5, RZ ;  /* 0x0000000500257c10 */ /* 0x000fe2000ffde0ff */
[----:B-1----:R-:W-:Y:S02]  /*3550*/  @!P5 IMAD.MOV.U32 R38, RZ, RZ, R35 ;  /* 0x000000ffff26d224 */ /* 0x002fe400078e0023 */
[----:B------:R-:W-:Y:S01]  /*3560*/  @!P5 IMAD.MOV.U32 R39, RZ, RZ, R36 ;  /* 0x000000ffff27d224 */ /* 0x000fe200078e0024 */
[----:B------:R-:W-:-:S04]  /*3570*/  SHF.R.U32.HI R40, RZ, 0xd, R101 ;  /* 0x0000000dff287819 */ /* 0x000fc80000011665 */
[----:B------:R0:W2:Y:S01]  /*3580*/  @!P5 LDG.E.U8 R221, desc[UR18][R38.64] ;  /* 0x0000001226ddd981 */ /* 0x0000a2000c1e1100 */
[----:B------:R-:W-:Y:S01]  /*3590*/  PRMT R213, RZ, 0x7610, R213 ;  /* 0x00007610ffd57816 */ /* 0x000fe200000000d5 */
[----:B------:R-:W-:Y:S01]  /*35a0*/  @!P3 IMAD.MOV.U32 R42, RZ, RZ, R37 ;  /* 0x000000ffff2ab224 */ /* 0x000fe200078e0025 */
[----:B------:R-:W-:Y:S02]  /*35b0*/  LOP3.LUT P5, RZ, R40, 0x1, RZ, 0xc0, !PT ;  /* 0x0000000128ff7812 */ /* 0x000fe400078ac0ff */
[----:B0-----:R-:W-:Y:S02]  /*35c0*/  IADD3.X R38, PT, PT, R2, UR13, RZ, P6, !PT ;  /* 0x0000000d02267c10 */ /* 0x001fe4000b7fe4ff */
[----:B------:R-:W-:Y:S01]  /*35d0*/  IADD3 R39, P6, PT, R3, UR5, RZ ;  /* 0x0000000503277c10 */ /* 0x000fe2000ffde0ff */
[----:B------:R-:W-:Y:S02]  /*35e0*/  UIMAD UR12, UR8, 0x12, URZ ;  /* 0x00000012080c78a4 */ /* 0x000fe4000f8e02ff */
[----:B------:R-:W-:Y:S01]  /*35f0*/  @!P3 IMAD.MOV.U32 R43, RZ, RZ, R38 ;  /* 0x000000ffff2bb224 */ /* 0x000fe200078e0026 */
[----:B------:R-:W-:Y:S01]  /*3600*/  IADD3.X R40, PT, PT, R4, UR13, RZ, P6, !PT ;  /* 0x0000000d04287c10 */ /* 0x000fe2000b7fe4ff */
[----:B------:R-:W-:Y:S01]  /*3610*/  USHF.R.S32.HI UR16, URZ, 0x1f, UR12 ;  /* 0x0000001fff107899 */ /* 0x000fe2000801140c */
[----:B------:R-:W-:-:S02]  /*3620*/  PRMT R212, RZ, 0x7610, R212 ;  /* 0x00007610ffd47816 */ /* 0x000fc400000000d4 */
[----:B------:R0:W2:Y:S01]  /*3630*/  @!P3 LDG.E.U8 R213, desc[UR18][R42.64] ;  /* 0x000000122ad5b981 */ /* 0x0000a2000c1e1100 */
[----:B------:R-:W-:Y:S02]  /*3640*/  IADD3 R41, P6, PT, R0, UR12, RZ ;  /* 0x0000000c00297c10 */ /* 0x000fe4000ffde0ff */
[----:B------:R-:W-:Y:S01]  /*3650*/  SHF.R.U64 R44, R117, 0x1d, RZ ;  /* 0x0000001d752c7819 */ /* 0x000fe200000012ff */
[----:B0-----:R-:W-:Y:S02]  /*3660*/  @!P3 IMAD.MOV.U32 R42, RZ, RZ, R39 ;  /* 0x000000ffff2ab224 */ /* 0x001fe400078e0027 */
[----:B------:R-:W-:-:S05]  /*3670*/  @!P3 IMAD.MOV.U32 R43, RZ, RZ, R40 ;  /* 0x000000ffff2bb224 */ /* 0x000fca00078e0028 */
[----:B------:R0:W2:Y:S01]  /*3680*/  @!P3 LDG.E.U8 R212, desc[UR18][R42.64] ;  /* 0x000000122ad4b981 */ /* 0x0000a2000c1e1100 */
[----:B------:R-:W-:Y:S02]  /*3690*/  PRMT R217, RZ, 0x7610, R217 ;  /* 0x00007610ffd97816 */ /* 0x000fe400000000d9 */
[----:B------:R-:W-:Y:S01]  /*36a0*/  LOP3.LUT P3, RZ, R44, 0x1, RZ, 0xc0, !PT ;  /* 0x000000012cff7812 */ /* 0x000fe2000786c0ff */
[----:B------:R-:W-:Y:S01]  /*36b0*/  @P5 IMAD.MOV.U32 R44, RZ, RZ, R41 ;  /* 0x000000ffff2c5224 */ /* 0x000fe200078e0029 */
[----:B0-----:R-:W-:Y:S02]  /*36c0*/  IADD3.X R42, PT, PT, R2, UR16, RZ, P6, !PT ;  /* 0x00000010022a7c10 */ /* 0x001fe4000b7fe4ff */
[----:B------:R-:W-:-:S03]  /*36d0*/  IADD3 R43, P6, PT, R3, UR12, RZ ;  /* 0x0000000c032b7c10 */ /* 0x000fc6000ffde0ff */
[----:B------:R-:W-:Y:S01]  /*36e0*/  @P5 IMAD.MOV.U32 R45, RZ, RZ, R42 ;  /* 0x000000ffff2d5224 */ /* 0x000fe200078e002a */
[----:B------:R-:W-:-:S04]  /*36f0*/  UIMAD UR5, UR8, 0x1a, URZ ;  /* 0x0000001a080578a4 */ /* 0x000fc8000f8e02ff */
[----:B------:R0:W2:Y:S01]  /*3700*/  @P5 LDG.E.U8 R217, desc[UR18][R44.64] ;  /* 0x000000122cd95981 */ /* 0x0000a2000c1e1100 */
[----:B------:R-:W-:Y:S01]  /*3710*/  PRMT R207, RZ, 0x7610, R207 ;  /* 0x00007610ffcf7816 */ /* 0x000fe200000000cf */
[----:B------:R-:W-:Y:S01]  /*3720*/  USHF.R.S32.HI UR13, URZ, 0x1f, UR5 ;  /* 0x0000001fff0d7899 */ /* 0x000fe20008011405 */
[----:B------:R-:W-:Y:S01]  /*3730*/  @P5 IMAD.MOV.U32 R46, RZ, RZ, R43 ;  /* 0x000000ffff2e5224 */ /* 0x000fe200078e002b */
[----:B0-----:R-:W-:Y:S02]  /*3740*/  IADD3.X R44, PT, PT, R4, UR16, RZ, P6, !PT ;  /* 0x00000010042c7c10 */ /* 0x001fe4000b7fe4ff */
[----:B------:R-:W-:-:S03]  /*3750*/  IADD3 R45, P6, PT, R0, UR5, RZ ;  /* 0x00000005002d7c10 */ /* 0x000fc6000ffde0ff */
[----:B------:R-:W-:Y:S01]  /*3760*/  @P5 IMAD.MOV.U32 R47, RZ, RZ, R44 ;  /* 0x000000ffff2f5224 */ /* 0x000fe200078e002c */
[----:B------:R-:W-:Y:S01]  /*3770*/  SHF.R.U64 R48, R117, 0x15, RZ ;  /* 0x0000001575307819 */ /* 0x000fe200000012ff */
[----:B------:R-:W-:-:S03]  /*3780*/  UIMAD UR12, UR8, 0x22, URZ ;  /* 0x00000022080c78a4 */ /* 0x000fc6000f8e02ff */
[----:B------:R0:W2:Y:S01]  /*3790*/  @P5 LDG.E.U8 R207, desc[UR18][R46.64] ;  /* 0x000000122ecf5981 */ /* 0x0000a2000c1e1100 */
[----:B------:R-:W-:Y:S01]  /*37a0*/  PRMT R201, RZ, 0x7610, R201 ;  /* 0x00007610ffc97816 */ /* 0x000fe200000000c9 */
[----:B------:R-:W-:Y:S01]  /*37b0*/  @P4 IMAD.MOV.U32 R50, RZ, RZ, R45 ;  /* 0x000000ffff324224 */ /* 0x000fe200078e002d */
[----:B------:R-:W-:Y:S01]  /*37c0*/  LOP3.LUT P5, RZ, R48, 0x1, RZ, 0xc0, !PT ;  /* 0x0000000130ff7812 */ /* 0x000fe200078ac0ff */
[----:B------:R-:W-:Y:S01]  /*37d0*/  USHF.R.S32.HI UR16, URZ, 0x1f, UR12 ;  /* 0x0000001fff107899 */ /* 0x000fe2000801140c */
[----:B0-----:R-:W-:Y:S02]  /*37e0*/  IADD3.X R46, PT, PT, R2, UR13, RZ, P6, !PT ;  /* 0x0000000d022e7c10 */ /* 0x001fe4000b7fe4ff */
[----:B------:R-:W-:-:S03]  /*37f0*/  IADD3 R47, P6, PT, R3, UR5, RZ ;  /* 0x00000005032f7c10 */ /* 0x000fc6000ffde0ff */
[----:B------:R-:W-:Y:S01]  /*3800*/  @P4 IMAD.MOV.U32 R51, RZ, RZ, R46 ;  /* 0x000000ffff334224 */ /* 0x000fe200078e002e */
[----:B------:R-:W-:Y:S02]  /*3810*/  IADD3.X R48, PT, PT, R4, UR13, RZ, P6, !PT ;  /* 0x0000000d04307c10 */ /* 0x000fe4000b7fe4ff */
[----:B------:R-:W-:Y:S02]  /*3820*/  IADD3 R53, P6, PT, R0, UR12, RZ ;  /* 0x0000000c00357c10 */ /* 0x000fe4000ffde0ff */
[----:B------:R-:W-:Y:S01]  /*3830*/  PRMT R223, RZ, 0x7610, R223 ;  /* 0x00007610ffdf7816 */ /* 0x000fe200000000df */
[----:B------:R0:W2:Y:S01]  /*3840*/  @P4 LDG.E.U8 R201, desc[UR18][R50.64] ;  /* 0x0000001232c94981 */ /* 0x0000a2000c1e1100 */
[----:B------:R-:W-:Y:S01]  /*3850*/  IADD3.X R54, PT, PT, R2, UR16, RZ, P6, !PT ;  /* 0x0000001002367c10 */ /* 0x000fe2000b7fe4ff */
[----:B------:R-:W-:Y:S01]  /*3860*/  UIMAD UR5, UR8, 0x2a, URZ ;  /* 0x0000002a080578a4 */ /* 0x000fe2000f8e02ff */
[----:B------:R-:W-:Y:S01]  /*3870*/  IADD3 R52, P6, PT, R3, UR12, RZ ;  /* 0x0000000c03347c10 */ /* 0x000fe2000ffde0ff */
[----:B------:R1:W-:Y:S01]  /*3880*/  STL [R1+0x20], R53 ;  /* 0x0000203501007387 */ /* 0x0003e20000100800 */
[----:B------:R-:W-:Y:S01]  /*3890*/  PRMT R205, RZ, 0x7610, R205 ;  /* 0x00007610ffcd7816 */ /* 0x000fe200000000cd */
[----:B0-----:R-:W-:-:S02]  /*38a0*/  @P4 IMAD.MOV.U32 R50, RZ, RZ, R47 ;  /* 0x000000ffff324224 */ /* 0x001fc400078e002f */
[----:B------:R-:W-:Y:S01]  /*38b0*/  @P4 IMAD.MOV.U32 R51, RZ, RZ, R48 ;  /* 0x000000ffff334224 */ /* 0x000fe200078e0030 */
[----:B------:R-:W-:Y:S01]  /*38c0*/  USHF.R.S32.HI UR12, URZ, 0x1f, UR5 ;  /* 0x0000001fff0c7899 */ /* 0x000fe20008011405 */
[----:B------:R0:W-:Y:S04]  /*38d0*/  STL [R1+0x1c], R54 ;  /* 0x00001c3601007387 */ /* 0x0001e80000100800 */
[----:B------:R0:W2:Y:S01]  /*38e0*/  @P4 LDG.E.U8 R223, desc[UR18][R50.64] ;  /* 0x0000001232df4981 */ /* 0x0000a2000c1e1100 */
[----:B------:R-:W-:Y:S01]  /*38f0*/  PRMT R196, RZ, 0x7610, R196 ;  /* 0x00007610ffc47816 */ /* 0x000fe200000000c4 */
[----:B0-----:R-:W-:Y:S01]  /*3900*/  @P3 IMAD.MOV.U32 R50, RZ, RZ, R53 ;  /* 0x000000ffff323224 */ /* 0x001fe200078e0035 */
[----:B-1----:R-:W-:Y:S01]  /*3910*/  IADD3.X R53, PT, PT, R4, UR16, RZ, P6, !PT ;  /* 0x0000001004357c10 */ /* 0x002fe2000b7fe4ff */
[----:B------:R-:W-:Y:S01]  /*3920*/  @P3 IMAD.MOV.U32 R51, RZ, RZ, R54 ;  /* 0x000000ffff333224 */ /* 0x000fe200078e0036 */
[----:B------:R-:W-:Y:S01]  /*3930*/  IADD3 R54, P6, PT, R0, UR5, RZ ;  /* 0x0000000500367c10 */ /* 0x000fe2000ffde0ff */
[----:B------:R0:W-:Y:S04]  /*3940*/  STL [R1+0x28], R52 ;  /* 0x0000283401007387 */ /* 0x0001e80000100800 */
[----:B------:R1:W2:Y:S01]  /*3950*/  @P3 LDG.E.U8 R205, desc[UR18][R50.64] ;  /* 0x0000001232cd3981 */ /* 0x0002a2000c1e1100 */
[----:B------:R-:W-:-:S02]  /*3960*/  IADD3.X R55, PT, PT, R2, UR12, RZ, P6, !PT ;  /* 0x0000000c02377c10 */ /* 0x000fc4000b7fe4ff */
[----:B------:R-:W-:Y:S01]  /*3970*/  PRMT R210, RZ, 0x7610, R210 ;  /* 0x00007610ffd27816 */ /* 0x000fe200000000d2 */
[----:B------:R4:W-:Y:S01]  /*3980*/  STL [R1+0x24], R53 ;  /* 0x0000243501007387 */ /* 0x0009e20000100800 */
[----:B-1----:R-:W-:Y:S02]  /*3990*/  @P3 IMAD.MOV.U32 R50, RZ, RZ, R52 ;  /* 0x000000ffff323224 */ /* 0x002fe400078e0034 */
[----:B------:R-:W-:Y:S01]  /*39a0*/  @P3 IMAD.MOV.U32 R51, RZ, RZ, R53 ;  /* 0x000000ffff333224 */ /* 0x000fe200078e0035 */
[----:B0-----:R-:W-:-:S04]  /*39b0*/  IADD3 R52, P6, PT, R3, UR5, RZ ;  /* 0x0000000503347c10 */ /* 0x001fc8000ffde0ff */
[----:B------:R0:W2:Y:S01]  /*39c0*/  @P3 LDG.E.U8 R196, desc[UR18][R50.64] ;  /* 0x0000001232c43981 */ /* 0x0000a2000c1e1100 */
[----:B----4-:R-:W-:Y:S02]  /*39d0*/  IADD3.X R53, PT, PT, R4, UR12, RZ, P6, !PT ;  /* 0x0000000c04357c10 */ /* 0x010fe4000b7fe4ff */
[----:B------:R-:W-:Y:S01]  /*39e0*/  SHF.R.U64 R49, R117, 0xd, RZ ;  /* 0x0000000d75317819 */ /* 0x000fe200000012ff */
[----:B------:R-:W-:Y:S01]  /*39f0*/  UIMAD UR5, UR8, 0x32, URZ ;  /* 0x00000032080578a4 */ /* 0x000fe2000f8e02ff */
[----:B------:R-:W-:Y:S01]  /*3a00*/  PRMT R209, RZ, 0x7610, R209 ;  /* 0x00007610ffd17816 */ /* 0x000fe200000000d1 */
[----:B0-----:R-:W-:Y:S02]  /*3a10*/  @P5 IMAD.MOV.U32 R50, RZ, RZ, R54 ;  /* 0x000000ffff325224 */ /* 0x001fe400078e0036 */
[----:B------:R-:W-:Y:S01]  /*3a20*/  @P5 IMAD.MOV.U32 R51, RZ, RZ, R55 ;  /* 0x000000ffff335224 */ /* 0x000fe200078e0037 */
[----:B------:R-:W-:-:S04]  /*3a30*/  LOP3.LUT P4, RZ, R49, 0x1, RZ, 0xc0, !PT ;  /* 0x0000000131ff7812 */ /* 0x000fc8000788c0ff */
[----:B------:R0:W4:Y:S01]  /*3a40*/  @P5 LDG.E.U8 R210, desc[UR18][R50.64] ;  /* 0x0000001232d25981 */ /* 0x000122000c1e1100 */
[----:B------:R-:W-:Y:S01]  /*3a50*/  SHF.R.U64 R49, R117, 0x5, RZ ;  /* 0x0000000575317819 */ /* 0x000fe200000012ff */
[----:B------:R-:W-:Y:S02]  /*3a60*/  USHF.R.S32.HI UR13, URZ, 0x1f, UR5 ;  /* 0x0000001fff0d7899 */ /* 0x000fe40008011405 */
[----:B------:R-:W-:Y:S01]  /*3a70*/  UIMAD UR12, UR8, 0x3a, URZ ;  /* 0x0000003a080c78a4 */ /* 0x000fe2000f8e02ff */
[----:B0-----:R-:W-:Y:S02]  /*3a80*/  @P5 IMAD.MOV.U32 R50, RZ, RZ, R52 ;  /* 0x000000ffff325224 */ /* 0x001fe400078e0034 */
[----:B------:R-:W-:Y:S01]  /*3a90*/  @P5 IMAD.MOV.U32 R51, RZ, RZ, R53 ;  /* 0x000000ffff335224 */ /* 0x000fe200078e0035 */
[----:B------:R-:W-:-:S04]  /*3aa0*/  LOP3.LUT P3, RZ, R49, 0x1, RZ, 0xc0, !PT ;  /* 0x0000000131ff7812 */ /* 0x000fc8000786c0ff */
[----:B------:R0:W2:Y:S01]  /*3ab0*/  @P5 LDG.E.U8 R209, desc[UR18][R50.64] ;  /* 0x0000001232d15981 */ /* 0x0000a2000c1e1100 */
[----:B------:R-:W-:Y:S01]  /*3ac0*/  IADD3 R56, P5, PT, R0, UR5, RZ ;  /* 0x0000000500387c10 */ /* 0x000fe2000ffbe0ff */
[----:B------:R-:W-:Y:S02]  /*3ad0*/  USHF.R.S32.HI UR16, URZ, 0x1f, UR12 ;  /* 0x0000001fff107899 */ /* 0x000fe4000801140c */
[----:B------:R-:W-:Y:S01]  /*3ae0*/  STL [R1+0xa0], R54 ;  /* 0x0000a03601007387 */ /* 0x000fe20000100800 */
[----:B------:R-:W-:-:S03]  /*3af0*/  IADD3.X R57, PT, PT, R2, UR13, RZ, P5, !PT ;  /* 0x0000000d02397c10 */ /* 0x000fc6000affe4ff */
[----:B------:R-:W-:Y:S01]  /*3b00*/  STL [R1+0x9c], R55 ;  /* 0x00009c3701007387 */ /* 0x000fe20000100800 */
[----:B------:R-:W-:-:S03]  /*3b10*/  PRMT R193, RZ, 0x7610, R193 ;  /* 0x00007610ffc17816 */ /* 0x000fc600000000c1 */
[----:B------:R1:W-:Y:S01]  /*3b20*/  STL [R1+0xa8], R52 ;  /* 0x0000a83401007387 */ /* 0x0003e20000100800 */
[----:B0-----:R-:W-:Y:S02]  /*3b30*/  @P4 IMAD.MOV.U32 R50, RZ, RZ, R56 ;  /* 0x000000ffff324224 */ /* 0x001fe400078e0038 */
[----:B------:R-:W-:Y:S01]  /*3b40*/  @P4 IMAD.MOV.U32 R51, RZ, RZ, R57 ;  /* 0x000000ffff334224 */ /* 0x000fe200078e0039 */
[----:B------:R0:W-:Y:S01]  /*3b50*/  STL [R1+0xa4], R53 ;  /* 0x0000a43501007387 */ /* 0x0001e20000100800 */
[----:B------:R-:W-:Y:S01]  /*3b60*/  VIADD R49, R241, 0xfffffffc ;  /* 0xfffffffcf1317836 */ /* 0x000fe20000000000 */
[----:B------:R-:W-:Y:S02]  /*3b70*/  PRMT R218, RZ, 0x7610, R218 ;  /* 0x00007610ffda7816 */ /* 0x000fe400000000da */
[----:B------:R3:W2:Y:S01]  /*3b80*/  @P4 LDG.E.U8 R193, desc[UR18][R50.64] ;  /* 0x0000001232c14981 */ /* 0x0006a2000c1e1100 */
[----:B-1----:R-:W-:-:S04]  /*3b90*/  IADD3 R52, P5, PT, R0, UR12, RZ ;  /* 0x0000000c00347c10 */ /* 0x002fc8000ffbe0ff */
[----:B------:R-:W-:Y:S02]  /*3ba0*/  IADD3.X R55, PT, PT, R2, UR16, RZ, P5, !PT ;  /* 0x0000001002377c10 */ /* 0x000fe4000affe4ff */
[----:B0-----:R-:W-:Y:S01]  /*3bb0*/  IADD3 R53, P6, PT, R3, UR5, RZ ;  /* 0x0000000503357c10 */ /* 0x001fe2000ffde0ff */
[----:B---3--:R-:W-:Y:S02]  /*3bc0*/  @P3 IMAD.MOV.U32 R50, RZ, RZ, R52 ;  /* 0x000000ffff323224 */ /* 0x008fe400078e0034 */
[----:B------:R-:W-:Y:S01]  /*3bd0*/  @P3 IMAD.MOV.U32 R51, RZ, RZ, R55 ;  /* 0x000000ffff333224 */ /* 0x000fe200078e0037 */
[----:B------:R-:W-:Y:S01]  /*3be0*/  IADD3.X R54, PT, PT, R4, UR13, RZ, P6, !PT ;  /* 0x0000000d04367c10 */ /* 0x000fe2000b7fe4ff */
[----:B------:R-:W-:Y:S01]  /*3bf0*/  STL [R1+0x120], R56 ;  /* 0x0001203801007387 */ /* 0x000fe20000100800 */
[----:B------:R-:W-:Y:S02]  /*3c00*/  ISETP.GE.U32.AND P6, PT, R49, 0x7fffffbd, PT ;  /* 0x7fffffbd3100780c */ /* 0x000fe40003fc6070 */
[----:B------:R-:W-:Y:S01]  /*3c10*/  IADD3 R49, P5, PT, R3, UR12, RZ ;  /* 0x0000000c03317c10 */ /* 0x000fe2000ffbe0ff */
[----:B------:R-:W-:Y:S01]  /*3c20*/  STL [R1+0x128], R53 ;  /* 0x0001283501007387 */ /* 0x000fe20000100800 */
[----:B------:R-:W-:-:S03]  /*3c30*/  PRMT R200, RZ, 0x7610, R200 ;  /* 0x00007610ffc87816 */ /* 0x000fc600000000c8 */
[----:B------:R-:W-:Y:S04]  /*3c40*/  STL [R1+0x11c], R57 ;  /* 0x00011c3901007387 */ /* 0x000fe80000100800 */
[----:B------:R0:W3:Y:S01]  /*3c50*/  @P3 LDG.E.U8 R218, desc[UR18][R50.64] ;  /* 0x0000001232da3981 */ /* 0x0000e2000c1e1100 */
[----:B------:R-:W-:-:S03]  /*3c60*/  UIMAD UR5, UR8, 0x3, URZ ;  /* 0x00000003080578a4 */ /* 0x000fc6000f8e02ff */
[----:B------:R1:W-:Y:S01]  /*3c70*/  STL [R1+0x1a0], R52 ;  /* 0x0001a03401007387 */ /* 0x0003e20000100800 */
[----:B------:R-:W-:Y:S01]  /*3c80*/  PRMT R198, RZ, 0x7610, R198 ;  /* 0x00007610ffc67816 */ /* 0x000fe200000000c6 */
[----:B0-----:R-:W-:Y:S02]  /*3c90*/  @P4 IMAD.MOV.U32 R50, RZ, RZ, R53 ;  /* 0x000000ffff324224 */ /* 0x001fe400078e0035 */
[----:B------:R-:W-:Y:S01]  /*3ca0*/  @P4 IMAD.MOV.U32 R51, RZ, RZ, R54 ;  /* 0x000000ffff334224 */ /* 0x000fe200078e0036 */
[----:B-1----:R-:W-:Y:S01]  /*3cb0*/  IADD3.X R52, PT, PT, R4, UR16, RZ, P5, !PT ;  /* 0x0000001004347c10 */ /* 0x002fe2000affe4ff */
[----:B------:R-:W-:Y:S01]  /*3cc0*/  STL [R1+0x124], R54 ;  /* 0x0001243601007387 */ /* 0x000fe20000100800 */
[----:B------:R-:W-:-:S03]  /*3cd0*/  USHF.R.S32.HI UR12, URZ, 0x1f, UR5 ;  /* 0x0000001fff0c7899 */ /* 0x000fc60008011405 */
[----:B------:R0:W2:Y:S04]  /*3ce0*/  @P4 LDG.E.U8 R200, desc[UR18][R50.64] ;  /* 0x0000001232c84981 */ /* 0x0000a8000c1e1100 */
[----:B------:R-:W-:Y:S04]  /*3cf0*/  STL [R1+0x19c], R55 ;  /* 0x00019c3701007387 */ /* 0x000fe80000100800 */
[----:B------:R1:W-:Y:S01]  /*3d00*/  STL [R1+0x1a8], R49 ;  /* 0x0001a83101007387 */ /* 0x0003e20000100800 */
[----:B0-----:R-:W-:Y:S02]  /*3d10*/  @P3 IMAD.MOV.U32 R50, RZ, RZ, R49 ;  /* 0x000000ffff323224 */ /* 0x001fe400078e0031 */
[----:B------:R-:W-:-:S05]  /*3d20*/  @P3 IMAD.MOV.U32 R51, RZ, RZ, R52 ;  /* 0x000000ffff333224 */ /* 0x000fca00078e0034 */
[----:B------:R0:W2:Y:S01]  /*3d30*/  @P3 LDG.E.U8 R198, desc[UR18][R50.64] ;  /* 0x0000001232c63981 */ /* 0x0000a2000c1e1100 */
[----:B-1----:R-:W-:Y:S02]  /*3d40*/  IADD3 R49, P4, PT, R0, UR5, RZ ;  /* 0x0000000500317c10 */ /* 0x002fe4000ff9e0ff */
[----:B------:R-:W-:Y:S01]  /*3d50*/  ISETP.GT.U32.AND P3, PT, R94, R123, PT ;  /* 0x0000007b5e00720c */ /* 0x000fe20003f64070 */
[----:B------:R-:W-:Y:S01]  /*3d60*/  VIADD R53, R241, 0xfffffff4 ;  /* 0xfffffff4f1357836 */ /* 0x000fe20000000000 */
[----:B------:R-:W-:Y:S02]  /*3d70*/  PRMT R184, RZ, 0x7610, R184 ;  /* 0x00007610ffb87816 */ /* 0x000fe400000000b8 */
[----:B0-----:R-:W-:Y:S02]  /*3d80*/  IADD3.X R51, PT, PT, R2, UR12, RZ, P4, !PT ;  /* 0x0000000c02337c10 */ /* 0x001fe4000a7fe4ff */
[----:B------:R-:W-:Y:S01]  /*3d90*/  IADD3 R50, P5, PT, R3, UR5, RZ ;  /* 0x0000000503327c10 */ /* 0x000fe2000ffbe0ff */
[----:B------:R0:W-:Y:S01]  /*3da0*/  STL [R1+0x1a4], R52 ;  /* 0x0001a43401007387 */ /* 0x0001e20000100800 */
[----:B------:R-:W-:Y:S01]  /*3db0*/  ISETP.GT.U32.AND P4, PT, R94, R122, PT ;  /* 0x0000007a5e00720c */ /* 0x000fe20003f84070 */
[----:B------:R-:W-:-:S02]  /*3dc0*/  @!P6 IMAD.MOV.U32 R54, RZ, RZ, R49 ;  /* 0x000000ffff36e224 */ /* 0x000fc400078e0031 */
[----:B------:R-:W-:Y:S01]  /*3dd0*/  @!P6 IMAD.MOV.U32 R55, RZ, RZ, R51 ;  /* 0x000000ffff37e224 */ /* 0x000fe200078e0033 */
[----:B------:R-:W-:Y:S01]  /*3de0*/  UIMAD UR5, UR8, 0xb, URZ ;  /* 0x0000000b080578a4 */ /* 0x000fe2000f8e02ff */
[----:B------:R-:W-:Y:S01]  /*3df0*/  PRMT R214, RZ, 0x7610, R214 ;  /* 0x00007610ffd67816 */ /* 0x000fe200000000d6 */
[----:B------:R-:W-:Y:S02]  /*3e00*/  @!P3 IMAD.IADD R123, R123, 0x1, -R94 ;  /* 0x000000017b7bb824 */ /* 0x000fe400078e0a5e */
[----:B------:R1:W2:Y:S01]  /*3e10*/  @!P6 LDG.E.U8 R184, desc[UR18][R54.64] ;  /* 0x0000001236b8e981 */ /* 0x0002a2000c1e1100 */
[----:B0-----:R-:W-:Y:S02]  /*3e20*/  IADD3.X R52, PT, PT, R4, UR12, RZ, P5, !PT ;  /* 0x0000000c04347c10 */ /* 0x001fe4000affe4ff */
[----:B------:R-:W-:Y:S01]  /*3e30*/  ISETP.GE.U32.AND P5, PT, R53, 0x7fffffb5, PT ;  /* 0x7fffffb53500780c */ /* 0x000fe20003fa6070 */
[----:B------:R-:W-:Y:S02]  /*3e40*/  USHF.R.S32.HI UR12, URZ, 0x1f, UR5 ;  /* 0x0000001fff0c7899 */ /* 0x000fe40008011405 */
[----:B------:R-:W-:Y:S01]  /*3e50*/  IADD3 R53, P3, PT, R0, UR5, RZ ;  /* 0x0000000500357c10 */ /* 0x000fe2000ff7e0ff */
[----:B-1----:R-:W-:-:S02]  /*3e60*/  @!P6 IMAD.MOV.U32 R54, RZ, RZ, R50 ;  /* 0x000000ffff36e224 */ /* 0x002fc400078e0032 */
[----:B------:R-:W-:Y:S02]  /*3e70*/  @!P6 IMAD.MOV.U32 R55, RZ, RZ, R52 ;  /* 0x000000ffff37e224 */ /* 0x000fe400078e0034 */
[----:B------:R-:W-:-:S03]  /*3e80*/  @!P4 IMAD.IADD R122, R122, 0x1, -R94 ;  /* 0x000000017a7ac824 */ /* 0x000fc600078e0a5e */
[----:B------:R0:W2:Y:S01]  /*3e90*/  @!P6 LDG.E.U8 R214, desc[UR18][R54.64] ;  /* 0x0000001236d6e981 */ /* 0x0000a2000c1e1100 */
[----:B------:R-:W-:Y:S01]  /*3ea0*/  PRMT R189, RZ, 0x7610, R189 ;  /* 0x00007610ffbd7816 */ /* 0x000fe200000000bd */
[----:B------:R-:W-:Y:S01]  /*3eb0*/  @!P5 IMAD.MOV.U32 R58, RZ, RZ, R53 ;  /* 0x000000ffff3ad224 */ /* 0x000fe200078e0035 */
[----:B0-----:R-:W-:Y:S02]  /*3ec0*/  IADD3.X R55, PT, PT, R2, UR12, RZ, P3, !PT ;  /* 0x0000000c02377c10 */ /* 0x001fe40009ffe4ff */
[----:B------:R-:W-:-:S03]  /*3ed0*/  IADD3 R54, P4, PT, R3, UR5, RZ ;  /* 0x0000000503367c10 */ /* 0x000fc6000ff9e0ff */
[----:B------:R-:W-:Y:S01]  /*3ee0*/  @!P5 IMAD.MOV.U32 R59, RZ, RZ, R55 ;  /* 0x000000ffff3bd224 */ /* 0x000fe200078e0037 */
[----:B------:R-:W-:Y:S02]  /*3ef0*/  IADD3.X R56, PT, PT, R4, UR12, RZ, P4, !PT ;  /* 0x0000000c04387c10 */ /* 0x000fe4000a7fe4ff */
[----:B------:R-:W-:Y:S02]  /*3f00*/  SHF.R.U32.HI R57, RZ, 0xc, R101 ;  /* 0x0000000cff397819 */ /* 0x000fe40000011665 */
[----:B------:R-:W-:Y:S01]  /*3f10*/  ISETP.GT.U32.AND P3, PT, R94, R116, PT ;  /* 0x000000745e00720c */ /* 0x000fe20003f64070 */
[----:B------:R0:W2:Y:S01]  /*3f20*/  @!P5 LDG.E.U8 R189, desc[UR18][R58.64] ;  /* 0x000000123abdd981 */ /* 0x0000a2000c1e1100 */
[----:B------:R-:W-:Y:S01]  /*3f30*/  PRMT R197, RZ, 0x7610, R197 ;  /* 0x00007610ffc57816 */ /* 0x000fe200000000c5 */
[----:B------:R-:W-:Y:S01]  /*3f40*/  UIMAD UR5, UR8, 0x13, URZ ;  /* 0x00000013080578a4 */ /* 0x000fe2000f8e02ff */
[----:B------:R-:W-:-:S03]  /*3f50*/  LOP3.LUT P4, RZ, R57, 0x1, RZ, 0xc0, !PT ;  /* 0x0000000139ff7812 */ /* 0x000fc6000788c0ff */
[----:B------:R-:W-:Y:S01]  /*3f60*/  USHF.R.S32.HI UR12, URZ, 0x1f, UR5 ;  /* 0x0000001fff0c7899 */ /* 0x000fe20008011405 */
[----:B0-----:R-:W-:Y:S02]  /*3f70*/  @!P5 IMAD.MOV.U32 R58, RZ, RZ, R54 ;  /* 0x000000ffff3ad224 */ /* 0x001fe400078e0036 */
[----:B------:R-:W-:-:S05]  /*3f80*/  @!P5 IMAD.MOV.U32 R59, RZ, RZ, R56 ;  /* 0x000000ffff3bd224 */ /* 0x000fca00078e0038 */
[----:B------:R0:W2:Y:S01]  /*3f90*/  @!P5 LDG.E.U8 R197, desc[UR18][R58.64] ;  /* 0x000000123ac5d981 */ /* 0x0000a2000c1e1100 */
[----:B------:R-:W-:Y:S01]  /*3fa0*/  IADD3 R57, P5, PT, R0, UR5, RZ ;  /* 0x0000000500397c10 */ /* 0x000fe2000ffbe0ff */
[----:B------:R-:W-:Y:S01]  /*3fb0*/  @!P3 IMAD.IADD R116, R116, 0x1, -R94 ;  /* 0x000000017474b824 */ /* 0x000fe200078e0a5e */
[----:B------:R-:W-:Y:S02]  /*3fc0*/  PRMT R203, RZ, 0x7610, R203 ;  /* 0x00007610ffcb7816 */ /* 0x000fe400000000cb */
[----:B0-----:R-:W-:Y:S02]  /*3fd0*/  IADD3.X R59, PT, PT, R2, UR12, RZ, P5, !PT ;  /* 0x0000000c023b7c10 */ /* 0x001fe4000affe4ff */
[----:B------:R-:W-:Y:S01]  /*3fe0*/  IADD3 R58, P3, PT, R3, UR5, RZ ;  /* 0x00000005033a7c10 */ /* 0x000fe2000ff7e0ff */
[----:B------:R-:W-:Y:S02]  /*3ff0*/  @P4 IMAD.MOV.U32 R62, RZ, RZ, R57 ;  /* 0x000000ffff3e4224 */ /* 0x000fe400078e0039 */
[----:B------:R-:W-:Y:S01]  /*4000*/  @P4 IMAD.MOV.U32 R63, RZ, RZ, R59 ;  /* 0x000000ffff3f4224 */ /* 0x000fe200078e003b */
[----:B------:R-:W-:-:S02]  /*4010*/  IADD3.X R60, PT, PT, R4, UR12, RZ, P3, !PT ;  /* 0x0000000c043c7c10 */ /* 0x000fc40009ffe4ff */
[C---:B------:R-:W-:Y:S02]  /*4020*/  ISETP.GT.U32.AND P6, PT, R94.reuse, R115, PT ;  /* 0x000000735e00720c */ /* 0x040fe40003fc4070 */
[----:B------:R-:W-:Y:S01]  /*4030*/  SHF.R.U32.HI R61, RZ, 0x4, R101 ;  /* 0x00000004ff3d7819 */ /* 0x000fe20000011665 */
[----:B------:R0:W2:Y:S01]  /*4040*/  @P4 LDG.E.U8 R203, desc[UR18][R62.64] ;  /* 0x000000123ecb4981 */ /* 0x0000a2000c1e1100 */
[----:B------:R-:W-:Y:S01]  /*4050*/  ISETP.GT.U32.AND P5, PT, R94, R110, PT ;  /* 0x0000006e5e00720c */ /* 0x000fe20003fa4070 */
[----:B------:R-:W-:Y:S01]  /*4060*/  UIMAD UR5, UR8, 0x1b, URZ ;  /* 0x0000001b080578a4 */ /* 0x000fe2000f8e02ff */
[----:B------:R-:W-:Y:S02]  /*4070*/  PRMT R202, RZ, 0x7610, R202 ;  /* 0x00007610ffca7816 */ /* 0x000fe400000000ca */
[----:B------:R-:W-:Y:S01]  /*4080*/  LOP3.LUT P3, RZ, R61, 0x1, RZ, 0xc0, !PT ;  /* 0x000000013dff7812 */ /* 0x000fe2000786c0ff */
[----:B------:R-:W-:Y:S01]  /*4090*/  USHF.R.S32.HI UR12, URZ, 0x1f, UR5 ;  /* 0x0000001fff0c7899 */ /* 0x000fe20008011405 */
[----:B0-----:R-:W-:-:S02]  /*40a0*/  @P4 IMAD.MOV.U32 R62, RZ, RZ, R58 ;  /* 0x000000ffff3e4224 */ /* 0x001fc400078e003a */
[----:B------:R-:W-:-:S05]  /*40b0*/  @P4 IMAD.MOV.U32 R63, RZ, RZ, R60 ;  /* 0x000000ffff3f4224 */ /* 0x000fca00078e003c */
[----:B------:R0:W2:Y:S01]  /*40c0*/  @P4 LDG.E.U8 R202, desc[UR18][R62.64] ;  /* 0x000000123eca4981 */ /* 0x0000a2000c1e1100 */
[----:B------:R-:W-:Y:S01]  /*40d0*/  IADD3 R61, P4, PT, R0, UR5, RZ ;  /* 0x00000005003d7c10 */ /* 0x000fe2000ff9e0ff */
[--C-:B------:R-:W-:Y:S01]  /*40e0*/  @!P6 IMAD.IADD R115, R115, 0x1, -R94.reuse ;  /* 0x000000017373e824 */ /* 0x100fe200078e0a5e */
[----:B------:R-:W-:Y:S01]  /*40f0*/  ISETP.GT.U32.AND P6, PT, R94, R121, PT ;  /* 0x000000795e00720c */ /* 0x000fe20003fc4070 */
[----:B------:R-:W-:Y:S01]  /*4100*/  @!P5 IMAD.IADD R110, R110, 0x1, -R94 ;  /* 0x000000016e6ed824 */ /* 0x000fe200078e0a5e */
[----:B------:R-:W-:Y:S02]  /*4110*/  PRMT R181, RZ, 0x7610, R181 ;  /* 0x00007610ffb57816 */ /* 0x000fe400000000b5 */
[----:B0-----:R-:W-:Y:S02]  /*4120*/  IADD3.X R63, PT, PT, R2, UR12, RZ, P4, !PT ;  /* 0x0000000c023f7c10 */ /* 0x001fe4000a7fe4ff */
[----:B------:R-:W-:Y:S01]  /*4130*/  IADD3 R62, P5, PT, R3, UR5, RZ ;  /* 0x00000005033e7c10 */ /* 0x000fe2000ffbe0ff */
[----:B------:R-:W-:-:S02]  /*4140*/  @P3 IMAD.MOV.U32 R66, RZ, RZ, R61 ;  /* 0x000000ffff423224 */ /* 0x000fc400078e003d */
[----:B------:R-:W-:Y:S01]  /*4150*/  @P3 IMAD.MOV.U32 R67, RZ, RZ, R63 ;  /* 0x000000ffff433224 */ /* 0x000fe200078e003f */
[----:B------:R-:W-:Y:S02]  /*4160*/  IADD3.X R64, PT, PT, R4, UR12, RZ, P5, !PT ;  /* 0x0000000c04407c10 */ /* 0x000fe4000affe4ff */
[----:B------:R-:W-:Y:S02]  /*4170*/  SHF.R.U64 R65, R117, 0x1c, RZ ;  /* 0x0000001c75417819 */ /* 0x000fe400000012ff */
[C---:B------:R-:W-:Y:S01]  /*4180*/  ISETP.GT.U32.AND P4, PT, R94.reuse, R109, PT ;  /* 0x0000006d5e00720c */ /* 0x040fe20003f84070 */
[----:B------:R0:W2:Y:S01]  /*4190*/  @P3 LDG.E.U8 R181, desc[UR18][R66.64] ;  /* 0x0000001242b53981 */ /* 0x0000a2000c1e1100 */
[----:B------:R-:W-:Y:S01]  /*41a0*/  PRMT R206, RZ, 0x7610, R206 ;  /* 0x00007610ffce7816 */ /* 0x000fe200000000ce */
[----:B------:R-:W-:Y:S01]  /*41b0*/  UIMAD UR5, UR8, 0x23, URZ ;  /* 0x00000023080578a4 */ /* 0x000fe2000f8e02ff */
[----:B------:R-:W-:Y:S01]  /*41c0*/  LOP3.LUT P5, RZ, R65, 0x1, RZ, 0xc0, !PT ;  /* 0x0000000141ff7812 */ /* 0x000fe200078ac0ff */
[----:B------:R-:W-:Y:S01]  /*41d0*/  @!P6 IMAD.IADD R121, R121, 0x1, -R94 ;  /* 0x000000017979e824 */ /* 0x000fe200078e0a5e */
[----:B------:R-:W-:Y:S01]  /*41e0*/  ISETP.GT.U32.AND P6, PT, R94, R112, PT ;  /* 0x000000705e00720c */ /* 0x000fe20003fc4070 */
[----:B------:R-:W-:Y:S01]  /*41f0*/  USHF.R.S32.HI UR12, URZ, 0x1f, UR5 ;  /* 0x0000001fff0c7899 */ /* 0x000fe20008011405 */
[----:B0-----:R-:W-:-:S02]  /*4200*/  @P3 IMAD.MOV.U32 R66, RZ, RZ, R62 ;  /* 0x000000ffff423224 */ /* 0x001fc400078e003e */
[----:B------:R-:W-:-:S05]  /*4210*/  @P3 IMAD.MOV.U32 R67, RZ, RZ, R64 ;  /* 0x000000ffff433224 */ /* 0x000fca00078e0040 */
[----:B------:R0:W2:Y:S01]  /*4220*/  @P3 LDG.E.U8 R206, desc[UR18][R66.64] ;  /* 0x0000001242ce3981 */ /* 0x0000a2000c1e1100 */
[----:B------:R-:W-:Y:S01]  /*4230*/  IADD3 R70, P3, PT, R0, UR5, RZ ;  /* 0x0000000500467c10 */ /* 0x000fe2000ff7e0ff */
[----:B------:R-:W-:Y:S01]  /*4240*/  @!P4 IMAD.IADD R109, R109, 0x1, -R94 ;  /* 0x000000016d6dc824 */ /* 0x000fe200078e0a5e */
[----:B------:R-:W-:Y:S02]  /*4250*/  IADD3 R68, P4, PT, R3, UR5, RZ ;  /* 0x0000000503447c10 */ /* 0x000fe4000ff9e0ff */
[----:B------:R-:W-:Y:S02]  /*4260*/  IADD3.X R71, PT, PT, R2, UR12, RZ, P3, !PT ;  /* 0x0000000c02477c10 */ /* 0x000fe40009ffe4ff */
[----:B------:R-:W-:Y:S02]  /*4270*/  PRMT R183, RZ, 0x7610, R183 ;  /* 0x00007610ffb77816 */ /* 0x000fe400000000b7 */
[----:B------:R-:W-:Y:S01]  /*4280*/  IADD3.X R69, PT, PT, R4, UR12, RZ, P4, !PT ;  /* 0x0000000c04457c10 */ /* 0x000fe2000a7fe4ff */
[----:B0-----:R-:W-:-:S02]  /*4290*/  @P5 IMAD.MOV.U32 R66, RZ, RZ, R70 ;  /* 0x000000ffff425224 */ /* 0x001fc400078e0046 */
[----:B------:R-:W-:Y:S01]  /*42a0*/  @P5 IMAD.MOV.U32 R67, RZ, RZ, R71 ;  /* 0x000000ffff435224 */ /* 0x000fe200078e0047 */
[----:B------:R-:W-:Y:S01]  /*42b0*/  ISETP.GT.U32.AND P3, PT, R94, R106, PT ;  /* 0x0000006a5e00720c */ /* 0x000fe20003f64070 */
[----:B------:R-:W-:Y:S01]  /*42c0*/  @!P6 IMAD.IADD R112, R112, 0x1, -R94 ;  /* 0x000000017070e824 */ /* 0x000fe200078e0a5e */
[----:B------:R-:W-:Y:S02]  /*42d0*/  SHF.R.U64 R65, R117, 0x14, RZ ;  /* 0x0000001475417819 */ /* 0x000fe400000012ff */
[----:B------:R-:W-:Y:S01]  /*42e0*/  ISETP.GT.U32.AND P6, PT, R94, R108, PT ;  /* 0x0000006c5e00720c */ /* 0x000fe20003fc4070 */
[----:B------:R0:W2:Y:S01]  /*42f0*/  @P5 LDG.E.U8 R183, desc[UR18][R66.64] ;  /* 0x0000001242b75981 */ /* 0x0000a2000c1e1100 */
[----:B------:R-:W-:Y:S01]  /*4300*/  PRMT R187, RZ, 0x7610, R187 ;  /* 0x00007610ffbb7816 */ /* 0x000fe200000000bb */
[----:B------:R-:W-:Y:S01]  /*4310*/  UIMAD UR5, UR8, 0x2b, URZ ;  /* 0x0000002b080578a4 */ /* 0x000fe2000f8e02ff */
[----:B------:R-:W-:Y:S01]  /*4320*/  LOP3.LUT P4, RZ, R65, 0x1, RZ, 0xc0, !PT ;  /* 0x0000000141ff7812 */ /* 0x000fe2000788c0ff */
[----:B------:R1:W-:Y:S02]  /*4330*/  STL [R1+0x30], R70 ;  /* 0x0000304601007387 */ /* 0x0003e40000100800 */
[----:B------:R-:W-:Y:S01]  /*4340*/  USHF.R.S32.HI UR12, URZ, 0x1f, UR5 ;  /* 0x0000001fff0c7899 */ /* 0x000fe20008011405 */
[----:B0-----:R-:W-:-:S02]  /*4350*/  @P5 IMAD.MOV.U32 R66, RZ, RZ, R68 ;  /* 0x000000ffff425224 */ /* 0x001fc400078e0044 */
[----:B------:R-:W-:Y:S01]  /*4360*/  @P5 IMAD.MOV.U32 R67, RZ, RZ, R69 ;  /* 0x000000ffff435224 */ /* 0x000fe200078e0045 */
[----:B------:R0:W-:Y:S04]  /*4370*/  STL [R1+0x38], R68 ;  /* 0x0000384401007387 */ /* 0x0001e80000100800 */
[----:B------:R4:W2:Y:S01]  /*4380*/  @P5 LDG.E.U8 R187, desc[UR18][R66.64] ;  /* 0x0000001242bb5981 */ /* 0x0008a2000c1e1100 */
[----:B-1----:R-:W-:Y:S01]  /*4390*/  IADD3 R70, P5, PT, R0, UR5, RZ ;  /* 0x0000000500467c10 */ /* 0x002fe2000ffbe0ff */
[--C-:B------:R-:W-:Y:S02]  /*43a0*/  @!P3 IMAD.IADD R106, R106, 0x1, -R94.reuse ;  /* 0x000000016a6ab824 */ /* 0x100fe400078e0a5e */
[----:B------:R1:W-:Y:S01]  /*43b0*/  STL [R1+0x2c], R71 ;  /* 0x00002c4701007387 */ /* 0x0003e20000100800 */
[----:B------:R-:W-:Y:S01]  /*43c0*/  @!P6 IMAD.IADD R108, R108, 0x1, -R94 ;  /* 0x000000016c6ce824 */ /* 0x000fe200078e0a5e */
[----:B------:R-:W-:-:S02]  /*43d0*/  ISETP.GT.U32.AND P3, PT, R94, R105, PT ;  /* 0x000000695e00720c */ /* 0x000fc40003f64070 */
[----:B0-----:R-:W-:Y:S01]  /*43e0*/  IADD3 R68, P6, PT, R3, UR5, RZ ;  /* 0x0000000503447c10 */ /* 0x001fe2000ffde0ff */
[----:B------:R0:W-:Y:S01]  /*43f0*/  STL [R1+0x34], R69 ;  /* 0x0000344501007387 */ /* 0x0001e20000100800 */
[----:B------:R-:W-:Y:S02]  /*4400*/  PRMT R195, RZ, 0x7610, R195 ;  /* 0x00007610ffc37816 */ /* 0x000fe400000000c3 */
[----:B-1----:R-:W-:Y:S01]  /*4410*/  IADD3.X R71, PT, PT, R2, UR12, RZ, P5, !PT ;  /* 0x0000000c02477c10 */ /* 0x002fe2000affe4ff */
[----:B----4-:R-:W-:Y:S01]  /*4420*/  @P4 IMAD.MOV.U32 R66, RZ, RZ, R70 ;  /* 0x000000ffff424224 */ /* 0x010fe200078e0046 */
[----:B------:R-:W-:-:S03]  /*4430*/  SHF.R.U64 R65, R117, 0xc, RZ ;  /* 0x0000000c75417819 */ /* 0x000fc600000012ff */
[----:B------:R-:W-:Y:S01]  /*4440*/  @P4 IMAD.MOV.U32 R67, RZ, RZ, R71 ;  /* 0x000000ffff434224 */ /* 0x000fe200078e0047 */
[----:B0-----:R-:W-:Y:S01]  /*4450*/  IADD3.X R69, PT, PT, R4, UR12, RZ, P6, !PT ;  /* 0x0000000c04457c10 */ /* 0x001fe2000b7fe4ff */
[----:B------:R-:W-:Y:S01]  /*4460*/  UIMAD UR5, UR8, 0x33, URZ ;  /* 0x00000033080578a4 */ /* 0x000fe2000f8e02ff */
[----:B------:R-:W-:Y:S02]  /*4470*/  ISETP.GT.U32.AND P5, PT, R94, R102, PT ;  /* 0x000000665e00720c */ /* 0x000fe40003fa4070 */
[----:B------:R-:W-:Y:S01]  /*4480*/  PRMT R194, RZ, 0x7610, R194 ;  /* 0x00007610ffc27816 */ /* 0x000fe200000000c2 */
[----:B------:R0:W4:Y:S01]  /*4490*/  @P4 LDG.E.U8 R195, desc[UR18][R66.64] ;  /* 0x0000001242c34981 */ /* 0x000122000c1e1100 */
[----:B------:R-:W-:Y:S01]  /*44a0*/  LOP3.LUT P6, RZ, R65, 0x1, RZ, 0xc0, !PT ;  /* 0x0000000141ff7812 */ /* 0x000fe200078cc0ff */
[----:B------:R-:W-:Y:S01]  /*44b0*/  USHF.R.S32.HI UR12, URZ, 0x1f, UR5 ;  /* 0x0000001fff0c7899 */ /* 0x000fe20008011405 */
[----:B------:R-:W-:Y:S01]  /*44c0*/  @!P3 IMAD.IADD R105, R105, 0x1, -R94 ;  /* 0x000000016969b824 */ /* 0x000fe200078e0a5e */
[----:B------:R1:W-:Y:S01]  /*44d0*/  STL [R1+0xb0], R70 ;  /* 0x0000b04601007387 */ /* 0x0003e20000100800 */
[----:B0-----:R-:W-:-:S02]  /*44e0*/  @P4 IMAD.MOV.U32 R66, RZ, RZ, R68 ;  /* 0x000000ffff424224 */ /* 0x001fc400078e0044 */
[----:B------:R-:W-:Y:S01]  /*44f0*/  @P4 IMAD.MOV.U32 R67, RZ, RZ, R69 ;  /* 0x000000ffff434224 */ /* 0x000fe200078e0045 */
[----:B-1----:R-:W-:Y:S01]  /*4500*/  IADD3 R70, P3, PT, R0, UR5, RZ ;  /* 0x0000000500467c10 */ /* 0x002fe2000ff7e0ff */
[----:B------:R0:W-:Y:S04]  /*4510*/  STL [R1+0xb8], R68 ;  /* 0x0000b84401007387 */ /* 0x0001e80000100800 */
[----:B------:R1:W2:Y:S01]  /*4520*/  @P4 LDG.E.U8 R194, desc[UR18][R66.64] ;  /* 0x0000001242c24981 */ /* 0x0002a2000c1e1100 */
[----:B------:R-:W-:-:S03]  /*4530*/  ISETP.GT.U32.AND P4, PT, R94, R103, PT ;  /* 0x000000675e00720c */ /* 0x000fc60003f84070 */
[----:B------:R1:W-:Y:S01]  /*4540*/  STL [R1+0xac], R71 ;  /* 0x0000ac4701007387 */ /* 0x0003e20000100800 */
[----:B------:R-:W-:Y:S01]  /*4550*/  @!P5 IMAD.IADD R102, R102, 0x1, -R94 ;  /* 0x000000016666d824 */ /* 0x000fe200078e0a5e */
[----:B0-----:R-:W-:Y:S02]  /*4560*/  IADD3 R68, P5, PT, R3, UR5, RZ ;  /* 0x0000000503447c10 */ /* 0x001fe4000ffbe0ff */
[----:B------:R-:W-:Y:S02]  /*4570*/  SHF.R.U64 R65, R117, 0x4, RZ ;  /* 0x0000000475417819 */ /* 0x000fe400000012ff */
[----:B-1----:R-:W-:Y:S02]  /*4580*/  IADD3.X R71, PT, PT, R2, UR12, RZ, P3, !PT ;  /* 0x0000000c02477c10 */ /* 0x002fe40009ffe4ff */
[----:B------:R-:W-:Y:S01]  /*4590*/  ISETP.GT.U32.AND P3, PT, R94, R98, PT ;  /* 0x000000625e00720c */ /* 0x000fe20003f64070 */
[----:B------:R0:W-:Y:S01]  /*45a0*/  STL [R1+0xb4], R69 ;  /* 0x0000b44501007387 */ /* 0x0001e20000100800 */
[----:B------:R-:W-:Y:S01]  /*45b0*/  PRMT R173, RZ, 0x7610, R173 ;  /* 0x00007610ffad7816 */ /* 0x000fe200000000ad */
[----:B------:R-:W-:Y:S01]  /*45c0*/  @P6 IMAD.MOV.U32 R66, RZ, RZ, R70 ;  /* 0x000000ffff426224 */ /* 0x000fe200078e0046 */
[----:B------:R-:W-:Y:S01]  /*45d0*/  UIMAD UR5, UR8, 0x3b, URZ ;  /* 0x0000003b080578a4 */ /* 0x000fe2000f8e02ff */
[----:B------:R-:W-:Y:S01]  /*45e0*/  @P6 IMAD.MOV.U32 R67, RZ, RZ, R71 ;  /* 0x000000ffff436224 */ /* 0x000fe200078e0047 */
[----:B------:R1:W-:Y:S01]  /*45f0*/  STL [R1+0x130], R70 ;  /* 0x0001304601007387 */ /* 0x0003e20000100800 */
[----:B------:R-:W-:Y:S01]  /*4600*/  PRMT R199, RZ, 0x7610, R199 ;  /* 0x00007610ffc77816 */ /* 0x000fe200000000c7 */
[----:B------:R-:W-:-:S02]  /*4610*/  @!P4 IMAD.IADD R103, R103, 0x1, -R94 ;  /* 0x000000016767c824 */ /* 0x000fc400078e0a5e */
[----:B------:R3:W2:Y:S01]  /*4620*/  @P6 LDG.E.U8 R173, desc[UR18][R66.64] ;  /* 0x0000001242ad6981 */ /* 0x0006a2000c1e1100 */
[----:B0-----:R-:W-:Y:S02]  /*4630*/  IADD3.X R69, PT, PT, R4, UR12, RZ, P5, !PT ;  /* 0x0000000c04457c10 */ /* 0x001fe4000affe4ff */
[----:B------:R-:W-:Y:S01]  /*4640*/  LOP3.LUT P5, RZ, R65, 0x1, RZ, 0xc0, !PT ;  /* 0x0000000141ff7812 */ /* 0x000fe200078ac0ff */
[----:B------:R-:W-:Y:S02]  /*4650*/  USHF.R.S32.HI UR12, URZ, 0x1f, UR5 ;  /* 0x0000001fff0c7899 */ /* 0x000fe40008011405 */
[----:B-1----:R-:W-:Y:S01]  /*4660*/  IADD3 R70, P4, PT, R0, UR5, RZ ;  /* 0x0000000500467c10 */ /* 0x002fe2000ff9e0ff */
[----:B------:R0:W-:Y:S01]  /*4670*/  STL [R1+0x138], R68 ;  /* 0x0001384401007387 */ /* 0x0001e20000100800 */
[----:B------:R-:W-:Y:S02]  /*4680*/  @!P3 IMAD.IADD R98, R98, 0x1, -R94 ;  /* 0x000000016262b824 */ /* 0x000fe400078e0a5e */
[----:B---3--:R-:W-:-:S02]  /*4690*/  @P6 IMAD.MOV.U32 R66, RZ, RZ, R68 ;  /* 0x000000ffff426224 */ /* 0x008fc400078e0044 */
[----:B------:R-:W-:Y:S01]  /*46a0*/  @P6 IMAD.MOV.U32 R67, RZ, RZ, R69 ;  /* 0x000000ffff436224 */ /* 0x000fe200078e0045 */
[----:B------:R1:W-:Y:S01]  /*46b0*/  STL [R1+0x12c], R71 ;  /* 0x00012c4701007387 */ /* 0x0003e20000100800 */
[----:B------:R-:W-:-:S03]  /*46c0*/  ISETP.GT.U32.AND P3, PT, R94, R99, PT ;  /* 0x000000635e00720c */ /* 0x000fc60003f64070 */
[----:B------:R3:W2:Y:S01]  /*46d0*/  @P6 LDG.E.U8 R199, desc[UR18][R66.64] ;  /* 0x0000001242c76981 */ /* 0x0006a2000c1e1100 */
[----:B0-----:R-:W-:Y:S01]  /*46e0*/  IADD3 R68, P6, PT, R3, UR5, RZ ;  /* 0x0000000503447c10 */ /* 0x001fe2000ffde0ff */
[----:B------:R-:W-:Y:S01]  /*46f0*/  VIADD R65, R241, 0xfffffffb ;  /* 0xfffffffbf1417836 */ /* 0x000fe20000000000 */
[----:B-1----:R-:W-:Y:S01]  /*4700*/  IADD3.X R71, PT, PT, R2, UR12, RZ, P4, !PT ;  /* 0x0000000c02477c10 */ /* 0x002fe2000a7fe4ff */
[----:B------:R0:W-:Y:S01]  /*4710*/  STL [R1+0x134], R69 ;  /* 0x0001344501007387 */ /* 0x0001e20000100800 */
[----:B------:R-:W-:Y:S01]  /*4720*/  PRMT R178, RZ, 0x7610, R178 ;  /* 0x00007610ffb27816 */ /* 0x000fe200000000b2 */
[----:B---3--:R-:W-:Y:S02]  /*4730*/  @P5 IMAD.MOV.U32 R66, RZ, RZ, R70 ;  /* 0x000000ffff425224 */ /* 0x008fe400078e0046 */
[----:B------:R-:W-:Y:S01]  /*4740*/  @P5 IMAD.MOV.U32 R67, RZ, RZ, R71 ;  /* 0x000000ffff435224 */ /* 0x000fe200078e0047 */
[----:B------:R-:W-:Y:S01]  /*4750*/  USHF.L.U32 UR5, UR8, 0x2, URZ ;  /* 0x0000000208057899 */ /* 0x000fe200080006ff */
[----:B0-----:R-:W-:-:S03]  /*4760*/  IADD3.X R69, PT, PT, R4, UR12, RZ, P6, !PT ;  /* 0x0000000c04457c10 */ /* 0x001fc6000b7fe4ff */
[----:B------:R0:W3:Y:S01]  /*4770*/  @P5 LDG.E.U8 R178, desc[UR18][R66.64] ;  /* 0x0000001242b25981 */ /* 0x0000e2000c1e1100 */
[----:B------:R-:W-:Y:S01]  /*4780*/  ISETP.GE.U32.AND P6, PT, R65, 0x7fffffbc, PT ;  /* 0x7fffffbc4100780c */ /* 0x000fe20003fc6070 */
[----:B------:R-:W-:Y:S01]  /*4790*/  USHF.R.S32.HI UR12, URZ, 0x1f, UR5 ;  /* 0x0000001fff0c7899 */ /* 0x000fe20008011405 */
[----:B------:R-:W-:Y:S01]  /*47a0*/  PRMT R177, RZ, 0x7610, R177 ;  /* 0x00007610ffb17816 */ /* 0x000fe200000000b1 */
[----:B------:R-:W-:Y:S01]  /*47b0*/  @!P3 IMAD.IADD R99, R99, 0x1, -R94 ;  /* 0x000000016363b824 */ /* 0x000fe200078e0a5e */
[----:B------:R-:W-:Y:S02]  /*47c0*/  ISETP.GT.U32.AND P4, PT, R94, R100, PT ;  /* 0x000000645e00720c */ /* 0x000fe40003f84070 */
[----:B------:R-:W-:Y:S01]  /*47d0*/  IADD3 R65, P3, PT, R0, UR5, RZ ;  /* 0x0000000500417c10 */ /* 0x000fe2000ff7e0ff */
[----:B0-----:R-:W-:Y:S02]  /*47e0*/  @P5 IMAD.MOV.U32 R66, RZ, RZ, R68 ;  /* 0x000000ffff425224 */ /* 0x001fe400078e0044 */
[----:B------:R-:W-:Y:S01]  /*47f0*/  @P5 IMAD.MOV.U32 R67, RZ, RZ, R69 ;  /* 0x000000ffff435224 */ /* 0x000fe200078e0045 */
[----:B------:R0:W-:Y:S04]  /*4800*/  STL [R1+0x1b0], R70 ;  /* 0x0001b04601007387 */ /* 0x0001e80000100800 */
[----:B------:R1:W2:Y:S01]  /*4810*/  @P5 LDG.E.U8 R177, desc[UR18][R66.64] ;  /* 0x0000001242b15981 */ /* 0x0002a2000c1e1100 */
[----:B------:R-:W-:-:S03]  /*4820*/  PRMT R168, RZ, 0x7610, R168 ;  /* 0x00007610ffa87816 */ /* 0x000fc600000000a8 */
[----:B------:R0:W-:Y:S01]  /*4830*/  STL [R1+0x1b8], R68 ;  /* 0x0001b84401007387 */ /* 0x0001e20000100800 */
[----:B-1----:R-:W-:Y:S02]  /*4840*/  IADD3.X R67, PT, PT, R2, UR12, RZ, P3, !PT ;  /* 0x0000000c02437c10 */ /* 0x002fe40009ffe4ff */
[----:B------:R-:W-:Y:S01]  /*4850*/  IADD3 R66, P5, PT, R3, UR5, RZ ;  /* 0x0000000503427c10 */ /* 0x000fe2000ffbe0ff */
[----:B------:R1:W-:Y:S01]  /*4860*/  STL [R1+0x1ac], R71 ;  /* 0x0001ac4701007387 */ /* 0x0003e20000100800 */
[----:B0-----:R-:W-:Y:S01]  /*4870*/  @!P6 IMAD.MOV.U32 R70, RZ, RZ, R65 ;  /* 0x000000ffff46e224 */ /* 0x001fe200078e0041 */
[----:B------:R-:W-:Y:S02]  /*4880*/  ISETP.GT.U32.AND P3, PT, R94, R122, PT ;  /* 0x0000007a5e00720c */ /* 0x000fe40003f64070 */
[----:B------:R-:W-:Y:S01]  /*4890*/  IADD3.X R68, PT, PT, R4, UR12, RZ, P5, !PT ;  /* 0x0000000c04447c10 */ /* 0x000fe2000affe4ff */
[----:B------:R0:W-:Y:S01]  /*48a0*/  STL [R1+0x1b4], R69 ;  /* 0x0001b44501007387 */ /* 0x0001e20000100800 */
[----:B------:R-:W-:-:S02]  /*48b0*/  @!P4 IMAD.IADD R100, R100, 0x1, -R94 ;  /* 0x000000016464c824 */ /* 0x000fc400078e0a5e */
[----:B-1----:R-:W-:Y:S01]  /*48c0*/  @!P6 IMAD.MOV.U32 R71, RZ, RZ, R67 ;  /* 0x000000ffff47e224 */ /* 0x002fe200078e0043 */
[----:B------:R-:W-:Y:S01]  /*48d0*/  ISETP.GT.U32.AND P4, PT, R94, R123, PT ;  /* 0x0000007b5e00720c */ /* 0x000fe20003f84070 */
[----:B------:R-:W-:Y:S01]  /*48e0*/  UIMAD UR5, UR8, 0xc, URZ ;  /* 0x0000000c080578a4 */ /* 0x000fe2000f8e02ff */
[----:B------:R-:W-:Y:S01]  /*48f0*/  PRMT R190, RZ, 0x7610, R190 ;  /* 0x00007610ffbe7816 */ /* 0x000fe200000000be */
[----:B0-----:R-:W-:Y:S01]  /*4900*/  VIADD R69, R241, 0xfffffff3 ;  /* 0xfffffff3f1457836 */ /* 0x001fe20000000000 */
[----:B------:R0:W2:Y:S01]  /*4910*/  @!P6 LDG.E.U8 R168, desc[UR18][R70.64] ;  /* 0x0000001246a8e981 */ /* 0x0000a2000c1e1100 */
[----:B------:R-:W-:-:S03]  /*4920*/  USHF.R.S32.HI UR12, URZ, 0x1f, UR5 ;  /* 0x0000001fff0c7899 */ /* 0x000fc60008011405 */
[----:B------:R-:W-:Y:S01]  /*4930*/  ISETP.GE.U32.AND P5, PT, R69, 0x7fffffb4, PT ;  /* 0x7fffffb44500780c */ /* 0x000fe20003fa6070 */
[----:B0-----:R-:W-:Y:S02]  /*4940*/  @!P6 IMAD.MOV.U32 R70, RZ, RZ, R66 ;  /* 0x000000ffff46e224 */ /* 0x001fe400078e0042 */
[----:B------:R-:W-:Y:S02]  /*4950*/  @!P6 IMAD.MOV.U32 R71, RZ, RZ, R68 ;  /* 0x000000ffff47e224 */ /* 0x000fe400078e0044 */
[----:B------:R-:W-:-:S03]  /*4960*/  @!P3 IMAD.IADD R122, R122, 0x1, -R94 ;  /* 0x000000017a7ab824 */ /* 0x000fc600078e0a5e */
[----:B------:R0:W2:Y:S01]  /*4970*/  @!P6 LDG.E.U8 R190, desc[UR18][R70.64] ;  /* 0x0000001246bee981 */ /* 0x0000a2000c1e1100 */
[----:B------:R-:W-:Y:S02]  /*4980*/  IADD3 R69, P6, PT, R0, UR5, RZ ;  /* 0x0000000500457c10 */ /* 0x000fe4000ffde0ff */
[----:B------:R-:W-:Y:S01]  /*4990*/  ISETP.GT.U32.AND P3, PT, R94, R115, PT ;  /* 0x000000735e00720c */ /* 0x000fe20003f64070 */
[----:B------:R-:W-:Y:S01]  /*49a0*/  @!P4 IMAD.IADD R123, R123, 0x1, -R94 ;  /* 0x000000017b7bc824 */ /* 0x000fe200078e0a5e */
[----:B------:R-:W-:Y:S02]  /*49b0*/  PRMT R172, RZ, 0x7610, R172 ;  /* 0x00007610ffac7816 */ /* 0x000fe400000000ac */
[----:B0-----:R-:W-:Y:S02]  /*49c0*/  IADD3.X R71, PT, PT, R2, UR12, RZ, P6, !PT ;  /* 0x0000000c02477c10 */ /* 0x001fe4000b7fe4ff */
[----:B------:R-:W-:Y:S01]  /*49d0*/  IADD3 R70, P4, PT, R3, UR5, RZ ;  /* 0x0000000503467c10 */ /* 0x000fe2000ff9e0ff */
[----:B------:R-:W-:Y:S01]  /*49e0*/  @!P5 IMAD.MOV.U32 R74, RZ, RZ, R69 ;  /* 0x000000ffff4ad224 */ /* 0x000fe200078e0045 */
[----:B------:R-:W-:Y:S01]  /*49f0*/  SHF.R.U32.HI R73, RZ, 0xb, R101 ;  /* 0x0000000bff497819 */ /* 0x000fe20000011665 */
[----:B------:R-:W-:Y:S01]  /*4a00*/  @!P5 IMAD.MOV.U32 R75, RZ, RZ, R71 ;  /* 0x000000ffff4bd224 */ /* 0x000fe200078e0047 */
[----:B------:R-:W-:Y:S01]  /*4a10*/  IADD3.X R72, PT, PT, R4, UR12, RZ, P4, !PT ;  /* 0x0000000c04487c10 */ /* 0x000fe2000a7fe4ff */
[----:B------:R-:W-:Y:S01]  /*4a20*/  UIMAD UR5, UR8, 0x14, URZ ;  /* 0x00000014080578a4 */ /* 0x000fe2000f8e02ff */
[----:B------:R-:W-:-:S02]  /*4a30*/  ISETP.GT.U32.AND P6, PT, R94, R116, PT ;  /* 0x000000745e00720c */ /* 0x000fc40003fc4070 */
[----:B------:R-:W-:Y:S01]  /*4a40*/  LOP3.LUT P4, RZ, R73, 0x1, RZ, 0xc0, !PT ;  /* 0x0000000149ff7812 */ /* 0x000fe2000788c0ff */
[----:B------:R0:W2:Y:S01]  /*4a50*/  @!P5 LDG.E.U8 R172, desc[UR18][R74.64] ;  /* 0x000000124aacd981 */ /* 0x0000a2000c1e1100 */
[----:B------:R-:W-:Y:S01]  /*4a60*/  PRMT R171, RZ, 0x7610, R171 ;  /* 0x00007610ffab7816 */ /* 0x000fe200000000ab */
[----:B------:R-:W-:Y:S01]  /*4a70*/  USHF.R.S32.HI UR12, URZ, 0x1f, UR5 ;  /* 0x0000001fff0c7899 */ /* 0x000fe20008011405 */
[----:B------:R-:W-:Y:S01]  /*4a80*/  @!P3 IMAD.IADD R115, R115, 0x1, -R94 ;  /* 0x000000017373b824 */ /* 0x000fe200078e0a5e */
[----:B------:R-:W-:Y:S01]  /*4a90*/  IADD3 R73, P3, PT, R0, UR5, RZ ;  /* 0x0000000500497c10 */ /* 0x000fe2000ff7e0ff */
[----:B0-----:R-:W-:Y:S02]  /*4aa0*/  @!P5 IMAD.MOV.U32 R74, RZ, RZ, R70 ;  /* 0x000000ffff4ad224 */ /* 0x001fe400078e0046 */
[----:B------:R-:W-:Y:S01]  /*4ab0*/  @!P5 IMAD.MOV.U32 R75, RZ, RZ, R72 ;  /* 0x000000ffff4bd224 */ /* 0x000fe200078e0048 */
[----:B------:R-:W-:-:S04]  /*4ac0*/  SHF.R.U32.HI R76, RZ, 0x3, R101 ;  /* 0x00000003ff4c7819 */ /* 0x000fc80000011665 */
[----:B------:R0:W2:Y:S01]  /*4ad0*/  @!P5 LDG.E.U8 R171, desc[UR18][R74.64] ;  /* 0x000000124aabd981 */ /* 0x0000a2000c1e1100 */
[----:B------:R-:W-:Y:S01]  /*4ae0*/  @!P6 IMAD.IADD R116, R116, 0x1, -R94 ;  /* 0x000000017474e824 */ /* 0x000fe200078e0a5e */
[----:B------:R-:W-:Y:S01]  /*4af0*/  PRMT R175, RZ, 0x7610, R175 ;  /* 0x00007610ffaf7816 */ /* 0x000fe200000000af */
[----:B------:R-:W-:Y:S01]  /*4b00*/  @P4 IMAD.MOV.U32 R78, RZ, RZ, R73 ;  /* 0x000000ffff4e4224 */ /* 0x000fe200078e0049 */
[----:B------:R-:W-:Y:S02]  /*4b10*/  ISETP.GT.U32.AND P6, PT, R94, R121, PT ;  /* 0x000000795e00720c */ /* 0x000fe40003fc4070 */
[----:B0-----:R-:W-:Y:S02]  /*4b20*/  IADD3.X R74, PT, PT, R2, UR12, RZ, P3, !PT ;  /* 0x0000000c024a7c10 */ /* 0x001fe40009ffe4ff */
[----:B------:R-:W-:Y:S02]  /*4b30*/  IADD3 R75, P5, PT, R3, UR5, RZ ;  /* 0x00000005034b7c10 */ /* 0x000fe4000ffbe0ff */
[----:B------:R-:W-:Y:S01]  /*4b40*/  LOP3.LUT P3, RZ, R76, 0x1, RZ, 0xc0, !PT ;  /* 0x000000014cff7812 */ /* 0x000fe2000786c0ff */
[----:B------:R-:W-:Y:S01]  /*4b50*/  @P4 IMAD.MOV.U32 R79, RZ, RZ, R74 ;  /* 0x000000ffff4f4224 */ /* 0x000fe200078e004a */
[----:B------:R-:W-:-:S02]  /*4b60*/  IADD3.X R76, PT, PT, R4, UR12, RZ, P5, !PT ;  /* 0x0000000c044c7c10 */ /* 0x000fc4000affe4ff */
[----:B------:R-:W-:Y:S02]  /*4b70*/  PRMT R174, RZ, 0x7610, R174 ;  /* 0x00007610ffae7816 */ /* 0x000fe400000000ae */
[----:B------:R0:W2:Y:S01]  /*4b80*/  @P4 LDG.E.U8 R175, desc[UR18][R78.64] ;  /* 0x000000124eaf4981 */ /* 0x0000a2000c1e1100 */
[----:B------:R-:W-:Y:S01]  /*4b90*/  UIMAD UR5, UR8, 0x1c, URZ ;  /* 0x0000001c080578a4 */ /* 0x000fe2000f8e02ff */
[----:B------:R-:W-:Y:S01]  /*4ba0*/  ISETP.GT.U32.AND P5, PT, R94, R110, PT ;  /* 0x0000006e5e00720c */ /* 0x000fe20003fa4070 */
[----:B------:R-:W-:Y:S02]  /*4bb0*/  @!P6 IMAD.IADD R121, R121, 0x1, -R94 ;  /* 0x000000017979e824 */ /* 0x000fe400078e0a5e */
[----:B0-----:R-:W-:Y:S02]  /*4bc0*/  @P4 IMAD.MOV.U32 R78, RZ, RZ, R75 ;  /* 0x000000ffff4e4224 */ /* 0x001fe400078e004b */
[----:B------:R-:W-:Y:S01]  /*4bd0*/  @P4 IMAD.MOV.U32 R79, RZ, RZ, R76 ;  /* 0x000000ffff4f4224 */ /* 0x000fe200078e004c */
[----:B------:R-:W-:-:S02]  /*4be0*/  USHF.R.S32.HI UR12, URZ, 0x1f, UR5 ;  /* 0x0000001fff0c7899 */ /* 0x000fc40008011405 */
[----:B------:R-:W-:Y:S02]  /*4bf0*/  IADD3 R77, P6, PT, R0, UR5, RZ ;  /* 0x00000005004d7c10 */ /* 0x000fe4000ffde0ff */
[----:B------:R0:W2:Y:S02]  /*4c00*/  @P4 LDG.E.U8 R174, desc[UR18][R78.64] ;  /* 0x000000124eae4981 */ /* 0x0000a4000c1e1100 */
[----:B0-----:R-:W-:Y:S01]  /*4c10*/  VIADD R78, R241, 0xfffffffa ;  /* 0xfffffffaf14e7836 */ /* 0x001fe20000000000 */
[----:B------:R-:W-:-:S04]  /*4c20*/  SHF.R.U64 R79, R117, 0x1b, RZ ;  /* 0x0000001b754f7819 */ /* 0x000fc800000012ff */
[----:B------:R-:W-:Y:S02]  /*4c30*/  ISETP.GE.U32.AND P4, PT, R78, 0x7fffffbb, PT ;  /* 0x7fffffbb4e00780c */ /* 0x000fe40003f86070 */
[----:B------:R-:W-:Y:S01]  /*4c40*/  IADD3.X R78, PT, PT, R2, UR12, RZ, P6, !PT ;  /* 0x0000000c024e7c10 */ /* 0x000fe2000b7fe4ff */
[----:B------:R-:W-:Y:S01]  /*4c50*/  @P3 IMAD.MOV.U32 R80, RZ, RZ, R77 ;  /* 0x000000ffff503224 */ /* 0x000fe200078e004d */
[----:B------:R-:W-:Y:S01]  /*4c60*/  PRMT R159, RZ, 0x7610, R159 ;  /* 0x00007610ff9f7816 */ /* 0x000fe2000000009f */
[----:B------:R-:W-:Y:S01]  /*4c70*/  @!P5 IMAD.IADD R110, R110, 0x1, -R94 ;  /* 0x000000016e6ed824 */ /* 0x000fe200078e0a5e */
[----:B------:R-:W-:Y:S01]  /*4c80*/  LOP3.LUT P6, RZ, R79, 0x1, RZ, 0xc0, !PT ;  /* 0x000000014fff7812 */ /* 0x000fe200078cc0ff */
[----:B------:R-:W-:Y:S01]  /*4c90*/  @P3 IMAD.MOV.U32 R81, RZ, RZ, R78 ;  /* 0x000000ffff513224 */ /* 0x000fe200078e004e */
[----:B------:R-:W-:Y:S01]  /*4ca0*/  IADD3 R79, P5, PT, R3, UR5, RZ ;  /* 0x00000005034f7c10 */ /* 0x000fe2000ffbe0ff */
[----:B------:R-:W-:-:S03]  /*4cb0*/  UIMAD UR5, UR8, 0x24, URZ ;  /* 0x00000024080578a4 */ /* 0x000fc6000f8e02ff */
[----:B------:R0:W2:Y:S01]  /*4cc0*/  @P3 LDG.E.U8 R159, desc[UR18][R80.64] ;  /* 0x00000012509f3981 */ /* 0x0000a2000c1e1100 */
[----:B------:R-:W-:Y:S01]  /*4cd0*/  PRMT R169, RZ, 0x7610, R169 ;  /* 0x00007610ffa97816 */ /* 0x000fe200000000a9 */
[----:B------:R-:W-:Y:S01]  /*4ce0*/  @P3 IMAD.MOV.U32 R82, RZ, RZ, R79 ;  /* 0x000000ffff523224 */ /* 0x000fe200078e004f */
[----:B0-----:R-:W-:Y:S01]  /*4cf0*/  IADD3.X R80, PT, PT, R4, UR12, RZ, P5, !PT ;  /* 0x0000000c04507c10 */ /* 0x001fe2000affe4ff */
[----:B------:R-:W-:Y:S02]  /*4d00*/  USHF.R.S32.HI UR12, URZ, 0x1f, UR5 ;  /* 0x0000001fff0c7899 */ /* 0x000fe40008011405 */
[----:B------:R-:W-:Y:S02]  /*4d10*/  IADD3 R86, P5, PT, R0, UR5, RZ ;  /* 0x0000000500567c10 */ /* 0x000fe4000ffbe0ff */
[----:B------:R-:W-:Y:S02]  /*4d20*/  @P3 IMAD.MOV.U32 R83, RZ, RZ, R80 ;  /* 0x000000ffff533224 */ /* 0x000fe400078e0050 */
[----:B------:R-:W-:-:S02]  /*4d30*/  IADD3.X R87, PT, PT, R2, UR12, RZ, P5, !PT ;  /* 0x0000000c02577c10 */ /* 0x000fc4000affe4ff */
[----:B------:R-:W-:Y:S01]  /*4d40*/  IADD3 R84, P5, PT, R3, UR5, RZ ;  /* 0x0000000503547c10 */ /* 0x000fe2000ffbe0ff */
[----:B------:R-:W-:Y:S01]  /*4d50*/  UIMAD UR5, UR8, 0x2c, URZ ;  /* 0x0000002c080578a4 */ /* 0x000fe2000f8e02ff */
[----:B------:R-:W-:Y:S01]  /*4d60*/  SHF.R.U64 R81, R117, 0x13, RZ ;  /* 0x0000001375517819 */ /* 0x000fe200000012ff */
[----:B------:R0:W2:Y:S01]  /*4d70*/  @P3 LDG.E.U8 R169, desc[UR18][R82.64] ;  /* 0x0000001252a93981 */ /* 0x0000a2000c1e1100 */
[----:B------:R-:W-:Y:S02]  /*4d80*/  PRMT R163, RZ, 0x7610, R163 ;  /* 0x00007610ffa37816 */ /* 0x000fe400000000a3 */
[----:B------:R-:W-:Y:S01]  /*4d90*/  IADD3.X R85, PT, PT, R4, UR12, RZ, P5, !PT ;  /* 0x0000000c04557c10 */ /* 0x000fe2000affe4ff */
[----:B------:R-:W-:Y:S01]  /*4da0*/  USHF.R.S32.HI UR12, URZ, 0x1f, UR5 ;  /* 0x0000001fff0c7899 */ /* 0x000fe20008011405 */
[----:B------:R-:W-:Y:S01]  /*4db0*/  LOP3.LUT P3, RZ, R81, 0x1, RZ, 0xc0, !PT ;  /* 0x0000000151ff7812 */ /* 0x000fe2000786c0ff */
[----:B------:R1:W-:Y:S01]  /*4dc0*/  STL [R1+0x40], R86 ;  /* 0x0000405601007387 */ /* 0x0003e20000100800 */
[----:B0-----:R-:W-:-:S02]  /*4dd0*/  @P6 IMAD.MOV.U32 R82, RZ, RZ, R86 ;  /* 0x000000ffff526224 */ /* 0x001fc400078e0056 */
[----:B------:R-:W-:Y:S01]  /*4de0*/  @P6 IMAD.MOV.U32 R83, RZ, RZ, R87 ;  /* 0x000000ffff536224 */ /* 0x000fe200078e0057 */
[----:B------:R-:W-:Y:S02]  /*4df0*/  PRMT R211, RZ, 0x7610, R211 ;  /* 0x00007610ffd37816 */ /* 0x000fe400000000d3 */
[----:B-1----:R-:W-:Y:S02]  /*4e00*/  IADD3 R86, P5, PT, R0, UR5, RZ ;  /* 0x0000000500567c10 */ /* 0x002fe4000ffbe0ff */
[----:B------:R0:W2:Y:S04]  /*4e10*/  @P6 LDG.E.U8 R163, desc[UR18][R82.64] ;  /* 0x0000001252a36981 */ /* 0x0000a8000c1e1100 */
[----:B------:R1:W-:Y:S01]  /*4e20*/  STL [R1+0x3c], R87 ;  /* 0x00003c5701007387 */ /* 0x0003e20000100800 */
[----:B0-----:R-:W-:-:S02]  /*4e30*/  @P6 IMAD.MOV.U32 R82, RZ, RZ, R84 ;  /* 0x000000ffff526224 */ /* 0x001fc400078e0054 */
[----:B------:R-:W-:Y:S01]  /*4e40*/  @P6 IMAD.MOV.U32 R83, RZ, RZ, R85 ;  /* 0x000000ffff536224 */ /* 0x000fe200078e0055 */
[----:B-1----:R-:W-:Y:S02]  /*4e50*/  IADD3.X R87, PT, PT, R2, UR12, RZ, P5, !PT ;  /* 0x0000000c02577c10 */ /* 0x002fe4000affe4ff */
[----:B------:R-:W-:Y:S01]  /*4e60*/  ISETP.GT.U32.AND P5, PT, R94, R112, PT ;  /* 0x000000705e00720c */ /* 0x000fe20003fa4070 */
[----:B------:R0:W-:Y:S01]  /*4e70*/  STL [R1+0x48], R84 ;  /* 0x0000485401007387 */ /* 0x0001e20000100800 */
[----:B------:R-:W-:-:S03]  /*4e80*/  PRMT R186, RZ, 0x7610, R186 ;  /* 0x00007610ffba7816 */ /* 0x000fc600000000ba */
[----:B------:R1:W2:Y:S01]  /*4e90*/  @P6 LDG.E.U8 R211, desc[UR18][R82.64] ;  /* 0x0000001252d36981 */ /* 0x0002a2000c1e1100 */
[----:B0-----:R-:W-:-:S03]  /*4ea0*/  IADD3 R84, P6, PT, R3, UR5, RZ ;  /* 0x0000000503547c10 */ /* 0x001fc6000ffde0ff */
[----:B------:R0:W-:Y:S01]  /*4eb0*/  STL [R1+0x44], R85 ;  /* 0x0000445501007387 */ /* 0x0001e20000100800 */
[----:B-1----:R-:W-:Y:S02]  /*4ec0*/  @P3 IMAD.MOV.U32 R82, RZ, RZ, R86 ;  /* 0x000000ffff523224 */ /* 0x002fe400078e0056 */
[----:B------:R-:W-:Y:S01]  /*4ed0*/  @P3 IMAD.MOV.U32 R83, RZ, RZ, R87 ;  /* 0x000000ffff533224 */ /* 0x000fe200078e0057 */
[----:B------:R-:W-:Y:S02]  /*4ee0*/  SHF.R.U64 R81, R117, 0xb, RZ ;  /* 0x0000000b75517819 */ /* 0x000fe400000012ff */
[----:B0-----:R-:W-:Y:S01]  /*4ef0*/  IADD3.X R85, PT, PT, R4, UR12, RZ, P6, !PT ;  /* 0x0000000c04557c10 */ /* 0x001fe2000b7fe4ff */
[----:B------:R-:W-:Y:S01]  /*4f00*/  UIMAD UR12, UR8, 0x34, URZ ;  /* 0x00000034080c78a4 */ /* 0x000fe2000f8e02ff */
[----:B------:R-:W-:Y:S01]  /*4f10*/  PRMT R185, RZ, 0x7610, R185 ;  /* 0x00007610ffb97816 */ /* 0x000fe200000000b9 */
[----:B------:R0:W2:Y:S01]  /*4f20*/  @P3 LDG.E.U8 R186, desc[UR18][R82.64] ;  /* 0x0000001252ba3981 */ /* 0x0000a2000c1e1100 */
[----:B------:R-:W-:Y:S01]  /*4f30*/  @!P5 IMAD.IADD R112, R112, 0x1, -R94 ;  /* 0x000000017070d824 */ /* 0x000fe200078e0a5e */
[----:B------:R-:W-:Y:S01]  /*4f40*/  USHF.R.S32.HI UR16, URZ, 0x1f, UR12 ;  /* 0x0000001fff107899 */ /* 0x000fe2000801140c */
[----:B------:R-:W-:Y:S01]  /*4f50*/  LOP3.LUT P6, RZ, R81, 0x1, RZ, 0xc0, !PT ;  /* 0x0000000151ff7812 */ /* 0x000fe200078cc0ff */
[----:B------:R1:W-:Y:S01]  /*4f60*/  STL [R1+0xc0], R86 ;  /* 0x0000c05601007387 */ /* 0x0003e20000100800 */
[----:B------:R-:W-:Y:S01]  /*4f70*/  SHF.R.U64 R81, R117, 0x3, RZ ;  /* 0x0000000375517819 */ /* 0x000fe200000012ff */
[----:B0-----:R-:W-:-:S02]  /*4f80*/  @P3 IMAD.MOV.U32 R82, RZ, RZ, R84 ;  /* 0x000000ffff523224 */ /* 0x001fc400078e0054 */
[----:B------:R-:W-:Y:S01]  /*4f90*/  @P3 IMAD.MOV.U32 R83, RZ, RZ, R85 ;  /* 0x000000ffff533224 */ /* 0x000fe200078e0055 */
[----:B-1----:R-:W-:Y:S01]  /*4fa0*/  IADD3 R86, P5, PT, R3, UR12, RZ ;  /* 0x0000000c03567c10 */ /* 0x002fe2000ffbe0ff */
[----:B------:R0:W-:Y:S01]  /*4fb0*/  STL [R1+0xc8], R84 ;  /* 0x0000c85401007387 */ /* 0x0001e20000100800 */
[----:B------:R-:W-:-:S03]  /*4fc0*/  UIMAD UR13, UR8, 0x3c, URZ ;  /* 0x0000003c080d78a4 */ /* 0x000fc6000f8e02ff */
[----:B------:R1:W-:Y:S04]  /*4fd0*/  STL [R1+0xbc], R87 ;  /* 0x0000bc5701007387 */ /* 0x0003e80000100800 */
[----:B------:R3:W2:Y:S01]  /*4fe0*/  @P3 LDG.E.U8 R185, desc[UR18][R82.64] ;  /* 0x0000001252b93981 */ /* 0x0006a2000c1e1100 */
[----:B0-----:R-:W-:Y:S01]  /*4ff0*/  IADD3 R84, P3, PT, R0, UR12, RZ ;  /* 0x0000000c00547c10 */ /* 0x001fe2000ff7e0ff */
[----:B------:R-:W-:Y:S01]  /*5000*/  USHF.R.S32.HI UR17, URZ, 0x1f, UR13 ;  /* 0x0000001fff117899 */ /* 0x000fe2000801140d */
[----:B-1----:R-:W-:Y:S02]  /*5010*/  IADD3.X R87, PT, PT, R4, UR16, RZ, P5, !PT ;  /* 0x0000001004577c10 */ /* 0x002fe4000affe4ff */
[----:B------:R-:W-:Y:S01]  /*5020*/  LOP3.LUT P5, RZ, R81, 0x1, RZ, 0xc0, !PT ;  /* 0x0000000151ff7812 */ /* 0x000fe200078ac0ff */
[----:B------:R0:W-:Y:S01]  /*5030*/  STL [R1+0xc4], R85 ;  /* 0x0000c45501007387 */ /* 0x0001e20000100800 */
[----:B------:R-:W-:Y:S01]  /*5040*/  UIMAD UR5, UR8, 0x5, URZ ;  /* 0x00000005080578a4 */ /* 0x000fe2000f8e02ff */
[----:B------:R-:W-:-:S02]  /*5050*/  PRMT R192, RZ, 0x7610, R192 ;  /* 0x00007610ffc07816 */ /* 0x000fc400000000c0 */
[----:B0-----:R-:W-:Y:S02]  /*5060*/  IADD3.X R85, PT, PT, R2, UR16, RZ, P3, !PT ;  /* 0x0000001002557c10 */ /* 0x001fe40009ffe4ff */
[----:B------:R-:W-:Y:S01]  /*5070*/  IADD3 R88, P3, PT, R0, UR13, RZ ;  /* 0x0000000d00587c10 */ /* 0x000fe2000ff7e0ff */
[----:B------:R-:W-:Y:S01]  /*5080*/  USHF.R.S32.HI UR16, URZ, 0x1f, UR5 ;  /* 0x0000001fff107899 */ /* 0x000fe20008011405 */
[----:B------:R0:W-:Y:S02]  /*5090*/  STL [R1+0x140], R84 ;  /* 0x0001405401007387 */ /* 0x0001e40000100800 */
[----:B------:R-:W-:Y:S02]  /*50a0*/  IADD3.X R89, PT, PT, R2, UR17, RZ, P3, !PT ;  /* 0x0000001102597c10 */ /* 0x000fe40009ffe4ff */
[----:B------:R-:W-:Y:S01]  /*50b0*/  IADD3 R81, P3, PT, R0, UR5, RZ ;  /* 0x0000000500517c10 */ /* 0x000fe2000ff7e0ff */
[----:B------:R-:W-:Y:S01]  /*50c0*/  STL [R1+0x148], R86 ;  /* 0x0001485601007387 */ /* 0x000fe20000100800 */
[----:B------:R-:W-:-:S03]  /*50d0*/  PRMT R191, RZ, 0x7610, R191 ;  /* 0x00007610ffbf7816 */ /* 0x000fc600000000bf */
[----:B------:R1:W-:Y:S01]  /*50e0*/  STL [R1+0x13c], R85 ;  /* 0x00013c5501007387 */ /* 0x0003e20000100800 */
[----:B---3--:R-:W-:-:S03]  /*50f0*/  IADD3.X R82, PT, PT, R2, UR16, RZ, P3, !PT ;  /* 0x0000001002527c10 */ /* 0x008fc60009ffe4ff */
[----:B------:R0:W3:Y:S01]  /*5100*/  @P6 LDG.E.U8 R192, desc[UR18][R84.64] ;  /* 0x0000001254c06981 */ /* 0x0000e2000c1e1100 */
[----:B------:R-:W-:Y:S02]  /*5110*/  PRMT R204, RZ, 0x7610, R204 ;  /* 0x00007610ffcc7816 */ /* 0x000fe400000000cc */
[----:B------:R-:W-:Y:S01]  /*5120*/  ISETP.GT.U32.AND P3, PT, R94, R109, PT ;  /* 0x0000006d5e00720c */ /* 0x000fe20003f64070 */
[----:B0-----:R-:W-:Y:S02]  /*5130*/  @P5 IMAD.MOV.U32 R84, RZ, RZ, R88 ;  /* 0x000000ffff545224 */ /* 0x001fe400078e0058 */
[----:B-1----:R-:W-:-:S05]  /*5140*/  @P5 IMAD.MOV.U32 R85, RZ, RZ, R89 ;  /* 0x000000ffff555224 */ /* 0x002fca00078e0059 */
[----:B------:R0:W2:Y:S01]  /*5150*/  @P5 LDG.E.U8 R191, desc[UR18][R84.64] ;  /* 0x0000001254bf5981 */ /* 0x0000a2000c1e1100 */
[----:B------:R-:W-:Y:S01]  /*5160*/  PRMT R182, RZ, 0x7610, R182 ;  /* 0x00007610ffb67816 */ /* 0x000fe200000000b6 */
[----:B0-----:R-:W-:Y:S02]  /*5170*/  @!P4 IMAD.MOV.U32 R84, RZ, RZ, R81 ;  /* 0x000000ffff54c224 */ /* 0x001fe400078e0051 */
[----:B------:R-:W-:-:S05]  /*5180*/  @!P4 IMAD.MOV.U32 R85, RZ, RZ, R82 ;  /* 0x000000ffff55c224 */ /* 0x000fca00078e0052 */
[----:B------:R0:W2:Y:S01]  /*5190*/  @!P4 LDG.E.U8 R204, desc[UR18][R84.64] ;  /* 0x0000001254ccc981 */ /* 0x0000a2000c1e1100 */
[----:B------:R-:W-:Y:S01]  /*51a0*/  VIADD R83, R241, 0xfffffff2 ;  /* 0xfffffff2f1537836 */ /* 0x000fe20000000000 */
[----:B------:R-:W-:Y:S02]  /*51b0*/  UIMAD UR12, UR8, 0xd, URZ ;  /* 0x0000000d080c78a4 */ /* 0x000fe4000f8e02ff */
[----:B------:R1:W-:Y:S01]  /*51c0*/  STL [R1+0x1c0], R88 ;  /* 0x0001c05801007387 */ /* 0x0003e20000100800 */
[----:B0-----:R-:W-:Y:S02]  /*51d0*/  @P6 IMAD.MOV.U32 R84, RZ, RZ, R86 ;  /* 0x000000ffff546224 */ /* 0x001fe400078e0056 */
[----:B------:R-:W-:Y:S01]  /*51e0*/  @P6 IMAD.MOV.U32 R85, RZ, RZ, R87 ;  /* 0x000000ffff556224 */ /* 0x000fe200078e0057 */
[----:B------:R-:W-:Y:S01]  /*51f0*/  STL [R1+0x144], R87 ;  /* 0x0001445701007387 */ /* 0x000fe20000100800 */
[----:B------:R-:W-:-:S03]  /*5200*/  @!P3 IMAD.IADD R109, R109, 0x1, -R94 ;  /* 0x000000016d6db824 */ /* 0x000fc600078e0a5e */
[----:B------:R0:W2:Y:S01]  /*5210*/  @P6 LDG.E.U8 R182, desc[UR18][R84.64] ;  /* 0x0000001254b66981 */ /* 0x0000a2000c1e1100 */
[----:B-1----:R-:W-:Y:S01]  /*5220*/  IADD3 R88, P6, PT, R3, UR13, RZ ;  /* 0x0000000d03587c10 */ /* 0x002fe2000ffde0ff */
[----:B------:R-:W-:Y:S01]  /*5230*/  USHF.R.S32.HI UR13, URZ, 0x1f, UR12 ;  /* 0x0000001fff0d7899 */ /* 0x000fe2000801140c */
[----:B------:R-:W-:Y:S01]  /*5240*/  ISETP.GE.U32.AND P3, PT, R83, 0x7fffffb3, PT ;  /* 0x7fffffb35300780c */ /* 0x000fe20003f66070 */
[----:B------:R1:W-:Y:S02]  /*5250*/  STL [R1+0x1bc], R89 ;  /* 0x0001bc5901007387 */ /* 0x0003e40000100800 */
[----:B-1----:R-:W-:Y:S02]  /*5260*/  IADD3.X R89, PT, PT, R4, UR17, RZ, P6, !PT ;  /* 0x0000001104597c10 */ /* 0x002fe4000b7fe4ff */
[----:B------:R-:W-:-:S04]  /*5270*/  IADD3 R83, P6, PT, R0, UR12, RZ ;  /* 0x0000000c00537c10 */ /* 0x000fc8000ffde0ff */
[----:B0-----:R-:W-:Y:S02]  /*5280*/  IADD3.X R84, PT, PT, R2, UR13, RZ, P6, !PT ;  /* 0x0000000d02547c10 */ /* 0x001fe4000b7fe4ff */
[----:B------:R-:W-:Y:S02]  /*5290*/  ISETP.GT.U32.AND P6, PT, R94, R108, PT ;  /* 0x0000006c5e00720c */ /* 0x000fe40003fc4070 */
[----:B------:R-:W-:Y:S01]  /*52a0*/  @!P3 IMAD.MOV.U32 R86, RZ, RZ, R83 ;  /* 0x000000ffff56b224 */ /* 0x000fe200078e0053 */
[----:B------:R-:W-:Y:S01]  /*52b0*/  PRMT R176, RZ, 0x7610, R176 ;  /* 0x00007610ffb07816 */ /* 0x000fe200000000b0 */
[----:B------:R-:W-:Y:S01]  /*52c0*/  @!P3 IMAD.MOV.U32 R87, RZ, RZ, R84 ;  /* 0x000000ffff57b224 */ /* 0x000fe200078e0054 */
[----:B------:R-:W-:-:S04]  /*52d0*/  PRMT R162, RZ, 0x7610, R162 ;  /* 0x00007610ffa27816 */ /* 0x000fc800000000a2 */
[----:B------:R0:W2:Y:S04]  /*52e0*/  @!P3 LDG.E.U8 R176, desc[UR18][R86.64] ;  /* 0x0000001256b0b981 */ /* 0x0000a8000c1e1100 */
[----:B------:R-:W-:Y:S01]  /*52f0*/  @!P6 IMAD.IADD R108, R108, 0x1, -R94 ;  /* 0x000000016c6ce824 */ /* 0x000fe200078e0a5e */
[----:B------:R-:W-:Y:S01]  /*5300*/  IADD3 R85, P6, PT, R3, UR5, RZ ;  /* 0x0000000503557c10 */ /* 0x000fe2000ffde0ff */
[----:B0-----:R-:W-:Y:S02]  /*5310*/  @P5 IMAD.MOV.U32 R86, RZ, RZ, R88 ;  /* 0x000000ffff565224 */ /* 0x001fe400078e0058 */
[----:B------:R-:W-:Y:S01]  /*5320*/  @P5 IMAD.MOV.U32 R87, RZ, RZ, R89 ;  /* 0x000000ffff575224 */ /* 0x000fe200078e0059 */
[----:B------:R0:W-:Y:S04]  /*5330*/  STL [R1+0x1c8], R88 ;  /* 0x0001c85801007387 */ /* 0x0001e80000100800 */
[----:B------:R1:W2:Y:S01]  /*5340*/  @P5 LDG.E.U8 R162, desc[UR18][R86.64] ;  /* 0x0000001256a25981 */ /* 0x0002a2000c1e1100 */
[----:B------:R-:W-:Y:S01]  /*5350*/  ISETP.GT.U32.AND P5, PT, R94, R106, PT ;  /* 0x0000006a5e00720c */ /* 0x000fe20003fa4070 */
[----:B------:R-:W-:Y:S01]  /*5360*/  UIMAD UR5, UR8, 0x15, URZ ;  /* 0x00000015080578a4 */ /* 0x000fe2000f8e02ff */
[----:B------:R-:W-:Y:S01]  /*5370*/  PRMT R160, RZ, 0x7610, R160 ;  /* 0x00007610ffa07816 */ /* 0x000fe200000000a0 */
[----:B------:R4:W-:Y:S01]  /*5380*/  STL [R1+0x1c4], R89 ;  /* 0x0001c45901007387 */ /* 0x0009e20000100800 */
[----:B-1----:R-:W-:Y:S01]  /*5390*/  IADD3.X R86, PT, PT, R4, UR16, RZ, P6, !PT ;  /* 0x0000001004567c10 */ /* 0x002fe2000b7fe4ff */
[----:B0-----:R-:W-:Y:S01]  /*53a0*/  @!P4 IMAD.MOV.U32 R88, RZ, RZ, R85 ;  /* 0x000000ffff58c224 */ /* 0x001fe200078e0055 */
[----:B------:R-:W-:-:S03]  /*53b0*/  ISETP.GT.U32.AND P6, PT, R94, R105, PT ;  /* 0x000000695e00720c */ /* 0x000fc60003fc4070 */
[----:B----4-:R-:W-:Y:S01]  /*53c0*/  @!P4 IMAD.MOV.U32 R89, RZ, RZ, R86 ;  /* 0x000000ffff59c224 */ /* 0x010fe200078e0056 */
[----:B------:R-:W-:Y:S01]  /*53d0*/  USHF.R.S32.HI UR16, URZ, 0x1f, UR5 ;  /* 0x0000001fff107899 */ /* 0x000fe20008011405 */
[----:B------:R-:W-:-:S03]  /*53e0*/  SHF.R.U32.HI R87, RZ, 0xa, R101 ;  /* 0x0000000aff577819 */ /* 0x000fc60000011665 */
[----:B------:R0:W4:Y:S01]  /*53f0*/  @!P4 LDG.E.U8 R160, desc[UR18][R88.64] ;  /* 0x0000001258a0c981 */ /* 0x000122000c1e1100 */
[--C-:B------:R-:W-:Y:S01]  /*5400*/  @!P5 IMAD.IADD R106, R106, 0x1, -R94.reuse ;  /* 0x000000016a6ad824 */ /* 0x100fe200078e0a5e */
[----:B------:R-:W-:Y:S02]  /*5410*/  LOP3.LUT P5, RZ, R87, 0x1, RZ, 0xc0, !PT ;  /* 0x0000000157ff7812 */ /* 0x000fe400078ac0ff */
[----:B0-----:R-:W-:Y:S01]  /*5420*/  IADD3 R88, P4, PT, R0, UR5, RZ ;  /* 0x0000000500587c10 */ /* 0x001fe2000ff9e0ff */
[----:B------:R-:W-:-:S03]  /*5430*/  @!P6 IMAD.IADD R105, R105, 0x1, -R94 ;  /* 0x000000016969e824 */ /* 0x000fc600078e0a5e */
[----:B------:R-:W-:Y:S02]  /*5440*/  IADD3.X R90, PT, PT, R2, UR16, RZ, P4, !PT ;  /* 0x00000010025a7c10 */ /* 0x000fe4000a7fe4ff */
[----:B------:R-:W-:Y:S02]  /*5450*/  ISETP.GT.U32.AND P4, PT, R94, R103, PT ;  /* 0x000000675e00720c */ /* 0x000fe40003f84070 */
[----:B------:R-:W-:-:S04]  /*5460*/  IADD3 R87, P6, PT, R3, UR12, RZ ;  /* 0x0000000c03577c10 */ /* 0x000fc8000ffde0ff */
[----:B------:R-:W-:Y:S02]  /*5470*/  IADD3.X R89, PT, PT, R4, UR13, RZ, P6, !PT ;  /* 0x0000000d04597c10 */ /* 0x000fe4000b7fe4ff */
[----:B------:R-:W-:Y:S01]  /*5480*/  ISETP.GT.U32.AND P6, PT, R94, R102, PT ;  /* 0x000000665e00720c */ /* 0x000fe20003fc4070 */
[----:B------:R-:W-:Y:S01]  /*5490*/  @P5 IMAD.MOV.U32 R130, RZ, RZ, R88 ;  /* 0x000000ffff825224 */ /* 0x000fe200078e0058 */
[----:B------:R-:W-:Y:S01]  /*54a0*/  PRMT R170, RZ, 0x7610, R170 ;  /* 0x00007610ffaa7816 */ /* 0x000fe200000000aa */
[----:B------:R-:W-:Y:S02]  /*54b0*/  @P5 IMAD.MOV.U32 R131, RZ, RZ, R90 ;  /* 0x000000ffff835224 */ /* 0x000fe400078e005a */
[----:B------:R-:W-:Y:S01]  /*54c0*/  @!P4 IMAD.IADD R103, R103, 0x1, -R94 ;  /* 0x000000016767c824 */ /* 0x000fe200078e0a5e */
[----:B------:R-:W-:Y:S02]  /*54d0*/  IADD3 R91, P4, PT, R3, UR5, RZ ;  /* 0x00000005035b7c10 */ /* 0x000fe4000ff9e0ff */
[----:B------:R0:W2:Y:S01]  /*54e0*/  @P5 LDG.E.U8 R170, desc[UR18][R130.64] ;  /* 0x0000001282aa5981 */ /* 0x0000a2000c1e1100 */
[----:B------:R-:W-:-:S02]  /*54f0*/  PRMT R164, RZ, 0x7610, R164 ;  /* 0x00007610ffa47816 */ /* 0x000fc400000000a4 */
[----:B------:R-:W-:Y:S02]  /*5500*/  IADD3.X R92, PT, PT, R4, UR16, RZ, P4, !PT ;  /* 0x00000010045c7c10 */ /* 0x000fe4000a7fe4ff */
[----:B------:R-:W-:Y:S02]  /*5510*/  @!P6 IMAD.IADD R102, R102, 0x1, -R94 ;  /* 0x000000016666e824 */ /* 0x000fe400078e0a5e */
[----:B0-----:R-:W-:Y:S02]  /*5520*/  @!P3 IMAD.MOV.U32 R130, RZ, RZ, R87 ;  /* 0x000000ffff82b224 */ /* 0x001fe400078e0057 */
[----:B------:R-:W-:Y:S01]  /*5530*/  @!P3 IMAD.MOV.U32 R131, RZ, RZ, R89 ;  /* 0x000000ffff83b224 */ /* 0x000fe200078e0059 */
[C---:B------:R-:W-:Y:S02]  /*5540*/  ISETP.GT.U32.AND P6, PT, R94.reuse, R98, PT ;  /* 0x000000625e00720c */ /* 0x040fe40003fc4070 */
[----:B------:R-:W-:Y:S02]  /*5550*/  PRMT R146, RZ, 0x7610, R146 ;  /* 0x00007610ff927816 */ /* 0x000fe40000000092 */
[----:B------:R0:W2:Y:S01]  /*5560*/  @!P3 LDG.E.U8 R164, desc[UR18][R130.64] ;  /* 0x0000001282a4b981 */ /* 0x0000a2000c1e1100 */
[----:B------:R-:W-:-:S02]  /*5570*/  ISETP.GT.U32.AND P3, PT, R94, R99, PT ;  /* 0x000000635e00720c */ /* 0x000fc40003f64070 */
[----:B------:R-:W-:Y:S01]  /*5580*/  ISETP.GT.U32.AND P4, PT, R94, R100, PT ;  /* 0x000000645e00720c */ /* 0x000fe20003f84070 */
[----:B0-----:R-:W-:Y:S02]  /*5590*/  @P5 IMAD.MOV.U32 R130, RZ, RZ, R91 ;  /* 0x000000ffff825224 */ /* 0x001fe400078e005b */
[----:B------:R-:W-:Y:S01]  /*55a0*/  @P5 IMAD.MOV.U32 R131, RZ, RZ, R92 ;  /* 0x000000ffff835224 */ /* 0x000fe200078e005c */
[----:B------:R-:W-:-:S04]  /*55b0*/  UIMAD UR5, UR8, 0x1d, URZ ;  /* 0x0000001d080578a4 */ /* 0x000fc8000f8e02ff */
[----:B------:R0:W2:Y:S01]  /*55c0*/  @P5 LDG.E.U8 R146, desc[UR18][R130.64] ;  /* 0x0000001282925981 */ /* 0x0000a2000c1e1100 */
[----:B------:R-:W-:Y:S02]  /*55d0*/  ISETP.GE.AND P5, PT, R93, RZ, PT ;  /* 0x000000ff5d00720c */ /* 0x000fe40003fa6270 */
[----:B------:R-:W-:Y:S01]  /*55e0*/  SHF.R.U32.HI R93, RZ, 0x2, R101 ;  /* 0x00000002ff5d7819 */ /* 0x000fe20000011665 */
[--C-:B------:R-:W-:Y:S01]  /*55f0*/  @!P6 IMAD.IADD R98, R98, 0x1, -R94.reuse ;  /* 0x000000016262e824 */ /* 0x100fe200078e0a5e */
[----:B------:R-:W-:Y:S01]  /*5600*/  USHF.R.S32.HI UR12, URZ, 0x1f, UR5 ;  /* 0x0000001fff0c7899 */ /* 0x000fe20008011405 */
[--C-:B------:R-:W-:Y:S01]  /*5610*/  @!P3 IMAD.IADD R99, R99, 0x1, -R94.reuse ;  /* 0x000000016363b824 */ /* 0x100fe200078e0a5e */
[----:B------:R-:W-:Y:S02]  /*5620*/  LOP3.LUT P6, RZ, R93, 0x1, RZ, 0xc0, !PT ;  /* 0x000000015dff7812 */ /* 0x000fe400078cc0ff */
[----:B------:R-:W-:Y:S01]  /*5630*/  IADD3 R93, P3, PT, R0, UR5, RZ ;  /* 0x00000005005d7c10 */ /* 0x000fe2000ff7e0ff */
[----:B------:R-:W-:-:S03]  /*5640*/  @!P4 IMAD.IADD R100, R100, 0x1, -R94 ;  /* 0x000000016464c824 */ /* 0x000fc600078e0a5e */
[----:B------:R-:W-:Y:S01]  /*5650*/  IADD3.X R94, PT, PT, R2, UR12, RZ, P3, !PT ;  /* 0x0000000c025e7c10 */ /* 0x000fe20009ffe4ff */
[----:B------:R-:W-:Y:S01]  /*5660*/  @!P5 IMAD.MOV R123, RZ, RZ, -R123 ;  /* 0x000000ffff7bd224 */ /* 0x000fe200078e0a7b */
[----:B------:R-:W-:Y:S02]  /*5670*/  ISETP.GE.AND P3, PT, R95, RZ, PT ;  /* 0x000000ff5f00720c */ /* 0x000fe40003f66270 */
[----:B------:R-:W-:Y:S02]  /*5680*/  IADD3 R95, P5, PT, R3, UR5, RZ ;  /* 0x00000005035f7c10 */ /* 0x000fe4000ffbe0ff */
[----:B------:R-:W-:Y:S02]  /*5690*/  ISETP.GE.AND P4, PT, R124, RZ, PT ;  /* 0x000000ff7c00720c */ /* 0x000fe40003f86270 */
[----:B------:R-:W-:Y:S02]  /*56a0*/  IADD3.X R96, PT, PT, R4, UR12, RZ, P5, !PT ;  /* 0x0000000c04607c10 */ /* 0x000fe4000affe4ff */
[----:B------:R-:W-:Y:S01]  /*56b0*/  ISETP.GE.AND P5, PT, R114, RZ, PT ;  /* 0x000000ff7200720c */ /* 0x000fe20003fa6270 */
[----:B------:R-:W-:Y:S01]  /*56c0*/  IMAD.MOV.U32 R124, RZ, RZ, R115 ;  /* 0x000000ffff7c7224 */ /* 0x000fe200078e0073 */
[----:B------:R-:W-:Y:S01]  /*56d0*/  SHF.R.U64 R114, R117, 0x1a, RZ ;  /* 0x0000001a75727819 */ /* 0x000fe200000012ff */
[----:B0-----:R-:W-:Y:S01]  /*56e0*/  @P6 IMAD.MOV.U32 R130, RZ, RZ, R93 ;  /* 0x000000ffff826224 */ /* 0x001fe200078e005d */
[----:B------:R-:W-:Y:S01]  /*56f0*/  PRMT R157, RZ, 0x7610, R157 ;  /* 0x00007610ff9d7816 */ /* 0x000fe2000000009d */
[----:B------:R-:W-:Y:S01]  /*5700*/  @P6 IMAD.MOV.U32 R131, RZ, RZ, R94 ;  /* 0x000000ffff836224 */ /* 0x000fe200078e005e */
[----:B------:R-:W-:Y:S01]  /*5710*/  UIMAD UR5, UR8, 0x25, URZ ;  /* 0x00000025080578a4 */ /* 0x000fe2000f8e02ff */
[----:B------:R-:W-:Y:S01]  /*5720*/  @!P3 IMAD.MOV R124, RZ, RZ, -R124 ;  /* 0x000000ffff7cb224 */ /* 0x000fe200078e0a7c */
[----:B------:R-:W-:Y:S01]  /*5730*/  LOP3.LUT P3, RZ, R114, 0x1, RZ, 0xc0, !PT ;  /* 0x0000000172ff7812 */ /* 0x000fe2000786c0ff */
[----:B------:R-:W-:Y:S01]  /*5740*/  @!P4 IMAD.MOV R122, RZ, RZ, -R122 ;  /* 0x000000ffff7ac224 */ /* 0x000fe200078e0a7a */
[----:B------:R-:W-:Y:S01]  /*5750*/  ISETP.GE.AND P4, PT, R118, RZ, PT ;  /* 0x000000ff7600720c */ /* 0x000fe20003f86270 */
[----:B------:R-:W-:Y:S01]  /*5760*/  USHF.R.S32.HI UR12, URZ, 0x1f, UR5 ;  /* 0x0000001fff0c7899 */ /* 0x000fe20008011405 */
[----:B------:R0:W2:Y:S01]  /*5770*/  @P6 LDG.E.U8 R157, desc[UR18][R130.64] ;  /* 0x00000012829d6981 */ /* 0x0000a2000c1e1100 */
[----:B------:R-:W-:Y:S01]  /*5780*/  PRMT R156, RZ, 0x7610, R156 ;  /* 0x00007610ff9c7816 */ /* 0x000fe2000000009c */
[----:B------:R-:W-:Y:S01]  /*5790*/  @!P5 IMAD.MOV R116, RZ, RZ, -R116 ;  /* 0x000000ffff74d224 */ /* 0x000fe200078e0a74 */
[----:B------:R-:W-:Y:S01]  /*57a0*/  IADD3 R225, P5, PT, R0, UR5, RZ ;  /* 0x0000000500e17c10 */ /* 0x000fe2000ffbe0ff */
[----:B0-----:R-:W-:-:S02]  /*57b0*/  @P6 IMAD.MOV.U32 R130, RZ, RZ, R95 ;  /* 0x000000ffff826224 */ /* 0x001fc400078e005f */
[----:B------:R-:W-:Y:S01]  /*57c0*/  @P6 IMAD.MOV.U32 R131, RZ, RZ, R96 ;  /* 0x000000ffff836224 */ /* 0x000fe200078e0060 */
[----:B------:R-:W-:-:S04]  /*57d0*/  IADD3.X R226, PT, PT, R2, UR12, RZ, P5, !PT ;  /* 0x0000000c02e27c10 */ /* 0x000fc8000affe4ff */
[----:B------:R-:W2:Y:S01]  /*57e0*/  @P6 LDG.E.U8 R156, desc[UR18][R130.64] ;  /* 0x00000012829c6981 */ /* 0x000ea2000c1e1100 */
[----:B------:R-:W-:Y:S01]  /*57f0*/  ISETP.GE.AND P6, PT, R119, RZ, PT ;  /* 0x000000ff7700720c */ /* 0x000fe20003fc6270 */
[----:B------:R-:W-:Y:S01]  /*5800*/  @P3 IMAD.MOV.U32 R114, RZ, RZ, R225 ;  /* 0x000000ffff723224 */ /* 0x000fe200078e00e1 */
[----:B------:R-:W-:Y:S01]  /*5810*/  PRMT R144, RZ, 0x7610, R144 ;  /* 0x00007610ff907816 */ /* 0x000fe20000000090 */
[----:B------:R-:W-:Y:S02]  /*5820*/  @P3 IMAD.MOV.U32 R115, RZ, RZ, R226 ;  /* 0x000000ffff733224 */ /* 0x000fe400078e00e2 */
[----:B------:R-:W-:Y:S01]  /*5830*/  @!P4 IMAD.MOV R121, RZ, RZ, -R121 ;  /* 0x000000ffff79c224 */ /* 0x000fe200078e0a79 */
[----:B------:R-:W-:Y:S02]  /*5840*/  ISETP.GE.AND P4, PT, R120, RZ, PT ;  /* 0x000000ff7800720c */ /* 0x000fe40003f86270 */
[----:B------:R0:W2:Y:S01]  /*5850*/  @P3 LDG.E.U8 R144, desc[UR18][R114.64] ;  /* 0x0000001272903981 */ /* 0x0000a2000c1e1100 */
[----:B------:R-:W-:-:S04]  /*5860*/  IADD3 R118, P5, PT, R3, UR5, RZ ;  /* 0x0000000503767c10 */ /* 0x000fc8000ffbe0ff */
[----:B------:R-:W-:Y:S01]  /*5870*/  IADD3.X R119, PT, PT, R4, UR12, RZ, P5, !PT ;  /* 0x0000000c04777c10 */ /* 0x000fe2000affe4ff */
[----:B0-----:R-:W-:-:S04]  /*5880*/  IMAD.MOV.U32 R114, RZ, RZ, R110 ;  /* 0x000000ffff727224 */ /* 0x001fc800078e006e */
[----:B------:R-:W-:Y:S01]  /*5890*/  @!P6 IMAD.MOV R114, RZ, RZ, -R114 ;  /* 0x000000ffff72e224 */ /* 0x000fe200078e0a72 */
[----:B------:R-:W-:Y:S01]  /*58a0*/  ISETP.GE.AND P6, PT, R111, RZ, PT ;  /* 0x000000ff6f00720c */ /* 0x000fe20003fc6270 */
[----:B------:R-:W-:Y:S01]  /*58b0*/  @!P4 IMAD.MOV R112, RZ, RZ, -R112 ;  /* 0x000000ffff70c224 */ /* 0x000fe200078e0a70 */
[----:B------:R-:W-:Y:S01]  /*58c0*/  PRMT R155, RZ, 0x7610, R155 ;  /* 0x00007610ff9b7816 */ /* 0x000fe2000000009b */
[----:B------:R-:W-:Y:S01]  /*58d0*/  @P3 IMAD.MOV.U32 R110, RZ, RZ, R118 ;  /* 0x000000ffff6e3224 */ /* 0x000fe200078e0076 */
[----:B------:R-:W-:Y:S01]  /*58e0*/  ISETP.GE.AND P4, PT, R113, RZ, PT ;  /* 0x000000ff7100720c */ /* 0x000fe20003f86270 */
[----:B------:R-:W-:-:S05]  /*58f0*/  @P3 IMAD.MOV.U32 R111, RZ, RZ, R119 ;  /* 0x000000ffff6f3224 */ /* 0x000fca00078e0077 */
[----:B------:R-:W2:Y:S01]  /*5900*/  @P3 LDG.E.U8 R155, desc[UR18][R110.64] ;  /* 0x000000126e9b3981 */ /* 0x000ea2000c1e1100 */
[----:B------:R-:W-:Y:S02]  /*5910*/  ISETP.GE.AND P3, PT, R125, RZ, PT ;  /* 0x000000ff7d00720c */ /* 0x000fe40003f66270 */
[----:B------:R-:W-:Y:S01]  /*5920*/  @!P6 IMAD.MOV R109, RZ, RZ, -R109 ;  /* 0x000000ffff6de224 */ /* 0x000fe200078e0a6d */
[----:B------:R-:W-:Y:S02]  /*5930*/  ISETP.GE.AND P6, PT, R107, RZ, PT ;  /* 0x000000ff6b00720c */ /* 0x000fe40003fc6270 */
[----:B------:R-:W-:Y:S01]  /*5940*/  SHF.R.U64 R107, R117, 0x12, RZ ;  /* 0x00000012756b7819 */ /* 0x000fe200000012ff */
[----:B------:R-:W-:Y:S01]  /*5950*/  @!P4 IMAD.MOV R108, RZ, RZ, -R108 ;  /* 0x000000ffff6cc224 */ /* 0x000fe200078e0a6c */
[----:B------:R-:W-:Y:S01]  /*5960*/  ISETP.GE.AND P5, PT, R126, RZ, PT ;  /* 0x000000ff7e00720c */ /* 0x000fe20003fa6270 */
[----:B------:R-:W-:Y:S01]  /*5970*/  UIMAD UR5, UR8, 0x2d, URZ ;  /* 0x0000002d080578a4 */ /* 0x000fe2000f8e02ff */
[----:B------:R-:W-:Y:S01]  /*5980*/  LOP3.LUT P4, RZ, R107, 0x1, RZ, 0xc0, !PT ;  /* 0x000000016bff7812 */ /* 0x000fe2000788c0ff */
[----:B------:R-:W-:-:S02]  /*5990*/  IMAD.MOV.U32 R107, RZ, RZ, R105 ;  /* 0x000000ffff6b7224 */ /* 0x000fc400078e0069 */
[----:B------:R-:W-:Y:S02]  /*59a0*/  USHF.R.S32.HI UR12, URZ, 0x1f, UR5 ;  /* 0x0000001fff0c7899 */ /* 0x000fe40008011405 */
[----:B------:R-:W-:Y:S01]  /*59b0*/  @!P3 IMAD.MOV R107, RZ, RZ, -R107 ;  /* 0x000000ffff6bb224 */ /* 0x000fe200078e0a6b */
[----:B------:R-:W-:-:S04]  /*59c0*/  IADD3 R113, P3, PT, R0, UR5, RZ ;  /* 0x0000000500717c10 */ /* 0x000fc8000ff7e0ff */
[----:B------:R-:W-:Y:S01]  /*59d0*/  IADD3.X R115, PT, PT, R2, UR12, RZ, P3, !PT ;  /* 0x0000000c02737c10 */ /* 0x000fe20009ffe4ff */
[----:B------:R-:W-:Y:S01]  /*59e0*/  @!P5 IMAD.MOV R106, RZ, RZ, -R106 ;  /* 0x000000ffff6ad224 */ /* 0x000fe200078e0a6a */
[----:B------:R-:W-:Y:S01]  /*59f0*/  ISETP.GE.AND P5, PT, R104, RZ, PT ;  /* 0x000000ff6800720c */ /* 0x000fe20003fa6270 */
[----:B------:R-:W-:Y:S01]  /*5a00*/  @P4 IMAD.MOV.U32 R104, RZ, RZ, R113 ;  /* 0x000000ffff684224 */ /* 0x000fe200078e0071 */
[----:B------:R-:W-:Y:S01]  /*5a10*/  PRMT R130, RZ, 0x7610, R130 ;  /* 0x00007610ff827816 */ /* 0x000fe20000000082 */
[----:B------:R-:W-:-:S05]  /*5a20*/  @P4 IMAD.MOV.U32 R105, RZ, RZ, R115 ;  /* 0x000000ffff694224 */ /* 0x000fca00078e0073 */
[----:B------:R0:W3:Y:S01]  /*5a30*/  @P4 LDG.E.U8 R130, desc[UR18][R104.64] ;  /* 0x0000001268824981 */ /* 0x0000e2000c1e1100 */
[----:B------:R-:W-:Y:S01]  /*5a40*/  ISETP.GE.AND P3, PT, R128, RZ, PT ;  /* 0x000000ff8000720c */ /* 0x000fe20003f66270 */
[----:B0-----:R-:W-:Y:S02]  /*5a50*/  IMAD.MOV.U32 R105, RZ, RZ, R103 ;  /* 0x000000ffff697224 */ /* 0x001fe400078e0067 */
[----:B------:R-:W-:Y:S02]  /*5a60*/  IMAD.MOV.U32 R104, RZ, RZ, R102 ;  /* 0x000000ffff687224 */ /* 0x000fe400078e0066 */
[----:B------:R-:W-:Y:S01]  /*5a70*/  @!P5 IMAD.MOV R105, RZ, RZ, -R105 ;  /* 0x000000ffff69d224 */ /* 0x000fe200078e0a69 */
[----:B------:R-:W-:Y:S01]  /*5a80*/  IADD3 R110, P5, PT, R3, UR5, RZ ;  /* 0x00000005036e7c10 */ /* 0x000fe2000ffbe0ff */
[----:B------:R-:W-:Y:S01]  /*5a90*/  @!P6 IMAD.MOV R104, RZ, RZ, -R104 ;  /* 0x000000ffff68e224 */ /* 0x000fe200078e0a68 */
[----:B------:R-:W-:Y:S02]  /*5aa0*/  ISETP.GE.AND P6, PT, R127, RZ, PT ;  /* 0x000000ff7f00720c */ /* 0x000fe40003fc6270 */
[----:B------:R-:W-:-:S02]  /*5ab0*/  IADD3.X R111, PT, PT, R4, UR12, RZ, P5, !PT ;  /* 0x0000000c046f7c10 */ /* 0x000fc4000affe4ff */
[----:B------:R-:W-:Y:S01]  /*5ac0*/  ISETP.GE.AND P5, PT, R129, RZ, PT ;  /* 0x000000ff8100720c */ /* 0x000fe20003fa6270 */
[----:B------:R-:W-:Y:S01]  /*5ad0*/  @!P3 IMAD.MOV R98, RZ, RZ, -R98 ;  /* 0x000000ffff62b224 */ /* 0x000fe200078e0a62 */
[----:B------:R-:W-:Y:S02]  /*5ae0*/  ISETP.NE.AND P3, PT, R97, RZ, PT ;  /* 0x000000ff6100720c */ /* 0x000fe40003f65270 */
[----:B------:R-:W-:Y:S01]  /*5af0*/  LOP3.LUT R97, RZ, R97, RZ, 0x33, !PT ;  /* 0x00000061ff617212 */ /* 0x000fe200078e33ff */
[----:B------:R-:W-:Y:S04]  /*5b00*/  STL [R1+0x50], R225 ;  /* 0x000050e101007387 */ /* 0x000fe80000100800 */
[----:B------:R-:W-:-:S04]  /*5b10*/  @!P6 IMAD.MOV R99, RZ, RZ, -R99 ;  /* 0x000000ffff63e224 */ /* 0x000fc800078e0a63 */
[----:B------:R-:W-:Y:S01]  /*5b20*/  @!P5 IMAD.MOV R100, RZ, RZ, -R100 ;  /* 0x000000ffff64d224 */ /* 0x000fe200078e0a64 */
[----:B------:R0:W-:Y:S01]  /*5b30*/  STL [R1+0x4c], R226 ;  /* 0x00004ce201007387 */ /* 0x0001e20000100800 */
[C---:B------:R-:W-:Y:S02]  /*5b40*/  SEL R238, R97.reuse, R123, !P3 ;  /* 0x0000007b61ee7207 */ /* 0x040fe40005800000 */
[C---:B------:R-:W-:Y:S02]  /*5b50*/  SEL R237, R97.reuse, R124, !P3 ;  /* 0x0000007c61ed7207 */ /* 0x040fe40005800000 */
[C---:B------:R-:W-:Y:S02]  /*5b60*/  SEL R236, R97.reuse, R116, !P3 ;  /* 0x0000007461ec7207 */ /* 0x040fe40005800000 */
[C---:B------:R-:W-:Y:S02]  /*5b70*/  SEL R235, R97.reuse, R121, !P3 ;  /* 0x0000007961eb7207 */ /* 0x040fe40005800000 */
[----:B------:R-:W-:-:S02]  /*5b80*/  SEL R234, R97, R114, !P3 ;  /* 0x0000007261ea7207 */ /* 0x000fc40005800000 */
[C---:B------:R-:W-:Y:S02]  /*5b90*/  SEL R233, R97.reuse, R112, !P3 ;  /* 0x0000007061e97207 */ /* 0x040fe40005800000 */
[C---:B------:R-:W-:Y:S02]  /*5ba0*/  SEL R232, R97.reuse, R109, !P3 ;  /* 0x0000006d61e87207 */ /* 0x040fe40005800000 */
[C---:B------:R-:W-:Y:S02]  /*5bb0*/  SEL R231, R97.reuse, R108, !P3 ;  /* 0x0000006c61e77207 */ /* 0x040fe40005800000 */
[C---:B------:R-:W-:Y:S02]  /*5bc0*/  SEL R230, R97.reuse, R106, !P3 ;  /* 0x0000006a61e67207 */ /* 0x040fe40005800000 */
[C---:B------:R-:W-:Y:S02]  /*5bd0*/  SEL R229, R97.reuse, R107, !P3 ;  /* 0x0000006b61e57207 */ /* 0x040fe40005800000 */
[----:B------:R-:W-:-:S02]  /*5be0*/  SEL R228, R97, R104, !P3 ;  /* 0x0000006861e47207 */ /* 0x000fc40005800000 */
[C---:B------:R-:W-:Y:S02]  /*5bf0*/  SEL R227, R97.reuse, R105, !P3 ;  /* 0x0000006961e37207 */ /* 0x040fe40005800000 */
[C---:B0-----:R-:W-:Y:S02]  /*5c00*/  SEL R226, R97.reuse, R98, !P3 ;  /* 0x0000006261e27207 */ /* 0x041fe40005800000 */
[C---:B------:R-:W-:Y:S02]  /*5c10*/  SEL R225, R97.reuse, R99, !P3 ;  /* 0x0000006361e17207 */ /* 0x040fe40005800000 */
[C---:B------:R-:W-:Y:S02]  /*5c20*/  SEL R240, R97.reuse, R100, !P3 ;  /* 0x0000006461f07207 */ /* 0x040fe40005800000 */
[----:B------:R-:W-:Y:S02]  /*5c30*/  SEL R239, R97, R122, !P3 ;  /* 0x0000007a61ef7207 */ /* 0x000fe40005800000 */
[----:B------:R-:W-:Y:S01]  /*5c40*/  SHF.R.U32.HI R97, RZ, 0x1, R101 ;  /* 0x00000001ff617819 */ /* 0x000fe20000011665 */
[----:B------:R-:W-:Y:S01]  /*5c50*/  @P4 IMAD.MOV.U32 R102, RZ, RZ, R110 ;  /* 0x000000ffff664224 */ /* 0x000fe200078e006e */
[----:B------:R-:W-:-:S02]  /*5c60*/  PRMT R125, RZ, 0x7610, R125 ;  /* 0x00007610ff7d7816 */ /* 0x000fc4000000007d */
[----:B------:R-:W-:Y:S02]  /*5c70*/  LOP3.LUT P3, RZ, R97, 0x1, RZ, 0xc0, !PT ;  /* 0x0000000161ff7812 */ /* 0x000fe4000786c0ff */
[----:B------:R-:W-:Y:S01]  /*5c80*/  SHF.R.U64 R97, R117, 0xa, RZ ;  /* 0x0000000a75617819 */ /* 0x000fe200000012ff */
[----:B------:R-:W-:Y:S01]  /*5c90*/  @P4 IMAD.MOV.U32 R103, RZ, RZ, R111 ;  /* 0x000000ffff674224 */ /* 0x000fe200078e006f */
[----:B------:R-:W-:Y:S01]  /*5ca0*/  UIMAD UR12, UR8, 0x35, URZ ;  /* 0x00000035080c78a4 */ /* 0x000fe2000f8e02ff */
[----:B------:R-:W-:Y:S01]  /*5cb0*/  STL [R1+0x58], R118 ;  /* 0x0000587601007387 */ /* 0x000fe20000100800 */
[----:B------:R-:W-:-:S03]  /*5cc0*/  LOP3.LUT P5, RZ, R97, 0x1, RZ, 0xc0, !PT ;  /* 0x0000000161ff7812 */ /* 0x000fc600078ac0ff */
[----:B------:R-:W-:Y:S01]  /*5cd0*/  STL [R1+0x54], R119 ;  /* 0x0000547701007387 */ /* 0x000fe20000100800 */
[----:B------:R-:W-:-:S03]  /*5ce0*/  USHF.R.S32.HI UR13, URZ, 0x1f, UR12 ;  /* 0x0000001fff0d7899 */ /* 0x000fc6000801140c */
[----:B------:R-:W-:Y:S04]  /*5cf0*/  STL [R1+0xd0], R113 ;  /* 0x0000d07101007387 */ /* 0x000fe80000100800 */
[----:B------:R-:W-:Y:S01]  /*5d00*/  STL [R1+0xcc], R115 ;  /* 0x0000cc7301007387 */ /* 0x000fe20000100800 */
[----:B------:R-:W-:-:S04]  /*5d10*/  @!UP1 UIADD3 UR4, UPT, UPT, -UR4, 0x100000, URZ ;  /* 0x0010000004049890 */ /* 0x000fc8000fffe1ff */
[----:B------:R-:W-:Y:S02]  /*5d20*/  @!UP1 USHF.L.U32 UR5, UR4, 0xb, URZ ;  /* 0x0000000b04059899 */ /* 0x000fe400080006ff */
[----:B------:R-:W-:Y:S01]  /*5d30*/  @!UP1 USHF.L.U32 UR4, UR4, 0x1, URZ ;  /* 0x0000000104049899 */ /* 0x000fe200080006ff */
[----:B------:R0:W-:Y:S04]  /*5d40*/  STL [R1+0xd8], R110 ;  /* 0x0000d86e01007387 */ /* 0x0001e80000100800 */
[----:B------:R-:W3:Y:S01]  /*5d50*/  @P4 LDG.E.U8 R125, desc[UR18][R102.64] ;  /* 0x00000012667d4981 */ /* 0x000ee2000c1e1100 */
[----:B0-----:R-:W-:-:S03]  /*5d60*/  IADD3 R110, P4, PT, R0, UR12, RZ ;  /* 0x0000000c006e7c10 */ /* 0x001fc6000ff9e0ff */
[----:B------:R0:W-:Y:S01]  /*5d70*/  STL [R1+0xd4], R111 ;  /* 0x0000d46f01007387 */ /* 0x0001e20000100800 */
[----:B------:R-:W-:Y:S01]  /*5d80*/  IADD3 R97, P6, PT, R3, UR12, RZ ;  /* 0x0000000c03617c10 */ /* 0x000fe2000ffde0ff */
[----:B------:R-:W-:Y:S01]  /*5d90*/  VOTEU.ALL UP1, P0 ;  /* 0x0000000000ff7886 */ /* 0x000fe20000020000 */
[----:B------:R-:W-:Y:S01]  /*5da0*/  PRMT R123, RZ, 0x7610, R123 ;  /* 0x00007610ff7b7816 */ /* 0x000fe2000000007b */
[----:B------:R-:W-:Y:S01]  /*5db0*/  @P5 IMAD.MOV.U32 R98, RZ, RZ, R110 ;  /* 0x000000ffff625224 */ /* 0x000fe200078e006e */
[----:B0-----:R-:W-:Y:S02]  /*5dc0*/  IADD3.X R111, PT, PT, R2, UR13, RZ, P4, !PT ;  /* 0x0000000d026f7c10 */ /* 0x001fe4000a7fe4ff */
[----:B------:R0:W1:Y:S01]  /*5dd0*/  @!UP1 SYNCS.EXCH.64 URZ, [UR6+0x9008], UR4 ;  /* 0x0090080406ff95b2 */ /* 0x0000620008000100 */
[----:B------:R-:W-:Y:S02]  /*5de0*/  IADD3.X R100, PT, PT, R4, UR13, RZ, P6, !PT ;  /* 0x0000000d04647c10 */ /* 0x000fe4000b7fe4ff */
[----:B------:R-:W-:Y:S01]  /*5df0*/  PRMT R122, RZ, 0x7610, R122 ;  /* 0x00007610ff7a7816 */ /* 0x000fe2000000007a */
[----:B------:R-:W-:Y:S01]  /*5e00*/  @P5 IMAD.MOV.U32 R99, RZ, RZ, R111 ;  /* 0x000000ffff635224 */ /* 0x000fe200078e006f */
[----:B------:R-:W-:Y:S01]  /*5e10*/  STL [R1+0x150], R110 ;  /* 0x0001506e01007387 */ /* 0x000fe20000100800 */
[----:B------:R-:W-:Y:S01]  /*5e20*/  SHF.R.U32.HI R126, RZ, 0x8, R101 ;  /* 0x00000008ff7e7819 */ /* 0x000fe20000011665 */
[----:B------:R-:W1:Y:S02]  /*5e30*/  LDCU UR12, c[0x0][0x3b0] ;  /* 0x00007600ff0c77ac */ /* 0x000e640008000800 */
[----:B------:R4:W3:Y:S01]  /*5e40*/  @P5 LDG.E.U8 R123, desc[UR18][R98.64] ;  /* 0x00000012627b5981 */ /* 0x0008e2000c1e1100 */
[----:B0-----:R-:W-:-:S03]  /*5e50*/  UIMAD UR4, UR8, 0x3d, URZ ;  /* 0x0000003d080478a4 */ /* 0x001fc6000f8e02ff */
[----:B------:R-:W-:Y:S01]  /*5e60*/  STL [R1+0x14c], R111 ;  /* 0x00014c6f01007387 */ /* 0x000fe20000100800 */
[----:B------:R-:W-:Y:S01]  /*5e70*/  SHF.R.U32.HI R101, RZ, 0x9, R101 ;  /* 0x00000009ff657819 */ /* 0x000fe20000011665 */
[----:B------:R-:W0:Y:S01]  /*5e80*/  LDCU UR13, c[0x0][0x3b0] ;  /* 0x00007600ff0d77ac */ /* 0x000e220008000800 */
[----:B----4-:R-:W-:Y:S02]  /*5e90*/  @P5 IMAD.MOV.U32 R98, RZ, RZ, R97 ;  /* 0x000000ffff625224 */ /* 0x010fe400078e0061 */
[----:B------:R-:W-:Y:S01]  /*5ea0*/  @P5 IMAD.MOV.U32 R99, RZ, RZ, R100 ;  /* 0x000000ffff635224 */ /* 0x000fe200078e0064 */
[----:B------:R4:W-:Y:S01]  /*5eb0*/  STL [R1+0x158], R97 ;  /* 0x0001586101007387 */ /* 0x0009e20000100800 */
[----:B------:R-:W-:-:S03]  /*5ec0*/  USHF.R.S32.HI UR5, URZ, 0x1f, UR4 ;  /* 0x0000001fff057899 */ /* 0x000fc60008011404 */
[----:B------:R0:W-:Y:S04]  /*5ed0*/  STL [R1+0x154], R100 ;  /* 0x0001546401007387 */ /* 0x0001e80000100800 */
[----:B------:R1:W3:Y:S01]  /*5ee0*/  @P5 LDG.E.U8 R122, desc[UR18][R98.64] ;  /* 0x00000012627a5981 */ /* 0x0002e2000c1e1100 */
[----:B----4-:R-:W-:Y:S02]  /*5ef0*/  SHF.R.U64 R97, R117, 0x2, RZ ;  /* 0x0000000275617819 */ /* 0x010fe400000012ff */
[----:B0-----:R-:W-:Y:S02]  /*5f00*/  IADD3 R100, P5, PT, R0, UR4, RZ ;  /* 0x0000000400647c10 */ /* 0x001fe4000ffbe0ff */
[----:B------:R-:W-:Y:S02]  /*5f10*/  LOP3.LUT P4, RZ, R101, 0x1, RZ, 0xc0, !PT ;  /* 0x0000000165ff7812 */ /* 0x000fe4000788c0ff */
[----:B------:R-:W-:-:S02]  /*5f20*/  IADD3.X R101, PT, PT, R2, UR5, RZ, P5, !PT ;  /* 0x0000000502657c10 */ /* 0x000fc4000affe4ff */
[----:B------:R-:W-:Y:S02]  /*5f30*/  LOP3.LUT P5, RZ, R97, 0x1, RZ, 0xc0, !PT ;  /* 0x0000000161ff7812 */ /* 0x000fe400078ac0ff */
[----:B------:R-:W-:Y:S01]  /*5f40*/  IADD3 R97, P6, PT, R3, UR4, RZ ;  /* 0x0000000403617c10 */ /* 0x000fe2000ffde0ff */
[----:B------:R0:W-:Y:S01]  /*5f50*/  STL [R1+0x1d0], R100 ;  /* 0x0001d06401007387 */ /* 0x0001e20000100800 */
[----:B------:R-:W-:Y:S01]  /*5f60*/  PRMT R121, RZ, 0x7610, R121 ;  /* 0x00007610ff797816 */ /* 0x000fe20000000079 */
[----:B------:R-:W-:Y:S01]  /*5f70*/  UIMAD UR4, UR8, 0x6, URZ ;  /* 0x00000006080478a4 */ /* 0x000fe2000f8e02ff */
[----:B------:R-:W-:-:S07]  /*5f80*/  PRMT R124, RZ, 0x7610, R124 ;  /* 0x00007610ff7c7816 */ /* 0x000fce000000007c */
[----:B-1----:R-:W-:Y:S01]  /*5f90*/  @P5 IMAD.MOV.U32 R98, RZ, RZ, R100 ;  /* 0x000000ffff625224 */ /* 0x002fe200078e0064 */
[----:B0-----:R-:W-:Y:S01]  /*5fa0*/  IADD3.X R100, PT, PT, R4, UR5, RZ, P6, !PT ;  /* 0x0000000504647c10 */ /* 0x001fe2000b7fe4ff */
[----:B------:R-:W-:Y:S01]  /*5fb0*/  @P5 IMAD.MOV.U32 R99, RZ, RZ, R101 ;  /* 0x000000ffff635224 */ /* 0x000fe200078e0065 */
[----:B------:R-:W-:Y:S04]  /*5fc0*/  STL [R1+0x1cc], R101 ;  /* 0x0001cc6501007387 */ /* 0x000fe80000100800 */
[----:B------:R0:W4:Y:S01]  /*5fd0*/  @P5 LDG.E.U8 R121, desc[UR18][R98.64] ;  /* 0x0000001262795981 */ /* 0x000122000c1e1100 */
[----:B------:R-:W-:-:S03]  /*5fe0*/  USHF.R.S32.HI UR5, URZ, 0x1f, UR4 ;  /* 0x0000001fff057899 */ /* 0x000fc60008011404 */
[----:B------:R1:W-:Y:S01]  /*5ff0*/  STL [R1+0x1d8], R97 ;  /* 0x0001d86101007387 */ /* 0x0003e20000100800 */
[----:B0-----:R-:W-:Y:S02]  /*6000*/  @P5 IMAD.MOV.U32 R98, RZ, RZ, R97 ;  /* 0x000000ffff625224 */ /* 0x001fe400078e0061 */
[----:B------:R-:W-:Y:S01]  /*6010*/  @P5 IMAD.MOV.U32 R99, RZ, RZ, R100 ;  /* 0x000000ffff635224 */ /* 0x000fe200078e0064 */
[----:B------:R0:W-:Y:S04]  /*6020*/  STL [R1+0x1d4], R100 ;  /* 0x0001d46401007387 */ /* 0x0001e80000100800 */
[----:B------:R5:W3:Y:S01]  /*6030*/  @P5 LDG.E.U8 R124, desc[UR18][R98.64] ;  /* 0x00000012627c5981 */ /* 0x000ae2000c1e1100 */
[----:B-1----:R-:W-:Y:S01]  /*6040*/  IADD3 R97, P5, PT, R0, UR4, RZ ;  /* 0x0000000400617c10 */ /* 0x002fe2000ffbe0ff */
[----:B0-----:R-:W-:-:S03]  /*6050*/  VIADD R100, R241, 0xfffffff9 ;  /* 0xfffffff9f1647836 */ /* 0x001fc60000000000 */
[----:B-----5:R-:W-:Y:S02]  /*6060*/  IADD3.X R98, PT, PT, R2, UR5, RZ, P5, !PT ;  /* 0x0000000502627c10 */ /* 0x020fe4000affe4ff */
[----:B------:R-:W-:Y:S02]  /*6070*/  ISETP.GE.U32.AND P5, PT, R100, 0x7fffffba, PT ;  /* 0x7fffffba6400780c */ /* 0x000fe40003fa6070 */
[----:B------:R-:W-:Y:S02]  /*6080*/  PRMT R129, RZ, 0x7610, R129 ;  /* 0x00007610ff817816 */ /* 0x000fe40000000081 */
[----:B------:R-:W-:-:S09]  /*6090*/  IADD3 R99, P6, PT, R3, UR4, RZ ;  /* 0x0000000403637c10 */ /* 0x000fd2000ffde0ff */
[----:B------:R-:W-:Y:S02]  /*60a0*/  @!P5 IMAD.MOV.U32 R100, RZ, RZ, R97 ;  /* 0x000000ffff64d224 */ /* 0x000fe400078e0061 */
[----:B------:R-:W-:-:S05]  /*60b0*/  @!P5 IMAD.MOV.U32 R101, RZ, RZ, R98 ;  /* 0x000000ffff65d224 */ /* 0x000fca00078e0062 */
[----:B------:R0:W5:Y:S01]  /*60c0*/  @!P5 LDG.E.U8 R129, desc[UR18][R100.64] ;  /* 0x000000126481d981 */ /* 0x000162000c1e1100 */
[----:B------:R-:W-:Y:S01]  /*60d0*/  PRMT R128, RZ, 0x7610, R128 ;  /* 0x00007610ff807816 */ /* 0x000fe20000000080 */
[----:B------:R-:W-:Y:S01]  /*60e0*/  @!P5 IMAD.MOV.U32 R102, RZ, RZ, R99 ;  /* 0x000000ffff66d224 */ /* 0x000fe200078e0063 */
[----:B------:R-:W-:Y:S01]  /*60f0*/  UIMAD UR4, UR8, 0xe, URZ ;  /* 0x0000000e080478a4 */ /* 0x000fe2000f8e02ff */
[----:B0-----:R-:W-:-:S03]  /*6100*/  IADD3.X R100, PT, PT, R4, UR5, RZ, P6, !PT ;  /* 0x0000000504647c10 */ /* 0x001fc6000b7fe4ff */
[----:B------:R-:W-:Y:S02]  /*6110*/  USHF.R.S32.HI UR5, URZ, 0x1f, UR4 ;  /* 0x0000001fff057899 */ /* 0x000fe40008011404 */
[----:B------:R-:W-:-:S05]  /*6120*/  @!P5 IMAD.MOV.U32 R103, RZ, RZ, R100 ;  /* 0x000000ffff67d224 */ /* 0x000fca00078e0064 */
[----:B------:R0:W3:Y:S01]  /*6130*/  @!P5 LDG.E.U8 R128, desc[UR18][R102.64] ;  /* 0x000000126680d981 */ /* 0x0000e2000c1e1100 */
[----:B------:R-:W-:Y:S01]  /*6140*/  IADD3 R101, P5, PT, R0, UR4, RZ ;  /* 0x0000000400657c10 */ /* 0x000fe2000ffbe0ff */
[----:B0-----:R-:W-:-:S03]  /*6150*/  VIADD R103, R241, 0xfffffff1 ;  /* 0xfffffff1f1677836 */ /* 0x001fc60000000000 */
[----:B------:R-:W-:Y:S02]  /*6160*/  IADD3.X R102, PT, PT, R2, UR5, RZ, P5, !PT ;  /* 0x0000000502667c10 */ /* 0x000fe4000affe4ff */
[----:B------:R-:W-:Y:S02]  /*6170*/  ISETP.GE.U32.AND P5, PT, R103, 0x7fffffb2, PT ;  /* 0x7fffffb26700780c */ /* 0x000fe40003fa6070 */
[----:B------:R-:W-:Y:S01]  /*6180*/  PRMT R127, RZ, 0x7610, R127 ;  /* 0x00007610ff7f7816 */ /* 0x000fe2000000007f */
[----:B--2---:R-:W-:Y:S01]  /*6190*/  STS.U8 [R244+UR6], R133 ;  /* 0x00000085f4007988 */ /* 0x004fe20008000006 */
[----:B------:R-:W-:-:S03]  /*61a0*/  IADD3 R103, P6, PT, R3, UR4, RZ ;  /* 0x0000000403677c10 */ /* 0x000fc6000ffde0ff */
[----:B------:R-:W-:Y:S06]  /*61b0*/  STS.U8 [R244+UR6+0x2000], R136 ;  /* 0x00200088f4007988 */ /* 0x000fec0008000006 */
[----:B------:R-:W-:Y:S02]  /*61c0*/  @!P5 IMAD.MOV.U32 R104, RZ, RZ, R101 ;  /* 0x000000ffff68d224 */ /* 0x000fe400078e0065 */
[----:B------:R-:W-:Y:S01]  /*61d0*/  @!P5 IMAD.MOV.U32 R105, RZ, RZ, R102 ;  /* 0x000000ffff69d224 */ /* 0x000fe200078e0066 */
[----:B------:R-:W-:Y:S04]  /*61e0*/  STS.U8 [R244+UR6+0x400], R135 ;  /* 0x00040087f4007988 */ /* 0x000fe80008000006 */
[----:B------:R0:W-:Y:S04]  /*61f0*/  STS.U8 [R244+UR6+0x2400], R134 ;  /* 0x00240086f4007988 */ /* 0x0001e80008000006 */
[----:B------:R1:W2:Y:S04]  /*6200*/  @!P5 LDG.E.U8 R127, desc[UR18][R104.64] ;  /* 0x00000012687fd981 */ /* 0x0002a8000c1e1100 */
[----:B------:R-:W-:Y:S04]  /*6210*/  STS.U8 [R244+UR6+0x800], R137 ;  /* 0x00080089f4007988 */ /* 0x000fe80008000006 */
[----:B------:R-:W-:Y:S01]  /*6220*/  STS.U8 [R244+UR6+0x2800], R139 ;  /* 0x0028008bf4007988 */ /* 0x000fe20008000006 */
[----:B-1----:R-:W-:-:S03]  /*6230*/  IADD3.X R104, PT, PT, R4, UR5, RZ, P6, !PT ;  /* 0x0000000504687c10 */ /* 0x002fc6000b7fe4ff */
[----:B------:R-:W-:Y:S01]  /*6240*/  STS.U8 [R244+UR6+0xc00], R138 ;  /* 0x000c008af4007988 */ /* 0x000fe20008000006 */
[----:B0-----:R-:W-:Y:S01]  /*6250*/  PRMT R134, RZ, 0x7610, R134 ;  /* 0x00007610ff867816 */ /* 0x001fe20000000086 */
[----:B------:R-:W-:Y:S02]  /*6260*/  @!P5 IMAD.MOV.U32 R106, RZ, RZ, R103 ;  /* 0x000000ffff6ad224 */ /* 0x000fe400078e0067 */
[----:B------:R-:W-:Y:S01]  /*6270*/  STS.U8 [R244+UR6+0x2c00], R142 ;  /* 0x002c008ef4007988 */ /* 0x000fe20008000006 */
[----:B------:R-:W-:Y:S01]  /*6280*/  @!P5 IMAD.MOV.U32 R107, RZ, RZ, R104 ;  /* 0x000000ffff6bd224 */ /* 0x000fe200078e0068 */
[----:B------:R-:W-:Y:S02]  /*6290*/  UIMAD UR4, UR8, 0x16, URZ ;  /* 0x00000016080478a4 */ /* 0x000fe4000f8e02ff */
[----:B------:R-:W-:Y:S01]  /*62a0*/  STS.U8 [R244+UR6+0x1000], R141 ;  /* 0x0010008df4007988 */ /* 0x000fe20008000006 */
[----:B------:R-:W-:-:S03]  /*62b0*/  LOP3.LUT R108, R244, 0x10, RZ, 0x3c, !PT ;  /* 0x00000010f46c7812 */ /* 0x000fc600078e3cff */
[----:B------:R-:W-:Y:S01]  /*62c0*/  STS.U8 [R244+UR6+0x3000], R140 ;  /* 0x0030008cf4007988 */ /* 0x000fe20008000006 */
[----:B------:R-:W-:-:S03]  /*62d0*/  USHF.R.S32.HI UR5, URZ, 0x1f, UR4 ;  /* 0x0000001fff057899 */ /* 0x000fc60008011404 */
[----:B------:R-:W-:Y:S04]  /*62e0*/  STS.U8 [R244+UR6+0x1400], R143 ;  /* 0x0014008ff4007988 */ /* 0x000fe80008000006 */
[----:B------:R-:W-:Y:S04]  /*62f0*/  STS.U8 [R244+UR6+0x3400], R148 ;  /* 0x00340094f4007988 */ /* 0x000fe80008000006 */
[----:B------:R-:W-:Y:S04]  /*6300*/  STS.U8 [R244+UR6+0x1800], R147 ;  /* 0x00180093f4007988 */ /* 0x000fe80008000006 */
[----:B------:R-:W-:Y:S04]  /*6310*/  STS.U8 [R244+UR6+0x3800], R151 ;  /* 0x00380097f4007988 */ /* 0x000fe80008000006 */
[----:B------:R-:W-:Y:S04]  /*6320*/  STS.U8 [R244+UR6+0x1c00], R150 ;  /* 0x001c0096f4007988 */ /* 0x000fe80008000006 */
[----:B------:R0:W2:Y:S01]  /*6330*/  @!P5 LDG.E.U8 R134, desc[UR18][R106.64] ;  /* 0x000000126a86d981 */ /* 0x0000a2000c1e1100 */
[----:B------:R-:W-:-:S03]  /*6340*/  IADD3 R105, P5, PT, R0, UR4, RZ ;  /* 0x0000000400697c10 */ /* 0x000fc6000ffbe0ff */
[----:B------:R-:W-:Y:S04]  /*6350*/  STS.U8 [R244+UR6+0x3c00], R149 ;  /* 0x003c0095f4007988 */ /* 0x000fe80008000006 */
[----:B------:R-:W-:Y:S01]  /*6360*/  STS.U8 [R108+UR6+0x80], R152 ;  /* 0x000080986c007988 */ /* 0x000fe20008000006 */
[----:B0-----:R-:W-:-:S03]  /*6370*/  IADD3.X R106, PT, PT, R2, UR5, RZ, P5, !PT ;  /* 0x00000005026a7c10 */ /* 0x001fc6000affe4ff */
[----:B------:R-:W-:Y:S04]  /*6380*/  STS.U8 [R108+UR6+0x2080], R153 ;  /* 0x002080996c007988 */ /* 0x000fe80008000006 */
[----:B------:R-:W-:Y:S04]  /*6390*/  STS.U8 [R108+UR6+0x480], R158 ;  /* 0x0004809e6c007988 */ /* 0x000fe80008000006 */
[----:B------:R-:W-:Y:S01]  /*63a0*/  STS.U8 [R108+UR6+0x2480], R154 ;  /* 0x0024809a6c007988 */ /* 0x000fe20008000006 */
[----:B------:R-:W-:-:S03]  /*63b0*/  PRMT R133, RZ, 0x7610, R133 ;  /* 0x00007610ff857816 */ /* 0x000fc60000000085 */
[----:B------:R-:W-:Y:S01]  /*63c0*/  STS.U8 [R108+UR6+0x880], R167 ;  /* 0x000880a76c007988 */ /* 0x000fe20008000006 */
[----:B------:R-:W-:-:S03]  /*63d0*/  @P4 IMAD.MOV.U32 R109, RZ, RZ, R106 ;  /* 0x000000ffff6d4224 */ /* 0x000fc600078e006a */
[----:B------:R-:W-:Y:S04]  /*63e0*/  STS.U8 [R108+UR6+0x2880], R166 ;  /* 0x002880a66c007988 */ /* 0x000fe80008000006 */
[----:B------:R-:W-:Y:S01]  /*63f0*/  STS.U8 [R108+UR6+0xc80], R165 ;  /* 0x000c80a56c007988 */ /* 0x000fe20008000006 */
[----:B------:R-:W-:-:S03]  /*6400*/  IADD3 R107, P5, PT, R3, UR4, RZ ;  /* 0x00000004036b7c10 */ /* 0x000fc6000ffbe0ff */
[----:B------:R0:W-:Y:S02]  /*6410*/  STS.U8 [R108+UR6+0x2c80], R188 ;  /* 0x002c80bc6c007988 */ /* 0x0001e40008000006 */
[----:B0-----:R-:W-:-:S05]  /*6420*/  @P4 IMAD.MOV.U32 R108, RZ, RZ, R105 ;  /* 0x000000ffff6c4224 */ /* 0x001fca00078e0069 */
[----:B------:R0:W2:Y:S01]  /*6430*/  @P4 LDG.E.U8 R133, desc[UR18][R108.64] ;  /* 0x000000126c854981 */ /* 0x0000a2000c1e1100 */
[----:B------:R-:W-:Y:S01]  /*6440*/  PRMT R131, RZ, 0x7610, R131 ;  /* 0x00007610ff837816 */ /* 0x000fe20000000083 */
[----:B------:R-:W-:Y:S01]  /*6450*/  @P4 IMAD.MOV.U32 R110, RZ, RZ, R107 ;  /* 0x000000ffff6e4224 */ /* 0x000fe200078e006b */
[----:B0-----:R-:W-:-:S05]  /*6460*/  IADD3.X R108, PT, PT, R4, UR5, RZ, P5, !PT ;  /* 0x00000005046c7c10 */ /* 0x001fca000affe4ff */
[----:B------:R-:W-:-:S05]  /*6470*/  @P4 IMAD.MOV.U32 R111, RZ, RZ, R108 ;  /* 0x000000ffff6f4224 */ /* 0x000fca00078e006c */
[----:B------:R0:W2:Y:S01]  /*6480*/  @P4 LDG.E.U8 R131, desc[UR18][R110.64] ;  /* 0x000000126e834981 */ /* 0x0000a2000c1e1100 */
[----:B------:R-:W-:-:S04]  /*6490*/  UIMAD UR4, UR8, 0x1e, URZ ;  /* 0x0000001e080478a4 */ /* 0x000fc8000f8e02ff */
[----:B------:R-:W-:Y:S02]  /*64a0*/  USHF.R.S32.HI UR5, URZ, 0x1f, UR4 ;  /* 0x0000001fff057899 */ /* 0x000fe40008011404 */
[----:B------:R-:W-:Y:S02]  /*64b0*/  IADD3 R245, P4, PT, R0, UR4, RZ ;  /* 0x0000000400f57c10 */ /* 0x000fe4000ff9e0ff */
[----:B------:R-:W-:Y:S02]  /*64c0*/  LOP3.LUT R188, R244, 0x10, RZ, 0x3c, !PT ;  /* 0x00000010f4bc7812 */ /* 0x000fe400078e3cff */
[----:B------:R-:W-:Y:S02]  /*64d0*/  IADD3.X R244, PT, PT, R2, UR5, RZ, P4, !PT ;  /* 0x0000000502f47c10 */ /* 0x000fe4000a7fe4ff */
[----:B------:R-:W-:Y:S01]  /*64e0*/  IADD3 R247, P4, PT, R3, UR4, RZ ;  /* 0x0000000403f77c10 */ /* 0x000fe2000ff9e0ff */
[----:B0-----:R-:W-:Y:S01]  /*64f0*/  @P3 IMAD.MOV.U32 R110, RZ, RZ, R245 ;  /* 0x000000ffff6e3224 */ /* 0x001fe200078e00f5 */
[----:B------:R-:W-:Y:S01]  /*6500*/  PRMT R137, RZ, 0x7610, R137 ;  /* 0x00007610ff897816 */ /* 0x000fe20000000089 */
[----:B------:R-:W-:Y:S01]  /*6510*/  @P3 IMAD.MOV.U32 R111, RZ, RZ, R244 ;  /* 0x000000ffff6f3224 */ /* 0x000fe200078e00f4 */
[----:B------:R-:W-:-:S02]  /*6520*/  IADD3.X R246, PT, PT, R4, UR5, RZ, P4, !PT ;  /* 0x0000000504f67c10 */ /* 0x000fc4000a7fe4ff */
[----:B------:R-:W-:Y:S02]  /*6530*/  PRMT R136, RZ, 0x7610, R136 ;  /* 0x00007610ff887816 */ /* 0x000fe40000000088 */
[----:B------:R0:W2:Y:S01]  /*6540*/  @P3 LDG.E.U8 R137, desc[UR18][R110.64] ;  /* 0x000000126e893981 */ /* 0x0000a2000c1e1100 */
[----:B------:R-:W-:Y:S01]  /*6550*/  SHF.R.U64 R109, R117, 0x19, RZ ;  /* 0x00000019756d7819 */ /* 0x000fe200000012ff */
[----:B------:R-:W-:Y:S01]  /*6560*/  UIMAD UR4, UR8, 0x26, URZ ;  /* 0x00000026080478a4 */ /* 0x000fe2000f8e02ff */
[----:B0-----:R-:W-:Y:S02]  /*6570*/  @P3 IMAD.MOV.U32 R110, RZ, RZ, R247 ;  /* 0x000000ffff6e3224 */ /* 0x001fe400078e00f7 */
[----:B------:R-:W-:Y:S01]  /*6580*/  @P3 IMAD.MOV.U32 R111, RZ, RZ, R246 ;  /* 0x000000ffff6f3224 */ /* 0x000fe200078e00f6 */
[----:B------:R-:W-:-:S04]  /*6590*/  USHF.R.S32.HI UR5, URZ, 0x1f, UR4 ;  /* 0x0000001fff057899 */ /* 0x000fc80008011404 */
[----:B------:R0:W2:Y:S01]  /*65a0*/  @P3 LDG.E.U8 R136, desc[UR18][R110.64] ;  /* 0x000000126e883981 */ /* 0x0000a2000c1e1100 */
[----:B------:R-:W-:Y:S02]  /*65b0*/  LOP3.LUT P3, RZ, R109, 0x1, RZ, 0xc0, !PT ;  /* 0x000000016dff7812 */ /* 0x000fe4000786c0ff */
[----:B------:R-:W-:-:S04]  /*65c0*/  IADD3 R112, P4, PT, R0, UR4, RZ ;  /* 0x0000000400707c10 */ /* 0x000fc8000ff9e0ff */
[----:B------:R-:W-:Y:S02]  /*65d0*/  IADD3.X R113, PT, PT, R2, UR5, RZ, P4, !PT ;  /* 0x0000000502717c10 */ /* 0x000fe4000a7fe4ff */
[----:B------:R-:W-:Y:S01]  /*65e0*/  IADD3 R109, P4, PT, R3, UR4, RZ ;  /* 0x00000004036d7c10 */ /* 0x000fe2000ff9e0ff */
[----:B------:R1:W-:Y:S01]  /*65f0*/  STL [R1+0x60], R112 ;  /* 0x0000607001007387 */ /* 0x0003e20000100800 */
[----:B------:R-:W-:-:S03]  /*6600*/  PRMT R135, RZ, 0x7610, R135 ;  /* 0x00007610ff877816 */ /* 0x000fc60000000087 */
[----:B0-----:R-:W-:Y:S02]  /*6610*/  @P3 IMAD.MOV.U32 R110, RZ, RZ, R112 ;  /* 0x000000ffff6e3224 */ /* 0x001fe400078e0070 */
[----:B------:R-:W-:Y:S01]  /*6620*/  @P3 IMAD.MOV.U32 R111, RZ, RZ, R113 ;  /* 0x000000ffff6f3224 */ /* 0x000fe200078e0071 */
[----:B-1----:R-:W-:-:S04]  /*6630*/  IADD3.X R112, PT, PT, R4, UR5, RZ, P4, !PT ;  /* 0x0000000504707c10 */ /* 0x002fc8000a7fe4ff */
[----:B------:R0:W2:Y:S01]  /*6640*/  @P3 LDG.E.U8 R135, desc[UR18][R110.64] ;  /* 0x000000126e873981 */ /* 0x0000a2000c1e1100 */
[----:B------:R-:W-:-:S03]  /*6650*/  PRMT R140, RZ, 0x7610, R140 ;  /* 0x00007610ff8c7816 */ /* 0x000fc6000000008c */
[----:B------:R-:W-:Y:S01]  /*6660*/  STL [R1+0x5c], R113 ;  /* 0x00005c7101007387 */ /* 0x000fe20000100800 */
[----:B------:R-:W-:-:S03]  /*6670*/  UIMAD UR4, UR8, 0x2e, URZ ;  /* 0x0000002e080478a4 */ /* 0x000fc6000f8e02ff */
[----:B------:R1:W-:Y:S01]  /*6680*/  STL [R1+0x68], R109 ;  /* 0x0000686d01007387 */ /* 0x0003e20000100800 */
[----:B0-----:R-:W-:Y:S02]  /*6690*/  @P3 IMAD.MOV.U32 R110, RZ, RZ, R109 ;  /* 0x000000ffff6e3224 */ /* 0x001fe400078e006d */
[----:B------:R-:W-:Y:S01]  /*66a0*/  @P3 IMAD.MOV.U32 R111, RZ, RZ, R112 ;  /* 0x000000ffff6f3224 */ /* 0x000fe200078e0070 */
[----:B------:R-:W-:-:S04]  /*66b0*/  USHF.R.S32.HI UR5, URZ, 0x1f, UR4 ;  /* 0x0000001fff057899 */ /* 0x000fc80008011404 */
[----:B------:R0:W2:Y:S01]  /*66c0*/  @P3 LDG.E.U8 R140, desc[UR18][R110.64] ;  /* 0x000000126e8c3981 */ /* 0x0000a2000c1e1100 */
[----:B-1----:R-:W-:-:S04]  /*66d0*/  SHF.R.U64 R109, R117, 0x11, RZ ;  /* 0x00000011756d7819 */ /* 0x002fc800000012ff */
[----:B------:R-:W-:Y:S01]  /*66e0*/  LOP3.LUT P3, RZ, R109, 0x1, RZ, 0xc0, !PT ;  /* 0x000000016dff7812 */ /* 0x000fe2000786c0ff */
[----:B------:R1:W-:Y:S01]  /*66f0*/  STL [R1+0x64], R112 ;  /* 0x0000647001007387 */ /* 0x0003e20000100800 */
[----:B------:R-:W-:Y:S02]  /*6700*/  PRMT R139, RZ, 0x7610, R139 ;  /* 0x00007610ff8b7816 */ /* 0x000fe4000000008b */
[----:B-1----:R-:W-:-:S04]  /*6710*/  IADD3 R112, P4, PT, R0, UR4, RZ ;  /* 0x0000000400707c10 */ /* 0x002fc8000ff9e0ff */
[----:B------:R-:W-:Y:S02]  /*6720*/  IADD3.X R113, PT, PT, R2, UR5, RZ, P4, !PT ;  /* 0x0000000502717c10 */ /* 0x000fe4000a7fe4ff */
[----:B------:R-:W-:Y:S01]  /*6730*/  IADD3 R109, P4, PT, R3, UR4, RZ ;  /* 0x00000004036d7c10 */ /* 0x000fe2000ff9e0ff */
[----:B------:R1:W-:Y:S02]  /*6740*/  STL [R1+0xe0], R112 ;  /* 0x0000e07001007387 */ /* 0x0003e40000100800 */
[----:B0-----:R-:W-:Y:S02]  /*6750*/  @P3 IMAD.MOV.U32 R110, RZ, RZ, R112 ;  /* 0x000000ffff6e3224 */ /* 0x001fe400078e0070 */
[----:B------:R-:W-:Y:S01]  /*6760*/  @P3 IMAD.MOV.U32 R111, RZ, RZ, R113 ;  /* 0x000000ffff6f3224 */ /* 0x000fe200078e0071 */
[----:B------:R-:W-:Y:S01]  /*6770*/  PRMT R138, RZ, 0x7610, R138 ;  /* 0x00007610ff8a7816 */ /* 0x000fe2000000008a */
[----:B------:R-:W-:Y:S04]  /*6780*/  STL [R1+0xdc], R113 ;  /* 0x0000dc7101007387 */ /* 0x000fe80000100800 */
[----:B------:R0:W2:Y:S01]  /*6790*/  @P3 LDG.E.U8 R139, desc[UR18][R110.64] ;  /* 0x000000126e8b3981 */ /* 0x0000a2000c1e1100 */
[----:B-1----:R-:W-:-:S03]  /*67a0*/  IADD3.X R112, PT, PT, R4, UR5, RZ, P4, !PT ;  /* 0x0000000504707c10 */ /* 0x002fc6000a7fe4ff */
[----:B------:R1:W-:Y:S01]  /*67b0*/  STL [R1+0xe8], R109 ;  /* 0x0000e86d01007387 */ /* 0x0003e20000100800 */
[----:B------:R-:W-:Y:S01]  /*67c0*/  UIMAD UR4, UR8, 0x36, URZ ;  /* 0x00000036080478a4 */ /* 0x000fe2000f8e02ff */
[----:B0-----:R-:W-:Y:S02]  /*67d0*/  @P3 IMAD.MOV.U32 R110, RZ, RZ, R109 ;  /* 0x000000ffff6e3224 */ /* 0x001fe400078e006d */
[----:B------:R-:W-:Y:S01]  /*67e0*/  @P3 IMAD.MOV.U32 R111, RZ, RZ, R112 ;  /* 0x000000ffff6f3224 */ /* 0x000fe200078e0070 */
[----:B-1----:R-:W-:-:S04]  /*67f0*/  SHF.R.U64 R109, R117, 0x9, RZ ;  /* 0x00000009756d7819 */ /* 0x002fc800000012ff */
[----:B------:R0:W2:Y:S01]  /*6800*/  @P3 LDG.E.U8 R138, desc[UR18][R110.64] ;  /* 0x000000126e8a3981 */ /* 0x0000a2000c1e1100 */
[----:B------:R-:W-:Y:S01]  /*6810*/  LOP3.LUT P3, RZ, R109, 0x1, RZ, 0xc0, !PT ;  /* 0x000000016dff7812 */ /* 0x000fe2000786c0ff */
[----:B------:R-:W-:Y:S02]  /*6820*/  USHF.R.S32.HI UR5, URZ, 0x1f, UR4 ;  /* 0x0000001fff057899 */ /* 0x000fe40008011404 */
[----:B------:R1:W-:Y:S01]  /*6830*/  STL [R1+0xe4], R112 ;  /* 0x0000e47001007387 */ /* 0x0003e20000100800 */
[----:B------:R-:W-:Y:S02]  /*6840*/  PRMT R143, RZ, 0x7610, R143 ;  /* 0x00007610ff8f7816 */ /* 0x000fe4000000008f */
[----:B-1----:R-:W-:-:S04]  /*6850*/  IADD3 R112, P4, PT, R0, UR4, RZ ;  /* 0x0000000400707c10 */ /* 0x002fc8000ff9e0ff */
[----:B------:R-:W-:Y:S02]  /*6860*/  IADD3.X R113, PT, PT, R2, UR5, RZ, P4, !PT ;  /* 0x0000000502717c10 */ /* 0x000fe4000a7fe4ff */
[----:B------:R-:W-:Y:S01]  /*6870*/  IADD3 R109, P4, PT, R3, UR4, RZ ;  /* 0x00000004036d7c10 */ /* 0x000fe2000ff9e0ff */
[----:B------:R1:W-:Y:S01]  /*6880*/  STL [R1+0x160], R112 ;  /* 0x0001607001007387 */ /* 0x0003e20000100800 */
        /* <DEDUP_REMOVED lines=22> */
[----:B------:R-:W-:Y:S01]  /*69f0*/  STL [R1+0x1dc], R113 ;  /* 0x0001dc7101007387 */ /* 0x000fe20000100800 */
[----:B------:R-:W-:-:S03]  /*6a00*/  PRMT R149, RZ, 0x7610, R149 ;  /* 0x00007610ff957816 */ /* 0x000fc60000000095 */
[----:B------:R0:W2:Y:S01]  /*6a10*/  @P3 LDG.E.U8 R141, desc[UR18][R110.64] ;  /* 0x000000126e8d3981 */ /* 0x0000a2000c1e1100 */
[----:B-1----:R-:W-:-:S03]  /*6a20*/  IADD3.X R112, PT, PT, R4, UR5, RZ, P4, !PT ;  /* 0x0000000504707c10 */ /* 0x002fc6000a7fe4ff */
[----:B------:R1:W-:Y:S01]  /*6a30*/  STL [R1+0x1e8], R109 ;  /* 0x0001e86d01007387 */ /* 0x0003e20000100800 */
[----:B------:R-:W-:Y:S01]  /*6a40*/  UIMAD UR4, UR8, 0x7, URZ ;  /* 0x00000007080478a4 */ /* 0x000fe2000f8e02ff */
[----:B0-----:R-:W-:Y:S02]  /*6a50*/  @P3 IMAD.MOV.U32 R110, RZ, RZ, R109 ;  /* 0x000000ffff6e3224 */ /* 0x001fe400078e006d */
[----:B------:R-:W-:Y:S02]  /*6a60*/  @P3 IMAD.MOV.U32 R111, RZ, RZ, R112 ;  /* 0x000000ffff6f3224 */ /* 0x000fe400078e0070 */
[----:B-1----:R-:W-:-:S03]  /*6a70*/  VIADD R109, R241, 0xfffffff8 ;  /* 0xfffffff8f16d7836 */ /* 0x002fc60000000000 */
[----:B------:R0:W2:Y:S02]  /*6a80*/  @P3 LDG.E.U8 R149, desc[UR18][R110.64] ;  /* 0x000000126e953981 */ /* 0x0000a4000c1e1100 */
[----:B------:R-:W-:Y:S01]  /*6a90*/  ISETP.GE.U32.AND P3, PT, R109, 0x7fffffb9, PT ;  /* 0x7fffffb96d00780c */ /* 0x000fe20003f66070 */
[----:B------:R-:W-:Y:S02]  /*6aa0*/  USHF.R.S32.HI UR5, URZ, 0x1f, UR4 ;  /* 0x0000001fff057899 */ /* 0x000fe40008011404 */
[----:B------:R-:W-:Y:S01]  /*6ab0*/  IADD3 R109, P4, PT, R0, UR4, RZ ;  /* 0x00000004006d7c10 */ /* 0x000fe2000ff9e0ff */
[----:B------:R1:W-:Y:S01]  /*6ac0*/  STL [R1+0x1e4], R112 ;  /* 0x0001e47001007387 */ /* 0x0003e20000100800 */
[----:B------:R-:W-:Y:S02]  /*6ad0*/  PRMT R154, RZ, 0x7610, R154 ;  /* 0x00007610ff9a7816 */ /* 0x000fe4000000009a */
[----:B0-----:R-:W-:Y:S02]  /*6ae0*/  IADD3.X R110, PT, PT, R2, UR5, RZ, P4, !PT ;  /* 0x00000005026e7c10 */ /* 0x001fe4000a7fe4ff */
[----:B------:R-:W-:-:S04]  /*6af0*/  IADD3 R111, P4, PT, R3, UR4, RZ ;  /* 0x00000004036f7c10 */ /* 0x000fc8000ff9e0ff */
[----:B-1----:R-:W-:Y:S02]  /*6b00*/  @!P3 IMAD.MOV.U32 R112, RZ, RZ, R109 ;  /* 0x000000ffff70b224 */ /* 0x002fe400078e006d */
[----:B------:R-:W-:-:S05]  /*6b10*/  @!P3 IMAD.MOV.U32 R113, RZ, RZ, R110 ;  /* 0x000000ffff71b224 */ /* 0x000fca00078e006e */
[----:B------:R0:W2:Y:S01]  /*6b20*/  @!P3 LDG.E.U8 R154, desc[UR18][R112.64] ;  /* 0x00000012709ab981 */ /* 0x0000a2000c1e1100 */
[----:B------:R-:W-:Y:S01]  /*6b30*/  PRMT R153, RZ, 0x7610, R153 ;  /* 0x00007610ff997816 */ /* 0x000fe20000000099 */
[----:B------:R-:W-:Y:S01]  /*6b40*/  @!P3 IMAD.MOV.U32 R114, RZ, RZ, R111 ;  /* 0x000000ffff72b224 */ /* 0x000fe200078e006f */
[----:B0-----:R-:W-:Y:S01]  /*6b50*/  IADD3.X R112, PT, PT, R4, UR5, RZ, P4, !PT ;  /* 0x0000000504707c10 */ /* 0x001fe2000a7fe4ff */
[----:B------:R-:W-:-:S04]  /*6b60*/  VIADD R113, R241, 0xfffffff0 ;  /* 0xfffffff0f1717836 */ /* 0x000fc80000000000 */
[----:B------:R-:W-:Y:S01]  /*6b70*/  @!P3 IMAD.MOV.U32 R115, RZ, RZ, R112 ;  /* 0x000000ffff73b224 */ /* 0x000fe200078e0070 */
[----:B------:R-:W-:Y:S01]  /*6b80*/  UIMAD UR4, UR8, 0xf, URZ ;  /* 0x0000000f080478a4 */ /* 0x000fe2000f8e02ff */
[----:B------:R0:W-:Y:S04]  /*6b90*/  STS.U8 [R188+UR6+0x1080], R180 ;  /* 0x001080b4bc007988 */ /* 0x0001e80008000006 */
[----:B------:R1:W2:Y:S01]  /*6ba0*/  @!P3 LDG.E.U8 R153, desc[UR18][R114.64] ;  /* 0x000000127299b981 */ /* 0x0002a2000c1e1100 */
[----:B------:R-:W-:Y:S01]  /*6bb0*/  ISETP.GE.U32.AND P3, PT, R113, 0x7fffffb1, PT ;  /* 0x7fffffb17100780c */ /* 0x000fe20003f66070 */
[----:B------:R-:W-:Y:S02]  /*6bc0*/  USHF.R.S32.HI UR5, URZ, 0x1f, UR4 ;  /* 0x0000001fff057899 */ /* 0x000fe40008011404 */
[----:B------:R-:W-:Y:S01]  /*6bd0*/  IADD3 R113, P4, PT, R0, UR4, RZ ;  /* 0x0000000400717c10 */ /* 0x000fe2000ff9e0ff */
[----:B------:R-:W-:Y:S01]  /*6be0*/  STS.U8 [R188+UR6+0x3080], R179 ;  /* 0x003080b3bc007988 */ /* 0x000fe20008000006 */
[----:B0-----:R-:W-:-:S03]  /*6bf0*/  LOP3.LUT R180, R243, 0x7f, RZ, 0xc0, !PT ;  /* 0x0000007ff3b47812 */ /* 0x001fc600078ec0ff */
[----:B------:R-:W-:Y:S01]  /*6c00*/  STS.U8 [R188+UR6+0x1480], R222 ;  /* 0x001480debc007988 */ /* 0x000fe20008000006 */
[----:B------:R-:W-:-:S03]  /*6c10*/  LOP3.LUT R167, R180, 0x20, RZ, 0x3c, !PT ;  /* 0x00000020b4a77812 */ /* 0x000fc600078e3cff */
[----:B------:R-:W-:Y:S01]  /*6c20*/  STS.U8 [R188+UR6+0x3480], R216 ;  /* 0x003480d8bc007988 */ /* 0x000fe20008000006 */
[----:B-1----:R-:W-:-:S03]  /*6c30*/  IADD3.X R114, PT, PT, R2, UR5, RZ, P4, !PT ;  /* 0x0000000502727c10 */ /* 0x002fc6000a7fe4ff */
[----:B------:R-:W-:Y:S01]  /*6c40*/  STS.U8 [R188+UR6+0x1880], R215 ;  /* 0x001880d7bc007988 */ /* 0x000fe20008000006 */
[----:B------:R-:W-:-:S03]  /*6c50*/  SHF.R.U64 R115, R117, 0x18, RZ ;  /* 0x0000001875737819 */ /* 0x000fc600000012ff */
[----:B------:R-:W-:Y:S04]  /*6c60*/  STS.U8 [R188+UR6+0x3880], R224 ;  /* 0x003880e0bc007988 */ /* 0x000fe80008000006 */
[----:B------:R-:W-:Y:S01]  /*6c70*/  STS.U8 [R188+UR6+0x1c80], R220 ;  /* 0x001c80dcbc007988 */ /* 0x000fe20008000006 */
[----:B------:R-:W-:-:S03]  /*6c80*/  PRMT R152, RZ, 0x7610, R152 ;  /* 0x00007610ff987816 */ /* 0x000fc60000000098 */
[----:B------:R-:W-:Y:S01]  /*6c90*/  STS.U8 [R188+UR6+0x3c80], R219 ;  /* 0x003c80dbbc007988 */ /* 0x000fe20008000006 */
[----:B------:R-:W-:-:S03]  /*6ca0*/  @!P3 IMAD.MOV.U32 R118, RZ, RZ, R113 ;  /* 0x000000ffff76b224 */ /* 0x000fc600078e0071 */
[----:B------:R-:W-:Y:S01]  /*6cb0*/  STS.U8 [R167+UR6+0x100], R208 ;  /* 0x000100d0a7007988 */ /* 0x000fe20008000006 */
[----:B------:R-:W-:-:S03]  /*6cc0*/  @!P3 IMAD.MOV.U32 R119, RZ, RZ, R114 ;  /* 0x000000ffff77b224 */ /* 0x000fc600078e0072 */
[----:B------:R-:W-:Y:S01]  /*6cd0*/  STS.U8 [R167+UR6+0x2100], R221 ;  /* 0x002100dda7007988 */ /* 0x000fe20008000006 */
[----:B------:R-:W-:-:S03]  /*6ce0*/  LOP3.LUT P5, RZ, R115, 0x1, RZ, 0xc0, !PT ;  /* 0x0000000173ff7812 */ /* 0x000fc600078ac0ff */
[----:B------:R-:W-:Y:S01]  /*6cf0*/  STS.U8 [R167+UR6+0x500], R213 ;  /* 0x000500d5a7007988 */ /* 0x000fe20008000006 */
[----:B------:R-:W-:-:S03]  /*6d00*/  IADD3 R115, P4, PT, R3, UR4, RZ ;  /* 0x0000000403737c10 */ /* 0x000fc6000ff9e0ff */
[----:B------:R-:W-:Y:S04]  /*6d10*/  STS.U8 [R167+UR6+0x2500], R212 ;  /* 0x002500d4a7007988 */ /* 0x000fe80008000006 */
[----:B------:R-:W-:Y:S04]  /*6d20*/  STS.U8 [R167+UR6+0x900], R217 ;  /* 0x000900d9a7007988 */ /* 0x000fe80008000006 */
[----:B------:R-:W-:Y:S01]  /*6d30*/  STS.U8 [R167+UR6+0x2900], R207 ;  /* 0x002900cfa7007988 */ /* 0x000fe20008000006 */
[----:B------:R-:W-:-:S03]  /*6d40*/  IADD3.X R116, PT, PT, R4, UR5, RZ, P4, !PT ;  /* 0x0000000504747c10 */ /* 0x000fc6000a7fe4ff */
[----:B------:R-:W-:Y:S04]  /*6d50*/  STS.U8 [R167+UR6+0xd00], R201 ;  /* 0x000d00c9a7007988 */ /* 0x000fe80008000006 */
[----:B------:R-:W-:Y:S01]  /*6d60*/  STS.U8 [R167+UR6+0x2d00], R223 ;  /* 0x002d00dfa7007988 */ /* 0x000fe20008000006 */
[----:B------:R-:W-:-:S03]  /*6d70*/  LOP3.LUT R165, R180, 0x30, RZ, 0x3c, !PT ;  /* 0x00000030b4a57812 */ /* 0x000fc600078e3cff */
[----:B------:R-:W-:Y:S04]  /*6d80*/  STS.U8 [R167+UR6+0x1100], R205 ;  /* 0x001100cda7007988 */ /* 0x000fe80008000006 */
[----:B------:R0:W2:Y:S04]  /*6d90*/  @!P3 LDG.E.U8 R152, desc[UR18][R118.64] ;  /* 0x000000127698b981 */ /* 0x0000a8000c1e1100 */
[----:B------:R-:W-:Y:S01]  /*6da0*/  STS.U8 [R167+UR6+0x3100], R196 ;  /* 0x003100c4a7007988 */ /* 0x000fe20008000006 */
[----:B------:R-:W-:-:S03]  /*6db0*/  PRMT R151, RZ, 0x7610, R151 ;  /* 0x00007610ff977816 */ /* 0x000fc60000000097 */
[----:B------:R-:W-:Y:S01]  /*6dc0*/  STS.U8 [R167+UR6+0x1500], R210 ;  /* 0x001500d2a7007988 */ /* 0x000fe20008000006 */
[----:B0-----:R-:W-:-:S03]  /*6dd0*/  SHF.R.U64 R118, R117, 0x10, RZ ;  /* 0x0000001075767819 */ /* 0x001fc600000012ff */
[----:B------:R-:W-:Y:S01]  /*6de0*/  STS.U8 [R167+UR6+0x3500], R209 ;  /* 0x003500d1a7007988 */ /* 0x000fe20008000006 */
[----:B------:R-:W-:Y:S01]  /*6df0*/  @!P3 IMAD.MOV.U32 R119, RZ, RZ, R116 ;  /* 0x000000ffff77b224 */ /* 0x000fe200078e0074 */
[----:B------:R-:W-:Y:S02]  /*6e00*/  LOP3.LUT P4, RZ, R118, 0x1, RZ, 0xc0, !PT ;  /* 0x0000000176ff7812 */ /* 0x000fe4000788c0ff */
[----:B------:R-:W-:Y:S01]  /*6e10*/  STS.U8 [R167+UR6+0x1900], R193 ;  /* 0x001900c1a7007988 */ /* 0x000fe20008000006 */
[----:B------:R-:W-:Y:S01]  /*6e20*/  @!P3 IMAD.MOV.U32 R118, RZ, RZ, R115 ;  /* 0x000000ffff76b224 */ /* 0x000fe200078e0073 */
[----:B------:R-:W-:Y:S02]  /*6e30*/  UIMAD UR4, UR8, 0x17, URZ ;  /* 0x00000017080478a4 */ /* 0x000fe4000f8e02ff */
[----:B------:R-:W-:Y:S01]  /*6e40*/  STS.U8 [R167+UR6+0x3900], R200 ;  /* 0x003900c8a7007988 */ /* 0x000fe20008000006 */
[----:B------:R-:W-:-:S03]  /*6e50*/  SHF.R.U64 R117, R117, 0x8, RZ ;  /* 0x0000000875757819 */ /* 0x000fc600000012ff */
[----:B------:R-:W-:Y:S04]  /*6e60*/  STS.U8 [R167+UR6+0x1d00], R218 ;  /* 0x001d00daa7007988 */ /* 0x000fe80008000006 */
[----:B------:R-:W-:Y:S01]  /*6e70*/  STS.U8 [R167+UR6+0x3d00], R198 ;  /* 0x003d00c6a7007988 */ /* 0x000fe20008000006 */
[----:B------:R-:W-:-:S03]  /*6e80*/  USHF.R.S32.HI UR5, URZ, 0x1f, UR4 ;  /* 0x0000001fff057899 */ /* 0x000fc60008011404 */
[----:B------:R-:W-:Y:S04]  /*6e90*/  STS.U8 [R165+UR6+0x180], R184 ;  /* 0x000180b8a5007988 */ /* 0x000fe80008000006 */
[----:B------:R-:W-:Y:S04]  /*6ea0*/  STS.U8 [R165+UR6+0x2180], R214 ;  /* 0x002180d6a5007988 */ /* 0x000fe80008000006 */
[----:B------:R-:W-:Y:S04]  /*6eb0*/  STS.U8 [R165+UR6+0x580], R189 ;  /* 0x000580bda5007988 */ /* 0x000fe80008000006 */
[----:B------:R-:W-:Y:S04]  /*6ec0*/  STS.U8 [R165+UR6+0x2580], R197 ;  /* 0x002580c5a5007988 */ /* 0x000fe80008000006 */
[----:B------:R0:W2:Y:S01]  /*6ed0*/  @!P3 LDG.E.U8 R151, desc[UR18][R118.64] ;  /* 0x000000127697b981 */ /* 0x0000a2000c1e1100 */
[----:B------:R-:W-:-:S02]  /*6ee0*/  LOP3.LUT P3, RZ, R117, 0x1, RZ, 0xc0, !PT ;  /* 0x0000000175ff7812 */ /* 0x000fc4000786c0ff */
[----:B------:R-:W-:Y:S01]  /*6ef0*/  IADD3 R117, P6, PT, R0, UR4, RZ ;  /* 0x0000000400757c10 */ /* 0x000fe2000ffde0ff */
[----:B------:R-:W-:Y:S04]  /*6f00*/  STS.U8 [R165+UR6+0x980], R203 ;  /* 0x000980cba5007988 */ /* 0x000fe80008000006 */
[----:B------:R-:W-:Y:S04]  /*6f10*/  STS.U8 [R165+UR6+0x2980], R202 ;  /* 0x002980caa5007988 */ /* 0x000fe80008000006 */
[----:B------:R-:W-:Y:S01]  /*6f20*/  STS.U8 [R165+UR6+0xd80], R181 ;  /* 0x000d80b5a5007988 */ /* 0x000fe20008000006 */
[----:B0-----:R-:W-:-:S03]  /*6f30*/  IADD3.X R118, PT, PT, R2, UR5, RZ, P6, !PT ;  /* 0x0000000502767c10 */ /* 0x001fc6000b7fe4ff */
[----:B------:R-:W-:Y:S01]  /*6f40*/  STS.U8 [R165+UR6+0x2d80], R206 ;  /* 0x002d80cea5007988 */ /* 0x000fe20008000006 */
[----:B------:R-:W-:-:S03]  /*6f50*/  LOP3.LUT P6, RZ, R126, 0x1, RZ, 0xc0, !PT ;  /* 0x000000017eff7812 */ /* 0x000fc600078cc0ff */
[----:B------:R-:W-:Y:S01]  /*6f60*/  STS.U8 [R165+UR6+0x1180], R183 ;  /* 0x001180b7a5007988 */ /* 0x000fe20008000006 */
[----:B------:R-:W-:-:S03]  /*6f70*/  LOP3.LUT R166, R180, 0x40, RZ, 0x3c, !PT ;  /* 0x00000040b4a67812 */ /* 0x000fc600078e3cff */
[----:B------:R-:W-:Y:S04]  /*6f80*/  STS.U8 [R165+UR6+0x3180], R187 ;  /* 0x003180bba5007988 */ /* 0x000fe80008000006 */
        /* <DEDUP_REMOVED lines=8> */
[----:B------:R-:W-:Y:S01]  /*7010*/  STS.U8 [R166+UR6+0x600], R172 ;  /* 0x000600aca6007988 */ /* 0x000fe20008000006 */
[----:B------:R-:W-:-:S03]  /*7020*/  PRMT R150, RZ, 0x7610, R150 ;  /* 0x00007610ff967816 */ /* 0x000fc60000000096 */
[----:B------:R-:W-:Y:S01]  /*7030*/  STS.U8 [R166+UR6+0x2600], R171 ;  /* 0x002600aba6007988 */ /* 0x000fe20008000006 */
[----:B------:R-:W-:-:S03]  /*7040*/  @P6 IMAD.MOV.U32 R158, RZ, RZ, R117 ;  /* 0x000000ffff9e6224 */ /* 0x000fc600078e0075 */
[----:B------:R-:W-:Y:S04]  /*7050*/  STS.U8 [R166+UR6+0xa00], R175 ;  /* 0x000a00afa6007988 */ /* 0x000fe80008000006 */
[----:B------:R-:W-:Y:S04]  /*7060*/  STS.U8 [R166+UR6+0x2a00], R174 ;  /* 0x002a00aea6007988 */ /* 0x000fe80008000006 */
[----:B------:R0:W-:Y:S02]  /*7070*/  STS.U8 [R166+UR6+0xe00], R159 ;  /* 0x000e009fa6007988 */ /* 0x0001e40008000006 */
[----:B0-----:R-:W-:-:S05]  /*7080*/  @P6 IMAD.MOV.U32 R159, RZ, RZ, R118 ;  /* 0x000000ffff9f6224 */ /* 0x001fca00078e0076 */
[----:B------:R0:W2:Y:S01]  /*7090*/  @P6 LDG.E.U8 R150, desc[UR18][R158.64] ;  /* 0x000000129e966981 */ /* 0x0000a2000c1e1100 */
[----:B------:R-:W-:-:S04]  /*70a0*/  IADD3 R119, P6, PT, R3, UR4, RZ ;  /* 0x0000000403777c10 */ /* 0x000fc8000ffde0ff */
[----:B------:R-:W-:Y:S02]  /*70b0*/  IADD3.X R120, PT, PT, R4, UR5, RZ, P6, !PT ;  /* 0x0000000504787c10 */ /* 0x000fe4000b7fe4ff */
[----:B------:R-:W-:Y:S01]  /*70c0*/  LOP3.LUT P6, RZ, R126, 0x1, RZ, 0xc0, !PT ;  /* 0x000000017eff7812 */ /* 0x000fe200078cc0ff */
[----:B------:R-:W-:Y:S01]  /*70d0*/  UIMAD UR4, UR8, 0x1f, URZ ;  /* 0x0000001f080478a4 */ /* 0x000fe2000f8e02ff */
[----:B------:R-:W-:Y:S01]  /*70e0*/  PRMT R148, RZ, 0x7610, R148 ;  /* 0x00007610ff947816 */ /* 0x000fe20000000094 */
[----:B------:R-:W-:Y:S02]  /*70f0*/  STS.U8 [R166+UR6+0x2e00], R169 ;  /* 0x002e00a9a6007988 */ /* 0x000fe40008000006 */
[----:B------:R-:W-:Y:S02]  /*7100*/  USHF.R.S32.HI UR5, URZ, 0x1f, UR4 ;  /* 0x0000001fff057899 */ /* 0x000fe40008011404 */
[----:B------:R1:W-:Y:S06]  /*7110*/  STS.U8 [R166+UR6+0x1200], R163 ;  /* 0x001200a3a6007988 */ /* 0x0003ec0008000006 */
[----:B0-----:R-:W-:-:S02]  /*7120*/  @P6 IMAD.MOV.U32 R158, RZ, RZ, R119 ;  /* 0x000000ffff9e6224 */ /* 0x001fc400078e0077 */
[----:B------:R-:W-:Y:S01]  /*7130*/  @P6 IMAD.MOV.U32 R159, RZ, RZ, R120 ;  /* 0x000000ffff9f6224 */ /* 0x000fe200078e0078 */
[----:B------:R-:W-:Y:S04]  /*7140*/  STS.U8 [R166+UR6+0x3200], R211 ;  /* 0x003200d3a6007988 */ /* 0x000fe80008000006 */
[----:B------:R0:W2:Y:S01]  /*7150*/  @P6 LDG.E.U8 R148, desc[UR18][R158.64] ;  /* 0x000000129e946981 */ /* 0x0000a2000c1e1100 */
[----:B------:R-:W-:Y:S02]  /*7160*/  IADD3 R249, P6, PT, R0, UR4, RZ ;  /* 0x0000000400f97c10 */ /* 0x000fe4000ffde0ff */
[----:B-1----:R-:W-:Y:S01]  /*7170*/  LOP3.LUT R163, R180, 0x50, RZ, 0x3c, !PT ;  /* 0x00000050b4a37812 */ /* 0x002fe200078e3cff */
[----:B------:R-:W-:Y:S01]  /*7180*/  STS.U8 [R166+UR6+0x1600], R186 ;  /* 0x001600baa6007988 */ /* 0x000fe20008000006 */
[----:B------:R-:W-:-:S03]  /*7190*/  IADD3.X R248, PT, PT, R2, UR5, RZ, P6, !PT ;  /* 0x0000000502f87c10 */ /* 0x000fc6000b7fe4ff */
[----:B------:R-:W-:Y:S01]  /*71a0*/  STS.U8 [R166+UR6+0x3600], R185 ;  /* 0x003600b9a6007988 */ /* 0x000fe20008000006 */
[----:B------:R-:W-:-:S03]  /*71b0*/  IADD3 R251, P6, PT, R3, UR4, RZ ;  /* 0x0000000403fb7c10 */ /* 0x000fc6000ffde0ff */
[----:B---3--:R-:W-:Y:S01]  /*71c0*/  STS.U8 [R166+UR6+0x1a00], R192 ;  /* 0x001a00c0a6007988 */ /* 0x008fe20008000006 */
[----:B------:R-:W-:-:S03]  /*71d0*/  PRMT R147, RZ, 0x7610, R147 ;  /* 0x00007610ff937816 */ /* 0x000fc60000000093 */
[----:B------:R-:W-:Y:S01]  /*71e0*/  STS.U8 [R166+UR6+0x3a00], R182 ;  /* 0x003a00b6a6007988 */ /* 0x000fe20008000006 */
[----:B0-----:R-:W-:-:S03]  /*71f0*/  @!P2 IMAD.MOV.U32 R158, RZ, RZ, R249 ;  /* 0x000000ffff9ea224 */ /* 0x001fc600078e00f9 */
[----:B------:R-:W-:Y:S01]  /*7200*/  STS.U8 [R166+UR6+0x1e00], R191 ;  /* 0x001e00bfa6007988 */ /* 0x000fe20008000006 */
[----:B------:R-:W-:-:S03]  /*7210*/  @!P2 IMAD.MOV.U32 R159, RZ, RZ, R248 ;  /* 0x000000ffff9fa224 */ /* 0x000fc600078e00f8 */
[----:B------:R-:W-:Y:S01]  /*7220*/  STS.U8 [R166+UR6+0x3e00], R162 ;  /* 0x003e00a2a6007988 */ /* 0x000fe20008000006 */
[----:B------:R-:W-:-:S03]  /*7230*/  IADD3.X R250, PT, PT, R4, UR5, RZ, P6, !PT ;  /* 0x0000000504fa7c10 */ /* 0x000fc6000b7fe4ff */
[----:B------:R-:W-:Y:S04]  /*7240*/  STS.U8 [R163+UR6+0x280], R204 ;  /* 0x000280cca3007988 */ /* 0x000fe80008000006 */
[----:B------:R-:W-:Y:S04]  /*7250*/  STS.U8 [R163+UR6+0x2280], R160 ;  /* 0x002280a0a3007988 */ /* 0x000fe80008000006 */
[----:B------:R-:W-:Y:S04]  /*7260*/  STS.U8 [R163+UR6+0x680], R176 ;  /* 0x000680b0a3007988 */ /* 0x000fe80008000006 */
[----:B------:R-:W-:Y:S01]  /*7270*/  STS.U8 [R163+UR6+0x2680], R164 ;  /* 0x002680a4a3007988 */ /* 0x000fe20008000006 */
[----:B------:R-:W-:-:S03]  /*7280*/  UIMAD UR4, UR8, 0x27, URZ ;  /* 0x00000027080478a4 */ /* 0x000fc6000f8e02ff */
[----:B------:R-:W-:Y:S04]  /*7290*/  STS.U8 [R163+UR6+0xa80], R170 ;  /* 0x000a80aaa3007988 */ /* 0x000fe80008000006 */
[----:B------:R0:W-:Y:S04]  /*72a0*/  STS.U8 [R163+UR6+0x2a80], R146 ;  /* 0x002a8092a3007988 */ /* 0x0001e80008000006 */
[----:B------:R1:W3:Y:S01]  /*72b0*/  @!P2 LDG.E.U8 R147, desc[UR18][R158.64] ;  /* 0x000000129e93a981 */ /* 0x0002e2000c1e1100 */
[----:B------:R-:W-:Y:S01]  /*72c0*/  USHF.R.S32.HI UR5, URZ, 0x1f, UR4 ;  /* 0x0000001fff057899 */ /* 0x000fe20008011404 */
[----:B0-----:R-:W-:Y:S01]  /*72d0*/  PRMT R146, RZ, 0x7610, R146 ;  /* 0x00007610ff927816 */ /* 0x001fe20000000092 */
[----:B-1----:R-:W-:-:S02]  /*72e0*/  @!P2 IMAD.MOV.U32 R158, RZ, RZ, R251 ;  /* 0x000000ffff9ea224 */ /* 0x002fc400078e00fb */
[----:B------:R-:W-:-:S05]  /*72f0*/  @!P2 IMAD.MOV.U32 R159, RZ, RZ, R250 ;  /* 0x000000ffff9fa224 */ /* 0x000fca00078e00fa */
[----:B------:R0:W3:Y:S01]  /*7300*/  @!P2 LDG.E.U8 R146, desc[UR18][R158.64] ;  /* 0x000000129e92a981 */ /* 0x0000e2000c1e1100 */
[----:B------:R-:W-:-:S04]  /*7310*/  IADD3 R166, P2, PT, R0, UR4, RZ ;  /* 0x0000000400a67c10 */ /* 0x000fc8000ff5e0ff */
[----:B------:R-:W-:Y:S01]  /*7320*/  IADD3.X R168, PT, PT, R2, UR5, RZ, P2, !PT ;  /* 0x0000000502a87c10 */ /* 0x000fe200097fe4ff */
[----:B------:R-:W-:Y:S01]  /*7330*/  STS.U8 [R163+UR6+0xe80], R157 ;  /* 0x000e809da3007988 */ /* 0x000fe20008000006 */
[----:B0-----:R-:W-:Y:S01]  /*7340*/  IADD3 R158, P2, PT, R3, UR4, RZ ;  /* 0x00000004039e7c10 */ /* 0x001fe2000ff5e0ff */
[----:B------:R-:W-:Y:S02]  /*7350*/  UIMAD UR4, UR8, 0x2f, URZ ;  /* 0x0000002f080478a4 */ /* 0x000fe4000f8e02ff */
[----:B------:R-:W-:Y:S01]  /*7360*/  STS.U8 [R163+UR6+0x2e80], R156 ;  /* 0x002e809ca3007988 */ /* 0x000fe20008000006 */
[----:B------:R-:W-:Y:S01]  /*7370*/  IADD3.X R159, PT, PT, R4, UR5, RZ, P2, !PT ;  /* 0x00000005049f7c10 */ /* 0x000fe200097fe4ff */
[----:B------:R-:W-:Y:S02]  /*7380*/  USHF.R.S32.HI UR5, URZ, 0x1f, UR4 ;  /* 0x0000001fff057899 */ /* 0x000fe40008011404 */
[----:B------:R-:W-:Y:S04]  /*7390*/  STS.U8 [R163+UR6+0x1280], R144 ;  /* 0x00128090a3007988 */ /* 0x000fe80008000006 */
[----:B------:R-:W-:Y:S04]  /*73a0*/  STS.U8 [R163+UR6+0x3280], R155 ;  /* 0x0032809ba3007988 */ /* 0x000fe80008000006 */
[----:B------:R0:W-:Y:S04]  /*73b0*/  STS.U8 [R163+UR6+0x1680], R130 ;  /* 0x00168082a3007988 */ /* 0x0001e80008000006 */
[----:B------:R1:W-:Y:S01]  /*73c0*/  STS.U8 [R163+UR6+0x3680], R125 ;  /* 0x0036807da3007988 */ /* 0x0003e20008000006 */
[----:B0-----:R-:W-:-:S03]  /*73d0*/  IADD3 R130, P2, PT, R0, UR4, RZ ;  /* 0x0000000400827c10 */ /* 0x001fc6000ff5e0ff */
[----:B------:R0:W-:Y:S01]  /*73e0*/  STS.U8 [R163+UR6+0x1a80], R123 ;  /* 0x001a807ba3007988 */ /* 0x0001e20008000006 */
[----:B------:R-:W-:-:S03]  /*73f0*/  IADD3.X R155, PT, PT, R2, UR5, RZ, P2, !PT ;  /* 0x00000005029b7c10 */ /* 0x000fc600097fe4ff */
[----:B------:R4:W-:Y:S01]  /*7400*/  STS.U8 [R163+UR6+0x3a80], R122 ;  /* 0x003a807aa3007988 */ /* 0x0009e20008000006 */
[----:B-1----:R-:W-:-:S03]  /*7410*/  PRMT R125, RZ, 0x7610, R125 ;  /* 0x00007610ff7d7816 */ /* 0x002fc6000000007d */
[----:B------:R-:W-:Y:S01]  /*7420*/  STL [R1+0x70], R166 ;  /* 0x000070a601007387 */ /* 0x000fe20000100800 */
[----:B0-----:R-:W-:-:S03]  /*7430*/  @P4 IMAD.MOV.U32 R123, RZ, RZ, R155 ;  /* 0x000000ffff7b4224 */ /* 0x001fc600078e009b */
[----:B------:R-:W-:Y:S01]  /*7440*/  STL [R1+0x6c], R168 ;  /* 0x00006ca801007387 */ /* 0x000fe20000100800 */
[----:B----4-:R-:W-:-:S03]  /*7450*/  @P4 IMAD.MOV.U32 R122, RZ, RZ, R130 ;  /* 0x000000ffff7a4224 */ /* 0x010fc600078e0082 */
[----:B------:R-:W-:Y:S04]  /*7460*/  STL [R1+0x78], R158 ;  /* 0x0000789e01007387 */ /* 0x000fe80000100800 */
[----:B------:R-:W-:Y:S04]  /*7470*/  STL [R1+0x74], R159 ;  /* 0x0000749f01007387 */ /* 0x000fe80000100800 */
[----:B------:R0:W-:Y:S04]  /*7480*/  STL [R1+0xf0], R130 ;  /* 0x0000f08201007387 */ /* 0x0001e80000100800 */
[----:B------:R1:W4:Y:S04]  /*7490*/  @P4 LDG.E.U8 R125, desc[UR18][R122.64] ;  /* 0x000000127a7d4981 */ /* 0x000328000c1e1100 */
[----:B------:R-:W-:Y:S01]  /*74a0*/  STS.U8 [R163+UR6+0x1e80], R121 ;  /* 0x001e8079a3007988 */ /* 0x000fe20008000006 */
[----:B0-----:R-:W-:-:S02]  /*74b0*/  LOP3.LUT R130, R180, 0x60, RZ, 0x3c, !PT ;  /* 0x00000060b4827812 */ /* 0x001fc400078e3cff */
[----:B-1----:R-:W-:Y:S01]  /*74c0*/  IADD3 R122, P2, PT, R3, UR4, RZ ;  /* 0x00000004037a7c10 */ /* 0x002fe2000ff5e0ff */
[----:B------:R-:W-:Y:S01]  /*74d0*/  UIMAD UR4, UR8, 0x37, URZ ;  /* 0x00000037080478a4 */ /* 0x000fe2000f8e02ff */
[----:B------:R0:W-:Y:S02]  /*74e0*/  STS.U8 [R163+UR6+0x3e80], R124 ;  /* 0x003e807ca3007988 */ /* 0x0001e40008000006 */
[----:B------:R-:W-:Y:S01]  /*74f0*/  IADD3.X R123, PT, PT, R4, UR5, RZ, P2, !PT ;  /* 0x00000005047b7c10 */ /* 0x000fe200097fe4ff */
[----:B------:R-:W-:Y:S01]  /*7500*/  USHF.R.S32.HI UR5, URZ, 0x1f, UR4 ;  /* 0x0000001fff057899 */ /* 0x000fe20008011404 */
[----:B-----5:R-:W-:Y:S04]  /*7510*/  STS.U8 [R130+UR6+0x300], R129 ;  /* 0x0003008182007988 */ /* 0x020fe80008000006 */
[----:B------:R1:W-:Y:S01]  /*7520*/  STS.U8 [R130+UR6+0x2300], R128 ;  /* 0x0023008082007988 */ /* 0x0003e20008000006 */
[----:B0-----:R-:W-:-:S03]  /*7530*/  PRMT R124, RZ, 0x7610, R124 ;  /* 0x00007610ff7c7816 */ /* 0x001fc6000000007c */
[----:B------:R-:W-:Y:S04]  /*7540*/  STL [R1+0xec], R155 ;  /* 0x0000ec9b01007387 */ /* 0x000fe80000100800 */
[----:B--2---:R-:W-:Y:S01]  /*7550*/  STS.U8 [R130+UR6+0x700], R127 ;  /* 0x0007007f82007988 */ /* 0x004fe20008000006 */
[----:B-1----:R-:W-:-:S03]  /*7560*/  IADD3 R128, P2, PT, R0, UR4, RZ ;  /* 0x0000000400807c10 */ /* 0x002fc6000ff5e0ff */
[----:B------:R-:W-:Y:S01]  /*7570*/  STL [R1+0xf8], R122 ;  /* 0x0000f87a01007387 */ /* 0x000fe20000100800 */
[----:B------:R-:W-:-:S03]  /*7580*/  PRMT R144, RZ, 0x7610, R144 ;  /* 0x00007610ff907816 */ /* 0x000fc60000000090 */
[----:B------:R-:W-:Y:S01]  /*7590*/  STS.U8 [R130+UR6+0x2700], R134 ;  /* 0x0027008682007988 */ /* 0x000fe20008000006 */
[----:B------:R-:W-:-:S03]  /*75a0*/  IADD3.X R129, PT, PT, R2, UR5, RZ, P2, !PT ;  /* 0x0000000502817c10 */ /* 0x000fc600097fe4ff */
[----:B------:R0:W-:Y:S01]  /*75b0*/  STL [R1+0xf4], R123 ;  /* 0x0000f47b01007387 */ /* 0x0001e20000100800 */
[----:B------:R-:W-:-:S03]  /*75c0*/  @P5 IMAD.MOV.U32 R156, RZ, RZ, R166 ;  /* 0x000000ffff9c5224 */ /* 0x000fc600078e00a6 */
[----:B------:R0:W2:Y:S01]  /*75d0*/  @P4 LDG.E.U8 R124, desc[UR18][R122.64] ;  /* 0x000000127a7c4981 */ /* 0x0000a2000c1e1100 */
[----:B------:R-:W-:-:S03]  /*75e0*/  @P5 IMAD.MOV.U32 R157, RZ, RZ, R168 ;  /* 0x000000ffff9d5224 */ /* 0x000fc600078e00a8 */
[----:B------:R-:W-:Y:S04]  /*75f0*/  STS.U8 [R130+UR6+0xb00], R133 ;  /* 0x000b008582007988 */ /* 0x000fe80008000006 */
[----:B------:R1:W-:Y:S01]  /*7600*/  STS.U8 [R130+UR6+0x2b00], R131 ;  /* 0x002b008382007988 */ /* 0x0003e20008000006 */
[----:B0-----:R-:W-:-:S03]  /*7610*/  PRMT R123, RZ, 0x7610, R123 ;  /* 0x00007610ff7b7816 */ /* 0x001fc6000000007b */
[----:B------:R0:W-:Y:S01]  /*7620*/  STL [R1+0x170], R128 ;  /* 0x0001708001007387 */ /* 0x0001e20000100800 */
[----:B------:R-:W-:-:S03]  /*7630*/  PRMT R126, RZ, 0x7610, R126 ;  /* 0x00007610ff7e7816 */ /* 0x000fc6000000007e */
[----:B------:R5:W2:Y:S01]  /*7640*/  @P5 LDG.E.U8 R144, desc[UR18][R156.64] ;  /* 0x000000129c905981 */ /* 0x000aa2000c1e1100 */
[----:B-1----:R-:W-:Y:S01]  /*7650*/  IADD3 R131, P2, PT, R3, UR4, RZ ;  /* 0x0000000403837c10 */ /* 0x002fe2000ff5e0ff */
[----:B------:R-:W-:Y:S02]  /*7660*/  UIMAD UR4, UR8, 0x3f, URZ ;  /* 0x0000003f080478a4 */ /* 0x000fe4000f8e02ff */
[----:B------:R-:W-:Y:S01]  /*7670*/  STL [R1+0x16c], R129 ;  /* 0x00016c8101007387 */ /* 0x000fe20000100800 */
[----:B------:R-:W-:Y:S01]  /*7680*/  IADD3.X R133, PT, PT, R4, UR5, RZ, P2, !PT ;  /* 0x0000000504857c10 */ /* 0x000fe200097fe4ff */
[----:B------:R-:W-:Y:S02]  /*7690*/  USHF.R.S32.HI UR5, URZ, 0x1f, UR4 ;  /* 0x0000001fff057899 */ /* 0x000fe40008011404 */
[----:B------:R0:W4:Y:S01]  /*76a0*/  @P3 LDG.E.U8 R123, desc[UR18][R128.64] ;  /* 0x00000012807b3981 */ /* 0x000122000c1e1100 */
[----:B-----5:R-:W-:-:S03]  /*76b0*/  @P5 IMAD.MOV.U32 R156, RZ, RZ, R158 ;  /* 0x000000ffff9c5224 */ /* 0x020fc600078e009e */
[----:B------:R1:W-:Y:S01]  /*76c0*/  STL [R1+0x178], R131 ;  /* 0x0001788301007387 */ /* 0x0003e20000100800 */
[----:B------:R-:W-:Y:S01]  /*76d0*/  @P5 IMAD.MOV.U32 R157, RZ, RZ, R159 ;  /* 0x000000ffff9d5224 */ /* 0x000fe200078e009f */
[----:B------:R-:W-:Y:S01]  /*76e0*/  PRMT R122, RZ, 0x7610, R122 ;  /* 0x00007610ff7a7816 */ /* 0x000fe2000000007a */
[----:B0-----:R-:W-:Y:S01]  /*76f0*/  @P3 IMAD.MOV.U32 R128, RZ, RZ, R131 ;  /* 0x000000ffff803224 */ /* 0x001fe200078e0083 */
[----:B------:R0:W-:Y:S01]  /*7700*/  STL [R1+0x174], R133 ;  /* 0x0001748501007387 */ /* 0x0001e20000100800 */
[----:B-1----:R-:W-:Y:S01]  /*7710*/  IADD3 R131, P2, PT, R0, UR4, RZ ;  /* 0x0000000400837c10 */ /* 0x002fe2000ff5e0ff */
[----:B------:R-:W-:Y:S02]  /*7720*/  @P3 IMAD.MOV.U32 R129, RZ, RZ, R133 ;  /* 0x000000ffff813224 */ /* 0x000fe400078e0085 */
[----:B------:R-:W5:Y:S01]  /*7730*/  @P5 LDG.E.U8 R126, desc[UR18][R156.64] ;  /* 0x000000129c7e5981 */ /* 0x000f62000c1e1100 */
[----:B------:R-:W-:-:S03]  /*7740*/  PRMT R121, RZ, 0x7610, R121 ;  /* 0x00007610ff797816 */ /* 0x000fc60000000079 */
[----:B------:R1:W4:Y:S01]  /*7750*/  @P3 LDG.E.U8 R122, desc[UR18][R128.64] ;  /* 0x00000012807a3981 */ /* 0x000322000c1e1100 */
[----:B0-----:R-:W-:Y:S01]  /*7760*/  IADD3.X R133, PT, PT, R2, UR5, RZ, P2, !PT ;  /* 0x0000000502857c10 */ /* 0x001fe200097fe4ff */
[----:B-1----:R-:W-:-:S04]  /*7770*/  @!P1 IMAD.MOV.U32 R128, RZ, RZ, R131 ;  /* 0x000000ffff809224 */ /* 0x002fc800078e0083 */
[----:B------:R-:W-:-:S05]  /*7780*/  @!P1 IMAD.MOV.U32 R129, RZ, RZ, R133 ;  /* 0x000000ffff819224 */ /* 0x000fca00078e0085 */
[----:B------:R0:W4:Y:S04]  /*7790*/  @!P1 LDG.E.U8 R121, desc[UR18][R128.64] ;  /* 0x0000001280799981 */ /* 0x000128000c1e1100 */
[----:B------:R-:W-:Y:S04]  /*77a0*/  STS.U8 [R130+UR6+0xf00], R137 ;  /* 0x000f008982007988 */ /* 0x000fe80008000006 */
        /* <DEDUP_REMOVED lines=9> */
[----:B------:R1:W-:Y:S04]  /*7840*/  STL [R1+0x1f0], R131 ;  /* 0x0001f08301007387 */ /* 0x0003e80000100800 */
[----:B------:R-:W-:Y:S04]  /*7850*/  STS.U8 [R130+UR6+0x3f00], R149 ;  /* 0x003f009582007988 */ /* 0x000fe80008000006 */
[----:B------:R-:W-:Y:S01]  /*7860*/  STS.U8 [R190+UR6+0x380], R154 ;  /* 0x0003809abe007988 */ /* 0x000fe20008000006 */
[----:B-1----:R-:W-:Y:S01]  /*7870*/  IADD3 R131, P2, PT, R3, UR4, RZ ;  /* 0x0000000403837c10 */ /* 0x002fe2000ff5e0ff */
[----:B------:R-:W1:Y:S02]  /*7880*/  LDCU UR4, c[0x0][0x3b0] ;  /* 0x00007600ff0477ac */ /* 0x000e640008000800 */
[----:B------:R-:W-:Y:S04]  /*7890*/  STS.U8 [R190+UR6+0x2380], R153 ;  /* 0x00238099be007988 */ /* 0x000fe80008000006 */
[----:B------:R-:W-:Y:S04]  /*78a0*/  STS.U8 [R190+UR6+0x780], R152 ;  /* 0x00078098be007988 */ /* 0x000fe80008000006 */
[----:B------:R-:W-:Y:S04]  /*78b0*/  STS.U8 [R190+UR6+0x2780], R151 ;  /* 0x00278097be007988 */ /* 0x000fe80008000006 */
[----:B------:R-:W-:Y:S04]  /*78c0*/  STS.U8 [R190+UR6+0xb80], R150 ;  /* 0x000b8096be007988 */ /* 0x000fe80008000006 */
[----:B------:R-:W-:Y:S01]  /*78d0*/  STS.U8 [R190+UR6+0x2b80], R148 ;  /* 0x002b8094be007988 */ /* 0x000fe20008000006 */
[----:B------:R-:W-:-:S03]  /*78e0*/  LOP3.LUT R191, R243, 0x3f, RZ, 0xc0, !PT ;  /* 0x0000003ff3bf7812 */ /* 0x000fc600078ec0ff */
[----:B------:R1:W-:Y:S01]  /*78f0*/  STL [R1+0x1ec], R133 ;  /* 0x0001ec8501007387 */ /* 0x0003e20000100800 */
[----:B------:R-:W-:Y:S01]  /*7900*/  PRMT R127, RZ, 0x7610, R127 ;  /* 0x00007610ff7f7816 */ /* 0x000fe2000000007f */
[----:B0-----:R-:W-:Y:S01]  /*7910*/  @!P1 IMAD.MOV.U32 R128, RZ, RZ, R131 ;  /* 0x000000ffff809224 */ /* 0x001fe200078e0083 */
[----:B-1----:R-:W-:Y:S01]  /*7920*/  IADD3.X R133, PT, PT, R4, UR5, RZ, P2, !PT ;  /* 0x0000000504857c10 */ /* 0x002fe200097fe4ff */
[----:B------:R0:W-:Y:S01]  /*7930*/  STL [R1+0x1f8], R131 ;  /* 0x0001f88301007387 */ /* 0x0001e20000100800 */
[----:B------:R-:W1:Y:S03]  /*7940*/  LDCU UR5, c[0x0][0x3b0] ;  /* 0x00007600ff0577ac */ /* 0x000e660008000800 */
[----:B------:R-:W-:-:S05]  /*7950*/  @!P1 IMAD.MOV.U32 R129, RZ, RZ, R133 ;  /* 0x000000ffff819224 */ /* 0x000fca00078e0085 */
[----:B------:R0:W4:Y:S04]  /*7960*/  @!P1 LDG.E.U8 R127, desc[UR18][R128.64] ;  /* 0x00000012807f9981 */ /* 0x000128000c1e1100 */
[----:B---3--:R-:W-:Y:S04]  /*7970*/  STS.U8 [R190+UR6+0xf80], R147 ;  /* 0x000f8093be007988 */ /* 0x008fe80008000006 */
[----:B------:R-:W-:Y:S01]  /*7980*/  STS.U8 [R190+UR6+0x2f80], R146 ;  /* 0x002f8092be007988 */ /* 0x000fe20008000006 */
[----:B0-----:R-:W-:Y:S02]  /*7990*/  IMAD R128, R234, UR4, RZ ;  /* 0x00000004ea807c24 */ /* 0x001fe4000f8e02ff */
[----:B------:R-:W-:-:S02]  /*79a0*/  IMAD R131, R231, UR4, RZ ;  /* 0x00000004e7837c24 */ /* 0x000fc4000f8e02ff */
[----:B------:R-:W-:Y:S02]  /*79b0*/  IMAD R135, R228, UR4, RZ ;  /* 0x00000004e4877c24 */ /* 0x000fe4000f8e02ff */
[----:B------:R-:W-:Y:S02]  /*79c0*/  VIADD R141, R241, 0x3f ;  /* 0x0000003ff18d7836 */ /* 0x000fe40000000000 */
[----:B------:R-:W-:Y:S02]  /*79d0*/  IMAD R129, R233, UR4, RZ ;  /* 0x00000004e9817c24 */ /* 0x000fe4000f8e02ff */
[----:B------:R-:W-:Y:S01]  /*79e0*/  IMAD R130, R232, UR4, RZ ;  /* 0x00000004e8827c24 */ /* 0x000fe2000f8e02ff */
[----:B------:R0:W-:Y:S01]  /*79f0*/  STL [R1+0x1f4], R133 ;  /* 0x0001f48501007387 */ /* 0x0001e20000100800 */
[----:B------:R-:W-:Y:S02]  /*7a00*/  IMAD R134, R229, UR4, RZ ;  /* 0x00000004e5867c24 */ /* 0x000fe4000f8e02ff */
[----:B------:R-:W-:-:S02]  /*7a10*/  IMAD R136, R227, UR4, RZ ;  /* 0x00000004e3887c24 */ /* 0x000fc4000f8e02ff */
[----:B------:R-:W-:Y:S02]  /*7a20*/  IMAD R137, R226, UR4, RZ ;  /* 0x00000004e2897c24 */ /* 0x000fe4000f8e02ff */
[----:B0-----:R-:W-:Y:S02]  /*7a30*/  IMAD R133, R230, UR4, RZ ;  /* 0x00000004e6857c24 */ /* 0x001fe4000f8e02ff */
[----:B-1----:R-:W-:Y:S02]  /*7a40*/  IMAD R138, R225, UR5, RZ ;  /* 0x00000005e18a7c24 */ /* 0x002fe4000f8e02ff */
[----:B------:R-:W-:Y:S02]  /*7a50*/  IMAD R139, R240, UR12, RZ ;  /* 0x0000000cf08b7c24 */ /* 0x000fe4000f8e02ff */
[----:B------:R-:W-:Y:S01]  /*7a60*/  IMAD R140, R239, UR13, RZ ;  /* 0x0000000def8c7c24 */ /* 0x000fe2000f8e02ff */
[----:B--2---:R-:W-:Y:S04]  /*7a70*/  STS.U8 [R190+UR6+0x1380], R144 ;  /* 0x00138090be007988 */ /* 0x004fe80008000006 */
[----:B-----5:R-:W-:Y:S04]  /*7a80*/  STS.U8 [R190+UR6+0x3380], R126 ;  /* 0x0033807ebe007988 */ /* 0x020fe80008000006 */
[----:B----4-:R-:W-:Y:S04]  /*7a90*/  STS.U8 [R190+UR6+0x1780], R125 ;  /* 0x0017807dbe007988 */ /* 0x010fe80008000006 */
[----:B------:R-:W-:Y:S04]  /*7aa0*/  STS.U8 [R190+UR6+0x3780], R124 ;  /* 0x0037807cbe007988 */ /* 0x000fe80008000006 */
[----:B------:R-:W-:Y:S04]  /*7ab0*/  STS.U8 [R190+UR6+0x1b80], R123 ;  /* 0x001b807bbe007988 */ /* 0x000fe80008000006 */
[----:B------:R0:W-:Y:S04]  /*7ac0*/  STS.U8 [R190+UR6+0x3b80], R122 ;  /* 0x003b807abe007988 */ /* 0x0001e80008000006 */
[----:B------:R1:W-:Y:S01]  /*7ad0*/  STS.U8 [R190+UR6+0x1f80], R121 ;  /* 0x001f8079be007988 */ /* 0x0003e20008000006 */
[----:B0-----:R-:W-:-:S02]  /*7ae0*/  IMAD R122, R191, UR9, RZ ;  /* 0x00000009bf7a7c24 */ /* 0x001fc4000f8e02ff */
[----:B------:R-:W-:-:S03]  /*7af0*/  IMAD R123, R238, UR4, RZ ;  /* 0x00000004ee7b7c24 */ /* 0x000fc6000f8e02ff */
[----:B-1----:R-:W-:Y:S01]  /*7b00*/  IADD3 R121, P1, PT, R122, UR14, RZ ;  /* 0x0000000e7a797c10 */ /* 0x002fe2000ff3e0ff */
[----:B------:R-:W-:-:S03]  /*7b10*/  IMAD R124, R237, UR4, RZ ;  /* 0x00000004ed7c7c24 */ /* 0x000fc6000f8e02ff */
[----:B------:R-:W-:Y:S02]  /*7b20*/  LEA.HI.X.SX32 R122, R122, UR15, 0x1, P1 ;  /* 0x0000000f7a7a7c11 */ /* 0x000fe400088f0eff */
[----:B------:R-:W-:-:S04]  /*7b30*/  IADD3 R187, P1, PT, R123, R121, RZ ;  /* 0x000000797bbb7210 */ /* 0x000fc80007f3e0ff */
[----:B------:R-:W-:Y:S02]  /*7b40*/  LEA.HI.X.SX32 R189, R123, R122, 0x1, P1 ;  /* 0x0000007a7bbd7211 */ /* 0x000fe400008f0eff */
[----:B------:R-:W-:-:S04]  /*7b50*/  IADD3 R178, P1, PT, R124, R121, RZ ;  /* 0x000000797cb27210 */ /* 0x000fc80007f3e0ff */
[----:B------:R-:W-:Y:S02]  /*7b60*/  LEA.HI.X.SX32 R179, R124, R122, 0x1, P1 ;  /* 0x0000007a7cb37211 */ /* 0x000fe400008f0eff */
[----:B------:R-:W-:Y:S01]  /*7b70*/  IADD3 R185, P1, PT, R128, R121, RZ ;  /* 0x0000007980b97210 */ /* 0x000fe20007f3e0ff */
[----:B------:R-:W-:-:S03]  /*7b80*/  IMAD R125, R236, UR4, RZ ;  /* 0x00000004ec7d7c24 */ /* 0x000fc6000f8e02ff */
[----:B------:R-:W-:Y:S02]  /*7b90*/  LEA.HI.X.SX32 R186, R128, R122, 0x1, P1 ;  /* 0x0000007a80ba7211 */ /* 0x000fe400008f0eff */
[----:B------:R-:W-:Y:S01]  /*7ba0*/  IADD3 R157, P1, PT, R131, R121, RZ ;  /* 0x00000079839d7210 */ /* 0x000fe20007f3e0ff */
[----:B------:R-:W-:-:S03]  /*7bb0*/  IMAD R126, R235, UR4, RZ ;  /* 0x00000004eb7e7c24 */ /* 0x000fc6000f8e02ff */
[-C--:B------:R-:W-:Y:S02]  /*7bc0*/  LEA.HI.X.SX32 R158, R131, R122.reuse, 0x1, P1 ;  /* 0x0000007a839e7211 */ /* 0x080fe400008f0eff */
[-C--:B------:R-:W-:Y:S02]  /*7bd0*/  IADD3 R164, P1, PT, R135, R121.reuse, RZ ;  /* 0x0000007987a47210 */ /* 0x080fe40007f3e0ff */
[-C--:B------:R-:W-:Y:S02]  /*7be0*/  IADD3 R170, P2, PT, R125, R121.reuse, RZ ;  /* 0x000000797daa7210 */ /* 0x080fe40007f5e0ff */
[----:B------:R-:W-:Y:S02]  /*7bf0*/  IADD3 R159, P3, PT, R126, R121, RZ ;  /* 0x000000797e9f7210 */ /* 0x000fe40007f7e0ff */
[----:B------:R-:W-:Y:S02]  /*7c00*/  LEA.HI.X.SX32 R166, R135, R122, 0x1, P1 ;  /* 0x0000007a87a67211 */ /* 0x000fe400008f0eff */
[----:B------:R-:W-:-:S02]  /*7c10*/  ISETP.GT.AND P1, PT, R141, 0x3f, PT ;  /* 0x0000003f8d00780c */ /* 0x000fc40003f24270 */
[-C--:B------:R-:W-:Y:S02]  /*7c20*/  LEA.HI.X.SX32 R171, R125, R122.reuse, 0x1, P2 ;  /* 0x0000007a7dab7211 */ /* 0x080fe400010f0eff */
[-C--:B------:R-:W-:Y:S02]  /*7c30*/  LEA.HI.X.SX32 R160, R126, R122.reuse, 0x1, P3 ;  /* 0x0000007a7ea07211 */ /* 0x080fe400018f0eff */
[-C--:B------:R-:W-:Y:S02]  /*7c40*/  IADD3 R176, P2, PT, R129, R121.reuse, RZ ;  /* 0x0000007981b07210 */ /* 0x080fe40007f5e0ff */
[----:B------:R-:W-:Y:S02]  /*7c50*/  IADD3 R168, P3, PT, R130, R121, RZ ;  /* 0x0000007982a87210 */ /* 0x000fe40007f7e0ff */
[----:B------:R-:W-:Y:S02]  /*7c60*/  ISETP.LT.AND P1, PT, R191, R241, P1 ;  /* 0x000000f1bf00720c */ /* 0x000fe40000f21270 */
[----:B------:R-:W-:-:S02]  /*7c70*/  LEA.HI.X.SX32 R177, R129, R122, 0x1, P2 ;  /* 0x0000007a81b17211 */ /* 0x000fc400010f0eff */
[-C--:B------:R-:W-:Y:S02]  /*7c80*/  LEA.HI.X.SX32 R169, R130, R122.reuse, 0x1, P3 ;  /* 0x0000007a82a97211 */ /* 0x080fe400018f0eff */
[CC--:B------:R-:W-:Y:S02]  /*7c90*/  IADD3 R183, P2, PT, R133.reuse, R121.reuse, RZ ;  /* 0x0000007985b77210 */ /* 0x0c0fe40007f5e0ff */
[CC--:B------:R-:W-:Y:S02]  /*7ca0*/  IADD3 R174, P3, PT, R134.reuse, R121.reuse, RZ ;  /* 0x0000007986ae7210 */ /* 0x0c0fe40007f7e0ff */
[-C--:B------:R-:W-:Y:S02]  /*7cb0*/  LEA.HI.X.SX32 R184, R133, R122.reuse, 0x1, P2 ;  /* 0x0000007a85b87211 */ /* 0x080fe400010f0eff */
[----:B------:R-:W-:Y:S02]  /*7cc0*/  LEA.HI.X.SX32 R175, R134, R122, 0x1, P3 ;  /* 0x0000007a86af7211 */ /* 0x000fe400018f0eff */
[----:B------:R-:W-:-:S02]  /*7cd0*/  IADD3 R155, P2, PT, R136, R121, RZ ;  /* 0x00000079889b7210 */ /* 0x000fc40007f5e0ff */
[-C--:B------:R-:W-:Y:S02]  /*7ce0*/  IADD3 R181, P3, PT, R137, R121.reuse, RZ ;  /* 0x0000007989b57210 */ /* 0x080fe40007f7e0ff */
[-C--:B------:R-:W-:Y:S02]  /*7cf0*/  IADD3 R172, P4, PT, R138, R121.reuse, RZ ;  /* 0x000000798aac7210 */ /* 0x080fe40007f9e0ff */
[-C--:B------:R-:W-:Y:S02]  /*7d00*/  IADD3 R162, P5, PT, R139, R121.reuse, RZ ;  /* 0x000000798ba27210 */ /* 0x080fe40007fbe0ff */
[----:B------:R-:W-:Y:S01]  /*7d10*/  IADD3 R142, P6, PT, R140, R121, RZ ;  /* 0x000000798c8e7210 */ /* 0x000fe20007fde0ff */
[----:B------:R-:W-:Y:S01]  /*7d20*/  @P1 IMAD.MOV.U32 R123, RZ, RZ, R189 ;  /* 0x000000ffff7b1224 */ /* 0x000fe200078e00bd */
[-C--:B------:R-:W-:Y:S02]  /*7d30*/  LEA.HI.X.SX32 R156, R136, R122.reuse, 0x1, P2 ;  /* 0x0000007a889c7211 */ /* 0x080fe400010f0eff */
[----:B------:R-:W-:-:S02]  /*7d40*/  LEA.HI.X.SX32 R182, R137, R122, 0x1, P3 ;  /* 0x0000007a89b67211 */ /* 0x000fc400018f0eff */
[-C--:B------:R-:W-:Y:S02]  /*7d50*/  LEA.HI.X.SX32 R173, R138, R122.reuse, 0x1, P4 ;  /* 0x0000007a8aad7211 */ /* 0x080fe400020f0eff */
[-C--:B------:R-:W-:Y:S02]  /*7d60*/  LEA.HI.X.SX32 R163, R139, R122.reuse, 0x1, P5 ;  /* 0x0000007a8ba37211 */ /* 0x080fe400028f0eff */
[----:B------:R-:W-:Y:S01]  /*7d70*/  LEA.HI.X.SX32 R143, R140, R122, 0x1, P6 ;  /* 0x0000007a8c8f7211 */ /* 0x000fe200030f0eff */
[----:B------:R-:W-:Y:S01]  /*7d80*/  @P1 IMAD.MOV.U32 R122, RZ, RZ, R187 ;  /* 0x000000ffff7a1224 */ /* 0x000fe200078e00bb */
[----:B------:R-:W-:-:S06]  /*7d90*/  PRMT R121, RZ, 0x7610, R121 ;  /* 0x00007610ff797816 */ /* 0x000fcc0000000079 */
[----:B------:R0:W2:Y:S04]  /*7da0*/  @P1 LDG.E.U8 R121, desc[UR18][R122.64] ;  /* 0x000000127a791981 */ /* 0x0000a8000c1e1100 */
[----:B------:R-:W-:Y:S01]  /*7db0*/  STS.U8 [R190+UR6+0x3f80], R127 ;  /* 0x003f807fbe007988 */ /* 0x000fe20008000006 */
[----:B0-----:R-:W-:Y:S02]  /*7dc0*/  @P1 IMAD.MOV.U32 R122, RZ, RZ, R185 ;  /* 0x000000ffff7a1224 */ /* 0x001fe400078e00b9 */
[----:B------:R-:W-:Y:S01]  /*7dd0*/  @P1 IMAD.MOV.U32 R123, RZ, RZ, R186 ;  /* 0x000000ffff7b1224 */ /* 0x000fe200078e00ba */
[----:B--2---:R0:W-:Y:S02]  /*7de0*/  STS.U8 [R180+UR6+0x8000], R121 ;  /* 0x00800079b4007988 */ /* 0x0041e40008000006 */
[----:B0-----:R-:W-:-:S06]  /*7df0*/  PRMT R121, RZ, 0x7610, R121 ;  /* 0x00007610ff797816 */ /* 0x001fcc0000000079 */
[----:B------:R0:W2:Y:S02]  /*7e00*/  @P1 LDG.E.U8 R121, desc[UR18][R122.64] ;  /* 0x000000127a791981 */ /* 0x0000a4000c1e1100 */
[----:B0-----:R-:W-:Y:S02]  /*7e10*/  @P1 IMAD.MOV.U32 R122, RZ, RZ, R183 ;  /* 0x000000ffff7a1224 */ /* 0x001fe400078e00b7 */
[----:B------:R-:W-:Y:S01]  /*7e20*/  @P1 IMAD.MOV.U32 R123, RZ, RZ, R184 ;  /* 0x000000ffff7b1224 */ /* 0x000fe200078e00b8 */
[----:B--2---:R0:W-:Y:S02]  /*7e30*/  STS.U8 [R180+UR6+0x8200], R121 ;  /* 0x00820079b4007988 */ /* 0x0041e40008000006 */
[----:B0-----:R-:W-:-:S06]  /*7e40*/  PRMT R121, RZ, 0x7610, R121 ;  /* 0x00007610ff797816 */ /* 0x001fcc0000000079 */
[----:B------:R0:W2:Y:S01]  /*7e50*/  @P1 LDG.E.U8 R121, desc[UR18][R122.64] ;  /* 0x000000127a791981 */ /* 0x0000a2000c1e1100 */
[----:B------:R-:W-:Y:S02]  /*7e60*/  @P1 IMAD.MOV.U32 R124, RZ, RZ, R178 ;  /* 0x000000ffff7c1224 */ /* 0x000fe400078e00b2 */
[----:B------:R-:W-:Y:S02]  /*7e70*/  @P1 IMAD.MOV.U32 R125, RZ, RZ, R179 ;  /* 0x000000ffff7d1224 */ /* 0x000fe400078e00b3 */
[----:B0-----:R-:W-:Y:S02]  /*7e80*/  @P1 IMAD.MOV.U32 R122, RZ, RZ, R181 ;  /* 0x000000ffff7a1224 */ /* 0x001fe400078e00b5 */
[----:B------:R-:W-:Y:S01]  /*7e90*/  @P1 IMAD.MOV.U32 R123, RZ, RZ, R182 ;  /* 0x000000ffff7b1224 */ /* 0x000fe200078e00b6 */
[----:B--2---:R0:W-:Y:S02]  /*7ea0*/  STS.U8 [R180+UR6+0x8400], R121 ;  /* 0x00840079b4007988 */ /* 0x0041e40008000006 */
[----:B0-----:R-:W-:-:S06]  /*7eb0*/  PRMT R121, RZ, 0x7610, R121 ;  /* 0x00007610ff797816 */ /* 0x001fcc0000000079 */
[----:B------:R0:W2:Y:S02]  /*7ec0*/  @P1 LDG.E.U8 R121, desc[UR18][R122.64] ;  /* 0x000000127a791981 */ /* 0x0000a4000c1e1100 */
[----:B0-----:R-:W-:-:S06]  /*7ed0*/  PRMT R122, RZ, 0x7610, R122 ;  /* 0x00007610ff7a7816 */ /* 0x001fcc000000007a */
[----:B------:R-:W3:Y:S01]  /*7ee0*/  @P1 LDG.E.U8 R122, desc[UR18][R124.64] ;  /* 0x000000127c7a1981 */ /* 0x000ee2000c1e1100 */
[----:B------:R-:W-:-:S03]  /*7ef0*/  @P1 IMAD.MOV.U32 R123, RZ, RZ, R177 ;  /* 0x000000ffff7b1224 */ /* 0x000fc600078e00b1 */
[----:B--2---:R0:W-:Y:S02]  /*7f00*/  STS.U8 [R180+UR6+0x8600], R121 ;  /* 0x00860079b4007988 */ /* 0x0041e40008000006 */
[----:B0-----:R-:W-:Y:S02]  /*7f10*/  PRMT R121, RZ, 0x7610, R121 ;  /* 0x00007610ff797816 */ /* 0x001fe40000000079 */
[----:B---3--:R0:W-:Y:S02]  /*7f20*/  STS.U8 [R188+UR6+0x8080], R122 ;  /* 0x0080807abc007988 */ /* 0x0081e40008000006 */
[----:B0-----:R-:W-:-:S05]  /*7f30*/  @P1 IMAD.MOV.U32 R122, RZ, RZ, R176 ;  /* 0x000000ffff7a1224 */ /* 0x001fca00078e00b0 */
        /* <DEDUP_REMOVED lines=37> */
[----:B------:R-:W-:Y:S01]  /*8190*/  @P1 IMAD.MOV.U32 R125, RZ, RZ, R158 ;  /* 0x000000ffff7d1224 */ /* 0x000fe200078e009e */
[----:B0-----:R-:W-:Y:S02]  /*81a0*/  PRMT R123, RZ, 0x7610, R123 ;  /* 0x00007610ff7b7816 */ /* 0x001fe4000000007b */
[----:B------:R-:W-:-:S04]  /*81b0*/  PRMT R122, RZ, 0x7610, R122 ;  /* 0x00007610ff7a7816 */ /* 0x000fc8000000007a */
[----:B------:R0:W3:Y:S02]  /*81c0*/  @P1 LDG.E.U8 R123, desc[UR18][R124.64] ;  /* 0x000000127c7b1981 */ /* 0x0000e4000c1e1100 */
[----:B0-----:R-:W-:Y:S02]  /*81d0*/  @P1 IMAD.MOV.U32 R124, RZ, RZ, R155 ;  /* 0x000000ffff7c1224 */ /* 0x001fe400078e009b */
[----:B------:R-:W-:-:S05]  /*81e0*/  @P1 IMAD.MOV.U32 R125, RZ, RZ, R156 ;  /* 0x000000ffff7d1224 */ /* 0x000fca00078e009c */
[----:B------:R0:W4:Y:S02]  /*81f0*/  @P1 LDG.E.U8 R122, desc[UR18][R124.64] ;  /* 0x000000127c7a1981 */ /* 0x000124000c1e1100 */
[----:B0-----:R-:W-:Y:S02]  /*8200*/  @P1 IMAD.MOV.U32 R124, RZ, RZ, R142 ;  /* 0x000000ffff7c1224 */ /* 0x001fe400078e008e */
[----:B------:R-:W-:Y:S01]  /*8210*/  @P1 IMAD.MOV.U32 R125, RZ, RZ, R143 ;  /* 0x000000ffff7d1224 */ /* 0x000fe200078e008f */
[----:B--2---:R0:W-:Y:S02]  /*8220*/  STS.U8 [R165+UR6+0x8180], R121 ;  /* 0x00818079a5007988 */ /* 0x0041e40008000006 */
[----:B0-----:R-:W-:-:S06]  /*8230*/  PRMT R121, RZ, 0x7610, R121 ;  /* 0x00007610ff797816 */ /* 0x001fcc0000000079 */
[----:B------:R-:W2:Y:S04]  /*8240*/  @P1 LDG.E.U8 R121, desc[UR18][R124.64] ;  /* 0x000000127c791981 */ /* 0x000ea8000c1e1100 */
[----:B---3--:R0:W-:Y:S04]  /*8250*/  STS.U8 [R165+UR6+0x8380], R123 ;  /* 0x0083807ba5007988 */ /* 0x0081e80008000006 */
[----:B------:R0:W-:Y:S04]  /*8260*/  STL [R1+0x200], R187 ;  /* 0x000200bb01007387 */ /* 0x0001e80000100800 */
[----:B----4-:R0:W-:Y:S04]  /*8270*/  STS.U8 [R165+UR6+0x8580], R122 ;  /* 0x0085807aa5007988 */ /* 0x0101e80008000006 */
[----:B------:R0:W-:Y:S04]  /*8280*/  STL [R1+0x1fc], R189 ;  /* 0x0001fcbd01007387 */ /* 0x0001e80000100800 */
        /* <DEDUP_REMOVED lines=26> */
[----:B------:R0:W-:Y:S01]  /*8430*/  STL [R1+0x254], R156 ;  /* 0x0002549c01007387 */ /* 0x0001e20000100800 */
[----:B------:R-:W-:-:S03]  /*8440*/  LOP3.LUT P1, RZ, R242, UR11, RZ, 0xfc, !PT ;  /* 0x0000000bf2ff7c12 */ /* 0x000fc6000f82fcff */
[----:B------:R0:W-:Y:S04]  /*8450*/  STL [R1+0x264], R173 ;  /* 0x000264ad01007387 */ /* 0x0001e80000100800 */
[----:B------:R0:W-:Y:S04]  /*8460*/  STL [R1+0x26c], R163 ;  /* 0x00026ca301007387 */ /* 0x0001e80000100800 */
[----:B------:R0:W-:Y:S01]  /*8470*/  STL [R1+0x274], R143 ;  /* 0x0002748f01007387 */ /* 0x0001e20000100800 */
[C---:B------:R-:W-:Y:S02]  /*8480*/  ISETP.LT.OR P2, PT, R141.reuse, 0x40, P1 ;  /* 0x000000408d00780c */ /* 0x040fe40000f41670 */
[----:B------:R-:W-:Y:S01]  /*8490*/  ISETP.GE.AND P3, PT, R141, 0x80, PT ;  /* 0x000000808d00780c */ /* 0x000fe20003f66270 */
[----:B--2---:R0:W-:Y:S01]  /*84a0*/  STS.U8 [R165+UR6+0x8780], R121 ;  /* 0x00878079a5007988 */ /* 0x0041e20008000006 */
[----:B------:R1:W-:Y:S06]  /*84b0*/  MEMBAR.ALL.CTA ;  /* 0x0000000000007992 */ /* 0x0003ec0000008000 */
[----:B-1----:R-:W1:Y:S02]  /*84c0*/  FENCE.VIEW.ASYNC.S ;  /* 0x00000000000073c6 */ /* 0x002e640000000000 */
[----:B-1----:R-:W-:Y:S06]  /*84d0*/  BAR.SYNC.DEFER_BLOCKING 0x0 ;  /* 0x0000000000007b1d */ /* 0x002fec0000010000 */
[----:B------:R-:W-:-:S00]  /*84e0*/  MEMBAR.ALL.CTA ;  /* 0x0000000000007992 */ /* 0x000fc00000008000 */
[----:B------:R-:W-:Y:S06]  /*84f0*/  MEMBAR.ALL.GPU ;  /* 0x0000000000007992 */ /* 0x000fec000000a000 */
[----:B------:R-:W-:-:S00]  /*8500*/  ERRBAR ;  /* 0x00000000000079ab */ /* 0x000fc00000000000 */
[----:B------:R-:W-:Y:S08]  /*8510*/  CGAERRBAR ;  /* 0x00000000000075ab */ /* 0x000ff00000000000 */
[----:B------:R-:W-:Y:S06]  /*8520*/  UCGABAR_ARV ;  /* 0x00000000000079c7 */ /* 0x000fec0008000000 */
[----:B------:R-:W-:Y:S01]  /*8530*/  UCGABAR_WAIT ;  /* 0x0000000000007dc7 */ /* 0x000fe20008000000 */
[----:B------:R-:W-:Y:S01]  /*8540*/  CCTL.IVALL ;  /* 0x00000000ff00798f */ /* 0x000fe20002000000 */
[----:B0-----:R-:W-:Y:S05]  /*8550*/  @P2 BRA `(.L_x_12) ;  /* 0x0000000000802947 */ /* 0x001fea0003800000 */
[----:B------:R-:W-:Y:S02]  /*8560*/  USHF.R.U32.HI UR14, URZ, 0x4, UR6 ;  /* 0x00000004ff0e7899 */ /* 0x000fe40008011606 */
[----:B------:R-:W-:Y:S02]  /*8570*/  UIADD3 UR4, UPT, UPT, UR6, 0x8000, URZ ;  /* 0x0000800006047890 */ /* 0x000fe4000fffe0ff */
[----:B------:R-:W-:Y:S02]  /*8580*/  USGXT.U32 UR14, UR14, 0xe ;  /* 0x0000000e0e0e789a */ /* 0x000fe40008000000 */
[----:B------:R-:W-:Y:S02]  /*8590*/  USHF.R.U32.HI UR4, URZ, 0x4, UR4 ;  /* 0x00000004ff047899 */ /* 0x000fe40008011604 */
[----:B------:R-:W-:Y:S01]  /*85a0*/  UIADD3 UR24, UP1, UPT, UR14, 0x100, URZ ;  /* 0x000001000e187890 */ /* 0x000fe2000ff3e0ff */
[----:B------:R-:W-:Y:S01]  /*85b0*/  UMOV UR5, URZ ;  /* 0x000000ff00057c82 */ /* 0x000fe20008000000 */
[----:B------:R-:W-:-:S02]  /*85c0*/  USGXT.U32 UR4, UR4, 0xe ;  /* 0x0000000e0404789a */ /* 0x000fc40008000000 */
[----:B------:R-:W-:Y:S01]  /*85d0*/  UIADD3.X UR25, UPT, UPT, UR5, 0x40004040, URZ, UP1, !UPT ;  /* 0x4000404005197890 */ /* 0x000fe20008ffe4ff */
[----:B------:R-:W-:Y:S01]  /*85e0*/  UMOV UR12, 0xfffffffe ;  /* 0xfffffffe000c7882 */ /* 0x000fe20000000000 */
[----:B------:R-:W-:Y:S01]  /*85f0*/  UMOV UR13, 0x7fffbfdf ;  /* 0x7fffbfdf000d7882 */ /* 0x000fe20000000000 */
[----:B------:R-:W-:Y:S02]  /*8600*/  UIADD3 UR11, UPT, UPT, UR20, 0x40, URZ ;  /* 0x00000040140b7890 */ /* 0x000fe4000fffe0ff */
[----:B------:R-:W-:Y:S02]  /*8610*/  UIADD3.64 UR12, UPT, UPT, UR4, -UR12, URZ ;  /* 0x8000000c040c7297 */ /* 0x000fe4000fffe0ff */
[----:B------:R-:W-:Y:S02]  /*8620*/  UIADD3.64 UR16, UPT, UPT, UR24, 0x100, URZ ;  /* 0x0000010018107897 */ /* 0x000fe4000fffe0ff */
[----:B------:R-:W-:Y:S02]  /*8630*/  UIADD3 UR21, UPT, UPT, UR20, 0x40, URZ ;  /* 0x0000004014157890 */ /* 0x000fe4000fffe0ff */
[----:B------:R-:W-:Y:S01]  /*8640*/  UIADD3.64 UR22, UPT, UPT, UR24, 0x200, URZ ;  /* 0x0000020018167897 */ /* 0x000fe2000fffe0ff */
[----:B------:R-:W-:Y:S01]  /*8650*/  UMOV UR26, 0x0 ;  /* 0x00000000001a7882 */ /* 0x000fe20000000000 */
[----:B------:R-:W-:Y:S01]  /*8660*/  UMOV UR27, 0x10108010 ;  /* 0x10108010001b7882 */ /* 0x000fe20000000000 */
[----:B------:R-:W-:Y:S01]  /*8670*/  UMOV UR15, 0x40004040 ;  /* 0x40004040000f7882 */ /* 0x000fe20000000000 */
[----:B------:R-:W-:Y:S01]  /*8680*/  UMOV UR5, 0x80004020 ;  /* 0x8000402000057882 */ /* 0x000fe20000000000 */
[----:B------:R-:W-:Y:S01]  /*8690*/  UMOV UR28, 0x0 ;  /* 0x00000000001c7882 */ /* 0x000fe20000000000 */
[----:B------:R-:W-:Y:S01]  /*86a0*/  UMOV UR29, 0x10108010 ;  /* 0x10108010001d7882 */ /* 0x000fe20000000000 */
[----:B------:R-:W-:Y:S01]  /*86b0*/  UMOV UR30, 0x0 ;  /* 0x00000000001e7882 */ /* 0x000fe20000000000 */
[----:B------:R-:W-:Y:S01]  /*86c0*/  UMOV UR31, 0x10108010 ;  /* 0x10108010001f7882 */ /* 0x000fe20000000000 */
[----:B------:R0:W-:Y:S01]  /*86d0*/  UTCQMMA.2CTA gdesc[UR14], gdesc[UR4], tmem[UR20], tmem[UR26], idesc[UR27], !UPT ;  /* 0x00ff1a040e0075ea */ /* 0x0001e2000fa00314 */
[----:B------:R-:W-:Y:S01]  /*86e0*/  UMOV UR32, 0x0 ;  /* 0x0000000000207882 */ /* 0x000fe20000000000 */
[----:B------:R-:W-:Y:S01]  /*86f0*/  UMOV UR33, 0x10108010 ;  /* 0x1010801000217882 */ /* 0x000fe20000000000 */
[----:B------:R0:W-:Y:S01]  /*8700*/  UTCQMMA.2CTA gdesc[UR24], gdesc[UR12], tmem[UR20], tmem[UR28], idesc[UR29], UPT ;  /* 0x00ff1c0c180075ea */ /* 0x0001e2000ba00314 */
[----:B------:R-:W-:Y:S01]  /*8710*/  UMOV UR34, 0x3 ;  /* 0x0000000300227882 */ /* 0x000fe20000000000 */
[----:B------:R0:W-:Y:S01]  /*8720*/  UTCQMMA.2CTA gdesc[UR16], gdesc[UR4], tmem[UR11], tmem[UR30], idesc[UR31], !UPT ;  /* 0x00ff1e04100075ea */ /* 0x0001e2000fa0030b */
[----:B------:R0:W-:Y:S01]  /*8730*/  UTCQMMA.2CTA gdesc[UR22], gdesc[UR12], tmem[UR21], tmem[UR32], idesc[UR33], UPT ;  /* 0x00ff200c160075ea */ /* 0x0001e2000ba00315 */
[----:B------:R0:W-:Y:S01]  /*8740*/  UTCBAR.2CTA.MULTICAST [UR10], URZ, UR34 ;  /* 0x000000ff0a0073e9 */ /* 0x0001e20008200822 */
[----:B------:R-:W-:Y:S01]  /*8750*/  NOP ;  /* 0x0000000000007918 */ /* 0x000fe20000000000 */
.L_x_12:
[----:B0-----:R-:W-:Y:S01]  /*8760*/  UMOV UR4, URZ ;  /* 0x000000ff00047c82 */ /* 0x001fe20008000000 */
[----:B------:R-:W-:Y:S05]  /*8770*/  @!P3 BRA `(.L_x_13) ;  /* 0x000000680098b947 */ /* 0x000fea0003800000 */
[----:B------:R-:W-:Y:S01]  /*8780*/  SHF.R.S32.HI R121, RZ, 0x1f, R141 ;  /* 0x0000001fff797819 */ /* 0x000fe2000001148d */
[----:B------:R-:W-:Y:S01]  /*8790*/  UIADD3 UR4, UPT, UPT, UR6, 0x4000, URZ ;  /* 0x0000400006047890 */ /* 0x000fe2000fffe0ff */
[----:B------:R-:W-:Y:S02]  /*87a0*/  UMOV UR5, URZ ;  /* 0x000000ff00057c82 */ /* 0x000fe40008000000 */
[----:B------:R-:W-:Y:S01]  /*87b0*/  LEA.HI R121, R121, R141, RZ, 0x6 ;  /* 0x0000008d79797211 */ /* 0x000fe200078f30ff */
[----:B------:R-:W-:Y:S02]  /*87c0*/  USHF.R.U32.HI UR14, URZ, 0x4, UR4 ;  /* 0x00000004ff0e7899 */ /* 0x000fe40008011604 */
[----:B------:R-:W-:Y:S01]  /*87d0*/  UIADD3 UR4, UPT, UPT, UR6, 0x8800, URZ ;  /* 0x0000880006047890 */ /* 0x000fe2000fffe0ff */
[----:B------:R-:W-:Y:S01]  /*87e0*/  SHF.R.S32.HI R121, RZ, 0x6, R121 ;  /* 0x00000006ff797819 */ /* 0x000fe20000011479 */
[----:B------:R-:W-:Y:S02]  /*87f0*/  USGXT.U32 UR14, UR14, 0xe ;  /* 0x0000000e0e0e789a */ /* 0x000fe40008000000 */
[----:B------:R-:W-:Y:S01]  /*8800*/  USHF.R.U32.HI UR4, URZ, 0x4, UR4 ;  /* 0x00000004ff047899 */ /* 0x000fe20008011604 */
[----:B------:R-:W-:Y:S01]  /*8810*/  VIMNMX R121, PT, PT, R121, 0x2, !PT ;  /* 0x0000000279797848 */ /* 0x000fe20007fe0100 */
[----:B------:R-:W-:-:S02]  /*8820*/  UIADD3 UR28, UP1, UPT, UR14, 0x100, URZ ;  /* 0x000001000e1c7890 */ /* 0x000fc4000ff3e0ff */
[----:B------:R-:W-:Y:S02]  /*8830*/  USGXT.U32 UR4, UR4, 0xe ;  /* 0x0000000e0404789a */ /* 0x000fe40008000000 */
[----:B------:R-:W-:Y:S01]  /*8840*/  VIADD R122, R121, 0xfffffffe ;  /* 0xfffffffe797a7836 */ /* 0x000fe20000000000 */
[----:B------:R-:W-:Y:S01]  /*8850*/  USHF.L.U32 UR11, UR8, 0x6, URZ ;  /* 0x00000006080b7899 */ /* 0x000fe200080006ff */
[----:B------:R-:W-:Y:S01]  /*8860*/  IMAD.MOV.U32 R121, RZ, RZ, RZ ;  /* 0x000000ffff797224 */ /* 0x000fe200078e00ff */
[----:B------:R-:W-:Y:S02]  /*8870*/  USHF.L.U32 UR16, UR9, 0x6, URZ ;  /* 0x0000000609107899 */ /* 0x000fe400080006ff */
[----:B------:R0:W-:Y:S01]  /*8880*/  STL [R1+0x294], R122 ;  /* 0x0002947a01007387 */ /* 0x0001e20000100800 */
[----:B------:R-:W-:Y:S01]  /*8890*/  UIADD3.X UR29, UPT, UPT, UR5, 0x40004040, URZ, UP1, !UPT ;  /* 0x40004040051d7890 */ /* 0x000fe20008ffe4ff */
[----:B------:R-:W-:Y:S02]  /*88a0*/  UMOV UR12, 0xfffffffe ;  /* 0xfffffffe000c7882 */ /* 0x000fe40000000000 */
[----:B------:R0:W-:Y:S01]  /*88b0*/  STL [R1+0x27c], RZ ;  /* 0x00027cff01007387 */ /* 0x0001e20000100800 */
[----:B------:R-:W-:Y:S01]  /*88c0*/  UMOV UR13, 0x7fffbfdf ;  /* 0x7fffbfdf000d7882 */ /* 0x000fe20000000000 */
[----:B------:R-:W-:-:S02]  /*88d0*/  USHF.R.S32.HI UR21, URZ, 0x1f, UR11 ;  /* 0x0000001fff157899 */ /* 0x000fc4000801140b */
[----:B------:R-:W-:Y:S02]  /*88e0*/  USHF.R.S32.HI UR26, URZ, 0x1f, UR16 ;  /* 0x0000001fff1a7899 */ /* 0x000fe40008011410 */
[----:B------:R-:W-:Y:S02]  /*88f0*/  UIADD3.64 UR12, UPT, UPT, UR4, -UR12, URZ ;  /* 0x8000000c040c7297 */ /* 0x000fe4000fffe0ff */
[----:B------:R-:W-:Y:S02]  /*8900*/  UIADD3.64 UR22, UPT, UPT, UR28, 0x100, URZ ;  /* 0x000001001c167897 */ /* 0x000fe4000fffe0ff */
[----:B------:R-:W-:Y:S01]  /*8910*/  UIADD3.64 UR24, UPT, UPT, UR28, 0x200, URZ ;  /* 0x000002001c187897 */ /* 0x000fe2000fffe0ff */
[----:B------:R-:W-:Y:S01]  /*8920*/  UMOV UR17, 0x1 ;  /* 0x0000000100117882 */ /* 0x000fe20000000000 */
[----:B------:R-:W-:Y:S01]  /*8930*/  UMOV UR8, UR4 ;  /* 0x0000000400087c82 */ /* 0x000fe20008000000 */
[----:B0-----:R-:W-:-:S09]  /*8940*/  UMOV UR9, 0x80004020 ;  /* 0x8000402000097882 */ /* 0x001fd20000000000 */
.L_x_16:
[----:B------:R-:W2:Y:S04]  /*8950*/  LDL.LU R124, [R1+0x278] ;  /* 0x00027800017c7983 */ /* 0x000ea80000300800 */
[----:B------:R-:W3:Y:S04]  /*8960*/  LDL.LU R123, [R1+0x270] ;  /* 0x00027000017b7983 */ /* 0x000ee80000300800 */
[----:B0-----:R-:W4:Y:S04]  /*8970*/  LDL.LU R122, [R1+0x268] ;  /* 0x00026800017a7983 */ /* 0x001f280000300800 */
[----:B-----5:R-:W5:Y:S01]  /*8980*/  LDL.LU R125, [R1+0x260] ;  /* 0x00026000017d7983 */ /* 0x020f620000300800 */
[----:B------:R-:W-:Y:S01]  /*8990*/  IMAD.U32 R121, R121, -0x80000000, RZ ;  /* 0x8000000079797824 */ /* 0x000fe200078e00ff */
[----:B--2---:R-:W-:-:S02]  /*89a0*/  IADD3 R124, P6, PT, R124, UR16, RZ ;  /* 0x000000107c7c7c10 */ /* 0x004fc4000ffde0ff */
[----:B---3--:R-:W-:-:S03]  /*89b0*/  IADD3 R123, P2, PT, R123, UR16, RZ ;  /* 0x000000107b7b7c10 */ /* 0x008fc6000ff5e0ff */
[----:B------:R0:W-:Y:S01]  /*89c0*/  STL [R1+0x278], R124 ;  /* 0x0002787c01007387 */ /* 0x0001e20000100800 */
[----:B----4-:R-:W-:-:S03]  /*89d0*/  IADD3 R122, P3, PT, R122, UR16, RZ ;  /* 0x000000107a7a7c10 */ /* 0x010fc6000ff7e0ff */
[----:B0-----:R-:W2:Y:S04]  /*89e0*/  LDL.LU R124, [R1+0x258] ;  /* 0x00025800017c7983 */ /* 0x001ea80000300800 */
[----:B------:R0:W-:Y:S04]  /*89f0*/  STL [R1+0x270], R123 ;  /* 0x0002707b01007387 */ /* 0x0001e80000100800 */
[----:B0-----:R-:W3:Y:S04]  /*8a00*/  LDL.LU R123, [R1+0x274] ;  /* 0x00027400017b7983 */ /* 0x001ee80000300800 */
[----:B------:R0:W-:Y:S04]  /*8a10*/  STL [R1+0x268], R122 ;  /* 0x0002687a01007387 */ /* 0x0001e80000100800 */
[----:B0-----:R-:W4:Y:S01]  /*8a20*/  LDL.LU R122, [R1+0x250] ;  /* 0x00025000017a7983 */ /* 0x001f220000300800 */
[----:B-----5:R-:W-:-:S03]  /*8a30*/  IADD3 R125, P4, PT, R125, UR16, RZ ;  /* 0x000000107d7d7c10 */ /* 0x020fc6000ff9e0ff */
[----:B------:R-:W5:Y:S04]  /*8a40*/  LDL.LU R151, [R1+0x26c] ;  /* 0x00026c0001977983 */ /* 0x000f680000300800 */
[----:B------:R-:W5:Y:S04]  /*8a50*/  LDL.LU R150, [R1+0x248] ;  /* 0x0002480001967983 */ /* 0x000f680000300800 */
[----:B------:R-:W5:Y:S04]  /*8a60*/  LDL.LU R149, [R1+0x264] ;  /* 0x0002640001957983 */ /* 0x000f680000300800 */
[----:B------:R0:W-:Y:S04]  /*8a70*/  STL [R1+0x260], R125 ;  /* 0x0002607d01007387 */ /* 0x0001e80000100800 */
[----:B------:R-:W5:Y:S04]  /*8a80*/  LDL.LU R148, [R1+0x240] ;  /* 0x0002400001947983 */ /* 0x000f680000300800 */
        /* <DEDUP_REMOVED lines=20> */
[----:B0-----:R-:W5:Y:S01]  /*8bd0*/  LDL.LU R125, [R1+0x20c] ;  /* 0x00020c00017d7983 */ /* 0x001f620000300800 */
[----:B--2---:R-:W-:-:S05]  /*8be0*/  IADD3 R124, P5, PT, R124, UR16, RZ ;  /* 0x000000107c7c7c10 */ /* 0x004fca000ffbe0ff */
[----:B------:R0:W-:Y:S01]  /*8bf0*/  STL [R1+0x258], R124 ;  /* 0x0002587c01007387 */ /* 0x0001e20000100800 */
[----:B---3--:R-:W-:-:S03]  /*8c00*/  IADD3.X R123, PT, PT, R123, UR26, RZ, P6, !PT ;  /* 0x0000001a7b7b7c10 */ /* 0x008fc6000b7fe4ff */
[----:B0-----:R-:W2:Y:S04]  /*8c10*/  LDL.LU R124, [R1+0x1e8] ;  /* 0x0001e800017c7983 */ /* 0x001ea80000300800 */
[----:B------:R0:W-:Y:S01]  /*8c20*/  STL [R1+0x274], R123 ;  /* 0x0002747b01007387 */ /* 0x0001e20000100800 */
[----:B----4-:R-:W-:-:S03]  /*8c30*/  IADD3 R122, P6, PT, R122, UR16, RZ ;  /* 0x000000107a7a7c10 */ /* 0x010fc6000ffde0ff */
[----:B0-----:R-:W3:Y:S04]  /*8c40*/  LDL.LU R123, [R1+0x204] ;  /* 0x00020400017b7983 */ /* 0x001ee80000300800 */
[----:B------:R0:W-:Y:S04]  /*8c50*/  STL [R1+0x250], R122 ;  /* 0x0002507a01007387 */ /* 0x0001e80000100800 */
[----:B0-----:R-:W4:Y:S01]  /*8c60*/  LDL.LU R122, [R1+0x1e0] ;  /* 0x0001e000017a7983 */ /* 0x001f220000300800 */
[----:B-----5:R-:W-:Y:S02]  /*8c70*/  IADD3.X R151, PT, PT, R151, UR26, RZ, P2, !PT ;  /* 0x0000001a97977c10 */ /* 0x020fe400097fe4ff */
[----:B------:R-:W-:-:S02]  /*8c80*/  IADD3 R150, P2, PT, R150, UR16, RZ ;  /* 0x0000001096967c10 */ /* 0x000fc4000ff5e0ff */
[----:B------:R-:W-:Y:S01]  /*8c90*/  IADD3.X R149, PT, PT, R149, UR26, RZ, P3, !PT ;  /* 0x0000001a95957c10 */ /* 0x000fe20009ffe4ff */
[----:B------:R-:W-:Y:S01]  /*8ca0*/  STL [R1+0x26c], R151 ;  /* 0x00026c9701007387 */ /* 0x000fe20000100800 */
[----:B------:R-:W-:Y:S02]  /*8cb0*/  IADD3 R148, P3, PT, R148, UR16, RZ ;  /* 0x0000001094947c10 */ /* 0x000fe4000ff7e0ff */
[----:B------:R-:W-:Y:S01]  /*8cc0*/  IADD3.X R147, PT, PT, R147, UR26, RZ, P4, !PT ;  /* 0x0000001a93937c10 */ /* 0x000fe2000a7fe4ff */
[----:B------:R-:W-:Y:S01]  /*8cd0*/  STL [R1+0x248], R150 ;  /* 0x0002489601007387 */ /* 0x000fe20000100800 */
[----:B------:R-:W-:-:S03]  /*8ce0*/  IADD3 R146, P4, PT, R146, UR16, RZ ;  /* 0x0000001092927c10 */ /* 0x000fc6000ff9e0ff */
[----:B------:R-:W-:Y:S01]  /*8cf0*/  STL [R1+0x264], R149 ;  /* 0x0002649501007387 */ /* 0x000fe20000100800 */
[----:B------:R-:W-:-:S03]  /*8d00*/  IADD3.X R144, PT, PT, R144, UR26, RZ, P5, !PT ;  /* 0x0000001a90907c10 */ /* 0x000fc6000affe4ff */
        /* <DEDUP_REMOVED lines=36> */
[----:B------:R-:W-:Y:S04]  /*8f50*/  STL [R1+0x1f8], R128 ;  /* 0x0001f88001007387 */ /* 0x000fe80000100800 */
[----:B------:R0:W-:Y:S04]  /*8f60*/  STL [R1+0x20c], R125 ;  /* 0x00020c7d01007387 */ /* 0x0001e80000100800 */
[----:B------:R-:W-:Y:S04]  /*8f70*/  STL [R1+0x214], R127 ;  /* 0x0002147f01007387 */ /* 0x000fe80000100800 */
[----:B0-----:R-:W5:Y:S04]  /*8f80*/  LDL.LU R125, [R1+0x1fc] ;  /* 0x0001fc00017d7983 */ /* 0x001f680000300800 */
[----:B------:R-:W-:Y:S01]  /*8f90*/  STL [R1+0x1f0], R126 ;  /* 0x0001f07e01007387 */ /* 0x000fe20000100800 */
[----:B--2---:R-:W-:-:S05]  /*8fa0*/  IADD3 R124, P4, PT, R124, UR11, RZ ;  /* 0x0000000b7c7c7c10 */ /* 0x004fca000ff9e0ff */
[----:B------:R0:W-:Y:S01]  /*8fb0*/  STL [R1+0x1e8], R124 ;  /* 0x0001e87c01007387 */ /* 0x0001e20000100800 */
[----:B---3--:R-:W-:-:S03]  /*8fc0*/  IADD3.X R123, PT, PT, R123, UR26, RZ, P5, !PT ;  /* 0x0000001a7b7b7c10 */ /* 0x008fc6000affe4ff */
[----:B0-----:R-:W2:Y:S04]  /*8fd0*/  LDL.LU R124, [R1+0x1d8] ;  /* 0x0001d800017c7983 */ /* 0x001ea80000300800 */
[----:B------:R0:W-:Y:S01]  /*8fe0*/  STL [R1+0x204], R123 ;  /* 0x0002047b01007387 */ /* 0x0001e20000100800 */
[----:B----4-:R-:W-:-:S03]  /*8ff0*/  IADD3 R122, P5, PT, R122, UR11, RZ ;  /* 0x0000000b7a7a7c10 */ /* 0x010fc6000ffbe0ff */
[----:B0-----:R-:W3:Y:S04]  /*9000*/  LDL.LU R123, [R1+0x1f4] ;  /* 0x0001f400017b7983 */ /* 0x001ee80000300800 */
[----:B------:R-:W4:Y:S04]  /*9010*/  LDL.LU R151, [R1+0x1d0] ;  /* 0x0001d00001977983 */ /* 0x000f280000300800 */
[----:B------:R-:W4:Y:S04]  /*9020*/  LDL.LU R150, [R1+0x1ec] ;  /* 0x0001ec0001967983 */ /* 0x000f280000300800 */
[----:B------:R-:W4:Y:S04]  /*9030*/  LDL.LU R149, [R1+0x1c8] ;  /* 0x0001c80001957983 */ /* 0x000f280000300800 */
[----:B------:R0:W-:Y:S04]  /*9040*/  STL [R1+0x1e0], R122 ;  /* 0x0001e07a01007387 */ /* 0x0001e80000100800 */
[----:B------:R-:W4:Y:S04]  /*9050*/  LDL.LU R148, [R1+0x1e4] ;  /* 0x0001e40001947983 */ /* 0x000f280000300800 */
        /* <DEDUP_REMOVED lines=20> */
[----:B0-----:R-:W4:Y:S01]  /*91a0*/  LDL.LU R122, [R1+0x170] ;  /* 0x00017000017a7983 */ /* 0x001f220000300800 */
[----:B-----5:R-:W-:-:S05]  /*91b0*/  IADD3.X R125, PT, PT, R125, UR26, RZ, P6, !PT ;  /* 0x0000001a7d7d7c10 */ /* 0x020fca000b7fe4ff */
[----:B------:R0:W-:Y:S04]  /*91c0*/  STL [R1+0x1fc], R125 ;  /* 0x0001fc7d01007387 */ /* 0x0001e80000100800 */
[----:B0-----:R-:W5:Y:S01]  /*91d0*/  LDL.LU R125, [R1+0x18c] ;  /* 0x00018c00017d7983 */ /* 0x001f620000300800 */
[----:B--2---:R-:W-:-:S05]  /*91e0*/  IADD3 R124, P6, PT, R124, UR11, RZ ;  /* 0x0000000b7c7c7c10 */ /* 0x004fca000ffde0ff */
[----:B------:R0:W-:Y:S01]  /*91f0*/  STL [R1+0x1d8], R124 ;  /* 0x0001d87c01007387 */ /* 0x0001e20000100800 */
[----:B---3--:R-:W-:-:S03]  /*9200*/  IADD3.X R123, PT, PT, R123, UR21, RZ, P2, !PT ;  /* 0x000000157b7b7c10 */ /* 0x008fc600097fe4ff */
[----:B0-----:R-:W2:Y:S01]  /*9210*/  LDL.LU R124, [R1+0x168] ;  /* 0x00016800017c7983 */ /* 0x001ea20000300800 */
[----:B----4-:R-:W-:-:S03]  /*9220*/  IADD3 R151, P2, PT, R151, UR11, RZ ;  /* 0x0000000b97977c10 */ /* 0x010fc6000ff5e0ff */
[----:B------:R0:W-:Y:S01]  /*9230*/  STL [R1+0x1f4], R123 ;  /* 0x0001f47b01007387 */ /* 0x0001e20000100800 */
[----:B------:R-:W-:Y:S02]  /*9240*/  IADD3.X R150, PT, PT, R150, UR21, RZ, P3, !PT ;  /* 0x0000001596967c10 */ /* 0x000fe40009ffe4ff */
[----:B------:R-:W-:Y:S01]  /*9250*/  IADD3 R149, P3, PT, R149, UR11, RZ ;  /* 0x0000000b95957c10 */ /* 0x000fe2000ff7e0ff */
[----:B0-----:R-:W3:Y:S04]  /*9260*/  LDL.LU R123, [R1+0x184] ;  /* 0x00018400017b7983 */ /* 0x001ee80000300800 */
        /* <DEDUP_REMOVED lines=43> */
[----:B------:R-:W-:-:S05]  /*9520*/  IADD3 R122, P4, PT, R122, UR11, RZ ;  /* 0x0000000b7a7a7c10 */ /* 0x000fca000ff9e0ff */
[----:B------:R0:W-:Y:S04]  /*9530*/  STL [R1+0x170], R122 ;  /* 0x0001707a01007387 */ /* 0x0001e80000100800 */
[----:B------:R-:W-:Y:S04]  /*9540*/  STL [R1+0x178], R127 ;  /* 0x0001787f01007387 */ /* 0x000fe80000100800 */
[----:B0-----:R-:W4:Y:S01]  /*9550*/  LDL.LU R122, [R1+0x160] ;  /* 0x00016000017a7983 */ /* 0x001f220000300800 */
[----:B-----5:R-:W-:-:S03]  /*9560*/  IADD3.X R125, PT, PT, R125, UR21, RZ, P5, !PT ;  /* 0x000000157d7d7c10 */ /* 0x020fc6000affe4ff */
[----:B------:R-:W-:Y:S04]  /*9570*/  STL [R1+0x194], R126 ;  /* 0x0001947e01007387 */ /* 0x000fe80000100800 */
[----:B------:R0:W-:Y:S04]  /*9580*/  STL [R1+0x18c], R125 ;  /* 0x00018c7d01007387 */ /* 0x0001e80000100800 */
[----:B0-----:R-:W5:Y:S01]  /*9590*/  LDL.LU R125, [R1+0x17c] ;  /* 0x00017c00017d7983 */ /* 0x001f620000300800 */
[----:B--2---:R-:W-:-:S05]  /*95a0*/  IADD3 R124, P5, PT, R124, UR11, RZ ;  /* 0x0000000b7c7c7c10 */ /* 0x004fca000ffbe0ff */
[----:B------:R0:W-:Y:S01]  /*95b0*/  STL [R1+0x168], R124 ;  /* 0x0001687c01007387 */ /* 0x0001e20000100800 */
[----:B---3--:R-:W-:-:S03]  /*95c0*/  IADD3.X R123, PT, PT, R123, UR21, RZ, P6, !PT ;  /* 0x000000157b7b7c10 */ /* 0x008fc6000b7fe4ff */
[----:B0-----:R-:W2:Y:S04]  /*95d0*/  LDL.LU R124, [R1+0x158] ;  /* 0x00015800017c7983 */ /* 0x001ea80000300800 */
[----:B------:R-:W3:Y:S04]  /*95e0*/  LDL.LU R151, [R1+0x174] ;  /* 0x0001740001977983 */ /* 0x000ee80000300800 */
[----:B------:R-:W3:Y:S04]  /*95f0*/  LDL.LU R150, [R1+0x150] ;  /* 0x0001500001967983 */ /* 0x000ee80000300800 */
[----:B------:R-:W3:Y:S04]  /*9600*/  LDL.LU R149, [R1+0x16c] ;  /* 0x00016c0001957983 */ /* 0x000ee80000300800 */
[----:B------:R0:W-:Y:S04]  /*9610*/  STL [R1+0x184], R123 ;  /* 0x0001847b01007387 */ /* 0x0001e80000100800 */
[----:B------:R-:W3:Y:S04]  /*9620*/  LDL.LU R148, [R1+0x148] ;  /* 0x0001480001947983 */ /* 0x000ee80000300800 */
        /* <DEDUP_REMOVED lines=19> */
[----:B------:R-:W3:Y:S01]  /*9760*/  LDL.LU R126, [R1+0xf8] ;  /* 0x0000f800017e7983 */ /* 0x000ee20000300800 */
[----:B----4-:R-:W-:-:S03]  /*9770*/  IADD3 R122, P6, PT, R122, UR11, RZ ;  /* 0x0000000b7a7a7c10 */ /* 0x010fc6000ffde0ff */
[----:B0-----:R-:W4:Y:S04]  /*9780*/  LDL.LU R123, [R1+0x114] ;  /* 0x00011400017b7983 */ /* 0x001f280000300800 */
[----:B------:R0:W-:Y:S04]  /*9790*/  STL [R1+0x160], R122 ;  /* 0x0001607a01007387 */ /* 0x0001e80000100800 */
[----:B0-----:R-:W4:Y:S01]  /*97a0*/  LDL.LU R122, [R1+0xf0] ;  /* 0x0000f000017a7983 */ /* 0x001f220000300800 */
[----:B-----5:R-:W-:-:S05]  /*97b0*/  IADD3.X R125, PT, PT, R125, UR21, RZ, P2, !PT ;  /* 0x000000157d7d7c10 */ /* 0x020fca00097fe4ff */
[----:B------:R0:W-:Y:S04]  /*97c0*/  STL [R1+0x17c], R125 ;  /* 0x00017c7d01007387 */ /* 0x0001e80000100800 */
[----:B0-----:R-:W5:Y:S01]  /*97d0*/  LDL.LU R125, [R1+0x10c] ;  /* 0x00010c00017d7983 */ /* 0x001f620000300800 */
[----:B--2---:R-:W-:Y:S02]  /*97e0*/  IADD3 R124, P2, PT, R124, UR11, RZ ;  /* 0x0000000b7c7c7c10 */ /* 0x004fe4000ff5e0ff */
[----:B---3--:R-:W-:-:S03]  /*97f0*/  IADD3.X R151, PT, PT, R151, UR21, RZ, P3, !PT ;  /* 0x0000001597977c10 */ /* 0x008fc60009ffe4ff */
[----:B------:R0:W-:Y:S01]  /*9800*/  STL [R1+0x158], R124 ;  /* 0x0001587c01007387 */ /* 0x0001e20000100800 */
[----:B------:R-:W-:Y:S02]  /*9810*/  IADD3 R150, P3, PT, R150, UR11, RZ ;  /* 0x0000000b96967c10 */ /* 0x000fe4000ff7e0ff */
[----:B------:R-:W-:Y:S01]  /*9820*/  IADD3.X R149, PT, PT, R149, UR21, RZ, P4, !PT ;  /* 0x0000001595957c10 */ /* 0x000fe2000a7fe4ff */
[----:B0-----:R-:W2:Y:S04]  /*9830*/  LDL.LU R124, [R1+0xe8] ;  /* 0x0000e800017c7983 */ /* 0x001ea80000300800 */
        /* <DEDUP_REMOVED lines=43> */
[----:B----4-:R-:W-:-:S05]  /*9af0*/  IADD3.X R123, PT, PT, R123, UR21, RZ, P5, !PT ;  /* 0x000000157b7b7c10 */ /* 0x010fca000affe4ff */
[----:B------:R0:W-:Y:S04]  /*9b00*/  STL [R1+0x114], R123 ;  /* 0x0001147b01007387 */ /* 0x0001e80000100800 */
[----:B------:R-:W-:Y:S01]  /*9b10*/  STL [R1+0x11c], R127 ;  /* 0x00011c7f01007387 */ /* 0x000fe20000100800 */
[----:B------:R-:W-:-:S03]  /*9b20*/  IADD3 R122, P5, PT, R122, UR11, RZ ;  /* 0x0000000b7a7a7c10 */ /* 0x000fc6000ffbe0ff */
[----:B0-----:R-:W3:Y:S04]  /*9b30*/  LDL.LU R123, [R1+0x104] ;  /* 0x00010400017b7983 */ /* 0x001ee80000300800 */
[----:B------:R-:W-:Y:S04]  /*9b40*/  STL [R1+0xf8], R126 ;  /* 0x0000f87e01007387 */ /* 0x000fe80000100800 */
[----:B------:R0:W-:Y:S04]  /*9b50*/  STL [R1+0xf0], R122 ;  /* 0x0000f07a01007387 */ /* 0x0001e80000100800 */
[----:B0-----:R-:W4:Y:S01]  /*9b60*/  LDL.LU R122, [R1+0xe0] ;  /* 0x0000e000017a7983 */ /* 0x001f220000300800 */
[----:B-----5:R-:W-:-:S05]  /*9b70*/  IADD3.X R125, PT, PT, R125, UR21, RZ, P6, !PT ;  /* 0x000000157d7d7c10 */ /* 0x020fca000b7fe4ff */
[----:B------:R0:W-:Y:S04]  /*9b80*/  STL [R1+0x10c], R125 ;  /* 0x00010c7d01007387 */ /* 0x0001e80000100800 */
[----:B0-----:R-:W5:Y:S04]  /*9b90*/  LDL.LU R125, [R1+0xfc] ;  /* 0x0000fc00017d7983 */ /* 0x001f680000300800 */
[----:B------:R-:W5:Y:S04]  /*9ba0*/  LDL.LU R151, [R1+0xd8] ;  /* 0x0000d80001977983 */ /* 0x000f680000300800 */
[----:B------:R-:W5:Y:S04]  /*9bb0*/  LDL.LU R150, [R1+0xf4] ;  /* 0x0000f40001967983 */ /* 0x000f680000300800 */
[----:B------:R-:W5:Y:S01]  /*9bc0*/  LDL.LU R149, [R1+0xd0] ;  /* 0x0000d00001957983 */ /* 0x000f620000300800 */
[----:B--2---:R-:W-:-:S05]  /*9bd0*/  IADD3 R124, P6, PT, R124, UR11, RZ ;  /* 0x0000000b7c7c7c10 */ /* 0x004fca000ffde0ff */
[----:B------:R0:W-:Y:S04]  /*9be0*/  STL [R1+0xe8], R124 ;  /* 0x0000e87c01007387 */ /* 0x0001e80000100800 */
[----:B------:R-:W2:Y:S04]  /*9bf0*/  LDL.LU R148, [R1+0xec] ;  /* 0x0000ec0001947983 */ /* 0x000ea80000300800 */
        /* <DEDUP_REMOVED lines=20> */
[----:B0-----:R-:W2:Y:S01]  /*9d40*/  LDL.LU R124, [R1+0x78] ;  /* 0x00007800017c7983 */ /* 0x001ea20000300800 */
[----:B---3--:R-:W-:-:S05]  /*9d50*/  IADD3.X R123, PT, PT, R123, UR21, RZ, P2, !PT ;  /* 0x000000157b7b7c10 */ /* 0x008fca00097fe4ff */
[----:B------:R0:W-:Y:S04]  /*9d60*/  STL [R1+0x104], R123 ;  /* 0x0001047b01007387 */ /* 0x0001e80000100800 */
[----:B0-----:R-:W3:Y:S01]  /*9d70*/  LDL.LU R123, [R1+0x94] ;  /* 0x00009400017b7983 */ /* 0x001ee20000300800 */
[----:B----4-:R-:W-:-:S05]  /*9d80*/  IADD3 R122, P2, PT, R122, UR11, RZ ;  /* 0x0000000b7a7a7c10 */ /* 0x010fca000ff5e0ff */
[----:B------:R0:W-:Y:S04]  /*9d90*/  STL [R1+0xe0], R122 ;  /* 0x0000e07a01007387 */ /* 0x0001e80000100800 */
[----:B0-----:R-:W4:Y:S01]  /*9da0*/  LDL.LU R122, [R1+0x70] ;  /* 0x00007000017a7983 */ /* 0x001f220000300800 */
[----:B-----5:R-:W-:Y:S02]  /*9db0*/  IADD3.X R125, PT, PT, R125, UR21, RZ, P3, !PT ;  /* 0x000000157d7d7c10 */ /* 0x020fe40009ffe4ff */
[----:B------:R-:W-:-:S03]  /*9dc0*/  IADD3 R151, P3, PT, R151, UR11, RZ ;  /* 0x0000000b97977c10 */ /* 0x000fc6000ff7e0ff */
[----:B------:R0:W-:Y:S01]  /*9dd0*/  STL [R1+0xfc], R125 ;  /* 0x0000fc7d01007387 */ /* 0x0001e20000100800 */
[----:B------:R-:W-:Y:S02]  /*9de0*/  IADD3.X R150, PT, PT, R150, UR21, RZ, P4, !PT ;  /* 0x0000001596967c10 */ /* 0x000fe4000a7fe4ff */
[----:B------:R-:W-:Y:S01]  /*9df0*/  IADD3 R149, P4, PT, R149, UR11, RZ ;  /* 0x0000000b95957c10 */ /* 0x000fe2000ff9e0ff */
[----:B0-----:R-:W5:Y:S04]  /*9e00*/  LDL.LU R125, [R1+0x8c] ;  /* 0x00008c00017d7983 */ /* 0x001f680000300800 */
[----:B------:R-:W-:Y:S04]  /*9e10*/  STL [R1+0xd8], R151 ;  /* 0x0000d89701007387 */ /* 0x000fe80000100800 */
[----:B------:R-:W-:Y:S04]  /*9e20*/  STL [R1+0xf4], R150 ;  /* 0x0000f49601007387 */ /* 0x000fe80000100800 */
[----:B------:R-:W-:Y:S01]  /*9e30*/  STL [R1+0xd0], R149 ;  /* 0x0000d09501007387 */ /* 0x000fe20000100800 */
[----:B--2---:R-:W-:-:S02]  /*9e40*/  IADD3.X R148, PT, PT, R148, UR21, RZ, P5, !PT ;  /* 0x0000001594947c10 */ /* 0x004fc4000affe4ff */
        /* <DEDUP_REMOVED lines=36> */
[----:B------:R-:W-:Y:S02]  /*a090*/  IADD3 R127, P4, PT, R127, UR11, RZ ;  /* 0x0000000b7f7f7c10 */ /* 0x000fe4000ff9e0ff */
[----:B------:R-:W-:Y:S02]  /*a0a0*/  IADD3.X R126, PT, PT, R126, UR21, RZ, P5, !PT ;  /* 0x000000157e7e7c10 */ /* 0x000fe4000affe4ff */
[----:B------:R-:W-:Y:S01]  /*a0b0*/  IADD3 R124, P5, PT, R124, UR11, RZ ;  /* 0x0000000b7c7c7c10 */ /* 0x000fe2000ffbe0ff */
[----:B------:R-:W-:Y:S04]  /*a0c0*/  STL [R1+0xa4], R128 ;  /* 0x0000a48001007387 */ /* 0x000fe80000100800 */
[----:B------:R0:W-:Y:S04]  /*a0d0*/  STL [R1+0x78], R124 ;  /* 0x0000787c01007387 */ /* 0x0001e80000100800 */
[----:B------:R-:W-:Y:S04]  /*a0e0*/  STL [R1+0x80], R127 ;  /* 0x0000807f01007387 */ /* 0x000fe80000100800 */
[----:B0-----:R-:W2:Y:S04]  /*a0f0*/  LDL.LU R124, [R1+0x68] ;  /* 0x00006800017c7983 */ /* 0x001ea80000300800 */
[----:B------:R-:W-:Y:S01]  /*a100*/  STL [R1+0x9c], R126 ;  /* 0x00009c7e01007387 */ /* 0x000fe20000100800 */
[----:B---3--:R-:W-:-:S05]  /*a110*/  IADD3.X R123, PT, PT, R123, UR21, RZ, P6, !PT ;  /* 0x000000157b7b7c10 */ /* 0x008fca000b7fe4ff */
[----:B------:R0:W-:Y:S04]  /*a120*/  STL [R1+0x94], R123 ;  /* 0x0000947b01007387 */ /* 0x0001e80000100800 */
[----:B0-----:R-:W3:Y:S01]  /*a130*/  LDL.LU R123, [R1+0x84] ;  /* 0x00008400017b7983 */ /* 0x001ee20000300800 */
[----:B----4-:R-:W-:-:S05]  /*a140*/  IADD3 R122, P6, PT, R122, UR11, RZ ;  /* 0x0000000b7a7a7c10 */ /* 0x010fca000ffde0ff */
[----:B------:R0:W-:Y:S04]  /*a150*/  STL [R1+0x70], R122 ;  /* 0x0000707a01007387 */ /* 0x0001e80000100800 */
[----:B0-----:R-:W4:Y:S01]  /*a160*/  LDL.LU R122, [R1+0x60] ;  /* 0x00006000017a7983 */ /* 0x001f220000300800 */
[----:B-----5:R-:W-:-:S03]  /*a170*/  IADD3.X R125, PT, PT, R125, UR21, RZ, P2, !PT ;  /* 0x000000157d7d7c10 */ /* 0x020fc600097fe4ff */
        /* <DEDUP_REMOVED lines=24> */
[----:B------:R-:W5:Y:S04]  /*a300*/  LDL.LU R126, [R1] ;  /* 0x00000000017e7983 */ /* 0x000f680000300800 */
[----:B0-----:R-:W5:Y:S01]  /*a310*/  LDL.LU R125, [R1+0x1c] ;  /* 0x00001c00017d7983 */ /* 0x001f620000300800 */
[----:B--2---:R-:W-:-:S05]  /*a320*/  IADD3 R124, P2, PT, R124, UR11, RZ ;  /* 0x0000000b7c7c7c10 */ /* 0x004fca000ff5e0ff */
[----:B------:R0:W-:Y:S04]  /*a330*/  STL [R1+0x68], R124 ;  /* 0x0000687c01007387 */ /* 0x0001e80000100800 */
        /* <DEDUP_REMOVED lines=8> */
[----:B------:R-:W-:Y:S02]  /*a3c0*/  IADD3 R150, P4, PT, R150, UR11, RZ ;  /* 0x0000000b96967c10 */ /* 0x000fe4000ff9e0ff */
[----:B------:R-:W-:Y:S02]  /*a3d0*/  IADD3.X R149, PT, PT, R149, UR21, RZ, P5, !PT ;  /* 0x0000001595957c10 */ /* 0x000fe4000affe4ff */
[----:B------:R-:W-:Y:S01]  /*a3e0*/  IADD3 R148, P5, PT, R148, UR11, RZ ;  /* 0x0000000b94947c10 */ /* 0x000fe2000ffbe0ff */
        /* <DEDUP_REMOVED lines=12> */
[----:B------:R0:W-:Y:S01]  /*a4b0*/  STL [R1+0x64], R144 ;  /* 0x0000649001007387 */ /* 0x0001e20000100800 */
[----:B------:R-:W-:-:S03]  /*a4c0*/  IADD3.X R140, PT, PT, R140, UR21, RZ, P4, !PT ;  /* 0x000000158c8c7c10 */ /* 0x000fc6000a7fe4ff */
[----:B------:R-:W-:Y:S01]  /*a4d0*/  STL [R1+0x40], R143 ;  /* 0x0000408f01007387 */ /* 0x000fe20000100800 */
[----:B------:R-:W-:-:S03]  /*a4e0*/  IADD3 R139, P4, PT, R139, UR11, RZ ;  /* 0x0000000b8b8b7c10 */ /* 0x000fc6000ff9e0ff */
[----:B------:R-:W-:Y:S01]  /*a4f0*/  STL [R1+0x5c], R142 ;  /* 0x00005c8e01007387 */ /* 0x000fe20000100800 */
[----:B------:R-:W-:Y:S01]  /*a500*/  IADD3.X R138, PT, PT, R138, UR21, RZ, P5, !PT ;  /* 0x000000158a8a7c10 */ /* 0x000fe2000affe4ff */
[----:B0-----:R-:W0:Y:S02]  /*a510*/  LDC R144, c[0x0][0x3a0] ;  /* 0x0000e800ff907b82 */ /* 0x001e240000000800 */
        /* <DEDUP_REMOVED lines=25> */
[----:B------:R-:W-:Y:S04]  /*a6b0*/  STL [R1+0x24], R127 ;  /* 0x0000247f01007387 */ /* 0x000fe80000100800 */
[----:B------:R-:W-:Y:S04]  /*a6c0*/  STL [R1], R126 ;  /* 0x0000007e01007387 */ /* 0x000fe80000100800 */
[----:B------:R-:W-:Y:S01]  /*a6d0*/  STL [R1+0x1c], R125 ;  /* 0x00001c7d01007387 */ /* 0x000fe20000100800 */
[----:B--2---:R-:W-:-:S05]  /*a6e0*/  IADD3.X R124, PT, PT, R124, UR21, RZ, P2, !PT ;  /* 0x000000157c7c7c10 */ /* 0x004fca00097fe4ff */
[----:B------:R-:W-:Y:S01]  /*a6f0*/  STL [R1+0x14], R124 ;  /* 0x0000147c01007387 */ /* 0x000fe20000100800 */
[----:B---3--:R-:W-:Y:S02]  /*a700*/  IADD3.X R123, PT, PT, R123, UR21, RZ, P3, !PT ;  /* 0x000000157b7b7c10 */ /* 0x008fe40009ffe4ff */
[----:B----4-:R-:W-:-:S05]  /*a710*/  IADD3.X R122, PT, PT, R122, UR21, RZ, P4, !PT ;  /* 0x000000157a7a7c10 */ /* 0x010fca000a7fe4ff */
[----:B------:R1:W-:Y:S04]  /*a720*/  STL [R1+0x4], R122 ;  /* 0x0000047a01007387 */ /* 0x0003e80000100800 */
[----:B------:R2:W-:Y:S04]  /*a730*/  STL [R1+0xc], R123 ;  /* 0x00000c7b01007387 */ /* 0x0005e80000100800 */
[----:B-1----:R-:W3:Y:S01]  /*a740*/  LDL R122, [R1+0x27c] ;  /* 0x00027c00017a7983 */ /* 0x002ee20000100800 */
[----:B------:R-:W-:-:S04]  /*a750*/  IADD3 R247, P3, PT, R247, UR11, RZ ;  /* 0x0000000bf7f77c10 */ /* 0x000fc8000ff7e0ff */
[----:B------:R-:W-:Y:S02]  /*a760*/  IADD3.X R246, PT, PT, R246, UR21, RZ, P3, !PT ;  /* 0x00000015f6f67c10 */ /* 0x000fe40009ffe4ff */
[----:B------:R-:W-:-:S04]  /*a770*/  IADD3 R77, P3, PT, R77, UR11, RZ ;  /* 0x0000000b4d4d7c10 */ /* 0x000fc8000ff7e0ff */
[----:B------:R-:W-:Y:S02]  /*a780*/  IADD3.X R78, PT, PT, R78, UR21, RZ, P3, !PT ;  /* 0x000000154e4e7c10 */ /* 0x000fe40009ffe4ff */
[----:B------:R-:W-:-:S04]  /*a790*/  IADD3 R31, P3, PT, R31, UR11, RZ ;  /* 0x0000000b1f1f7c10 */ /* 0x000fc8000ff7e0ff */
[----:B------:R-:W-:Y:S02]  /*a7a0*/  IADD3.X R32, PT, PT, R32, UR21, RZ, P3, !PT ;  /* 0x0000001520207c10 */ /* 0x000fe40009ffe4ff */
[----:B------:R-:W-:-:S04]  /*a7b0*/  IADD3 R117, P3, PT, R117, UR11, RZ ;  /* 0x0000000b75757c10 */ /* 0x000fc8000ff7e0ff */
[----:B------:R-:W-:Y:S02]  /*a7c0*/  IADD3.X R118, PT, PT, R118, UR21, RZ, P3, !PT ;  /* 0x0000001576767c10 */ /* 0x000fe40009ffe4ff */
[----:B------:R-:W-:Y:S02]  /*a7d0*/  IADD3 R75, P3, PT, R75, UR11, RZ ;  /* 0x0000000b4b4b7c10 */ /* 0x000fe4000ff7e0ff */
[----:B------:R-:W-:Y:S02]  /*a7e0*/  IADD3.X R252, PT, PT, R252, UR21, RZ, P5, !PT ;  /* 0x00000015fcfc7c10 */ /* 0x000fe4000affe4ff */
[----:B------:R-:W-:Y:S02]  /*a7f0*/  IADD3.X R76, PT, PT, R76, UR21, RZ, P3, !PT ;  /* 0x000000154c4c7c10 */ /* 0x000fe40009ffe4ff */
[----:B------:R-:W-:Y:S02]  /*a800*/  IADD3 R41, P3, PT, R41, UR11, RZ ;  /* 0x0000000b29297c10 */ /* 0x000fe4000ff7e0ff */
[----:B------:R-:W-:-:S02]  /*a810*/  IADD3 R251, P6, PT, R251, UR11, RZ ;  /* 0x0000000bfbfb7c10 */ /* 0x000fc4000ffde0ff */
[----:B------:R-:W-:Y:S02]  /*a820*/  IADD3 R95, P5, PT, R95, UR11, RZ ;  /* 0x0000000b5f5f7c10 */ /* 0x000fe4000ffbe0ff */
[----:B------:R-:W-:Y:S02]  /*a830*/  IADD3.X R42, PT, PT, R42, UR21, RZ, P3, !PT ;  /* 0x000000152a2a7c10 */ /* 0x000fe40009ffe4ff */
[----:B------:R-:W-:Y:S02]  /*a840*/  IADD3 R115, P3, PT, R115, UR11, RZ ;  /* 0x0000000b73737c10 */ /* 0x000fe4000ff7e0ff */
[----:B------:R-:W-:Y:S02]  /*a850*/  IADD3.X R250, PT, PT, R250, UR21, RZ, P6, !PT ;  /* 0x00000015fafa7c10 */ /* 0x000fe4000b7fe4ff */
[----:B------:R-:W-:Y:S02]  /*a860*/  IADD3.X R96, PT, PT, R96, UR21, RZ, P5, !PT ;  /* 0x0000001560607c10 */ /* 0x000fe4000affe4ff */
[----:B------:R-:W-:-:S02]  /*a870*/  IADD3 R249, P2, PT, R249, UR11, RZ ;  /* 0x0000000bf9f97c10 */ /* 0x000fc4000ff5e0ff */
[----:B------:R-:W-:Y:S02]  /*a880*/  IADD3 R245, P4, PT, R245, UR11, RZ ;  /* 0x0000000bf5f57c10 */ /* 0x000fe4000ff9e0ff */
[----:B------:R-:W-:Y:S02]  /*a890*/  IADD3 R93, P6, PT, R93, UR11, RZ ;  /* 0x0000000b5d5d7c10 */ /* 0x000fe4000ffde0ff */
[----:B------:R-:W-:Y:S02]  /*a8a0*/  IADD3 R61, P5, PT, R61, UR11, RZ ;  /* 0x0000000b3d3d7c10 */ /* 0x000fe4000ffbe0ff */
[----:B------:R-:W-:Y:S02]  /*a8b0*/  IADD3.X R116, PT, PT, R116, UR21, RZ, P3, !PT ;  /* 0x0000001574747c10 */ /* 0x000fe40009ffe4ff */
[----:B------:R-:W-:Y:S02]  /*a8c0*/  IADD3 R83, P3, PT, R83, UR11, RZ ;  /* 0x0000000b53537c10 */ /* 0x000fe4000ff7e0ff */
[----:B------:R-:W-:-:S02]  /*a8d0*/  IADD3.X R248, PT, PT, R248, UR21, RZ, P2, !PT ;  /* 0x00000015f8f87c10 */ /* 0x000fc400097fe4ff */
[----:B------:R-:W-:Y:S02]  /*a8e0*/  IADD3.X R244, PT, PT, R244, UR21, RZ, P4, !PT ;  /* 0x00000015f4f47c10 */ /* 0x000fe4000a7fe4ff */
[----:B------:R-:W-:Y:S02]  /*a8f0*/  IADD3.X R94, PT, PT, R94, UR21, RZ, P6, !PT ;  /* 0x000000155e5e7c10 */ /* 0x000fe4000b7fe4ff */
[----:B------:R-:W-:Y:S02]  /*a900*/  IADD3.X R63, PT, PT, R63, UR21, RZ, P5, !PT ;  /* 0x000000153f3f7c10 */ /* 0x000fe4000affe4ff */
[----:B------:R-:W-:Y:S02]  /*a910*/  IADD3 R79, P2, PT, R79, UR11, RZ ;  /* 0x0000000b4f4f7c10 */ /* 0x000fe4000ff5e0ff */
[----:B------:R-:W-:Y:S02]  /*a920*/  IADD3 R62, P4, PT, R62, UR11, RZ ;  /* 0x0000000b3e3e7c10 */ /* 0x000fe4000ff9e0ff */
[----:B------:R-:W-:-:S02]  /*a930*/  IADD3 R47, P6, PT, R47, UR11, RZ ;  /* 0x0000000b2f2f7c10 */ /* 0x000fc4000ffde0ff */
[----:B------:R-:W-:Y:S02]  /*a940*/  IADD3 R15, P5, PT, R15, UR11, RZ ;  /* 0x0000000b0f0f7c10 */ /* 0x000fe4000ffbe0ff */
[----:B------:R-:W-:Y:S02]  /*a950*/  IADD3.X R84, PT, PT, R84, UR21, RZ, P3, !PT ;  /* 0x0000001554547c10 */ /* 0x000fe40009ffe4ff */
[----:B------:R-:W-:Y:S02]  /*a960*/  IADD3 R39, P3, PT, R39, UR11, RZ ;  /* 0x0000000b27277c10 */ /* 0x000fe4000ff7e0ff */
[----:B------:R-:W-:Y:S02]  /*a970*/  IADD3.X R80, PT, PT, R80, UR21, RZ, P2, !PT ;  /* 0x0000001550507c10 */ /* 0x000fe400097fe4ff */
[----:B------:R-:W-:Y:S02]  /*a980*/  IADD3.X R64, PT, PT, R64, UR21, RZ, P4, !PT ;  /* 0x0000001540407c10 */ /* 0x000fe4000a7fe4ff */
[----:B------:R-:W-:-:S02]  /*a990*/  IADD3.X R48, PT, PT, R48, UR21, RZ, P6, !PT ;  /* 0x0000001530307c10 */ /* 0x000fc4000b7fe4ff */
[----:B------:R-:W-:Y:S02]  /*a9a0*/  IADD3.X R16, PT, PT, R16, UR21, RZ, P5, !PT ;  /* 0x0000001510107c10 */ /* 0x000fe4000affe4ff */
[----:B------:R-:W-:Y:S02]  /*a9b0*/  IADD3 R45, P2, PT, R45, UR11, RZ ;  /* 0x0000000b2d2d7c10 */ /* 0x000fe4000ff5e0ff */
[----:B------:R-:W-:Y:S02]  /*a9c0*/  IADD3 R29, P4, PT, R29, UR11, RZ ;  /* 0x0000000b1d1d7c10 */ /* 0x000fe4000ff9e0ff */
[----:B------:R-:W-:Y:S02]  /*a9d0*/  IADD3 R13, P6, PT, R13, UR11, RZ ;  /* 0x0000000b0d0d7c10 */ /* 0x000fe4000ffde0ff */
[----:B------:R-:W-:Y:S02]  /*a9e0*/  IADD3 R105, P5, PT, R105, UR11, RZ ;  /* 0x0000000b69697c10 */ /* 0x000fe4000ffbe0ff */
[----:B------:R-:W-:-:S02]  /*a9f0*/  IADD3.X R40, PT, PT, R40, UR21, RZ, P3, !PT ;  /* 0x0000001528287c10 */ /* 0x000fc40009ffe4ff */
[----:B------:R-:W-:Y:S02]  /*aa00*/  IADD3 R5, P3, PT, R5, UR11, RZ ;  /* 0x0000000b05057c10 */ /* 0x000fe4000ff7e0ff */
[----:B------:R-:W-:Y:S02]  /*aa10*/  IADD3.X R46, PT, PT, R46, UR21, RZ, P2, !PT ;  /* 0x000000152e2e7c10 */ /* 0x000fe400097fe4ff */
[----:B------:R-:W-:Y:S02]  /*aa20*/  IADD3.X R30, PT, PT, R30, UR21, RZ, P4, !PT ;  /* 0x000000151e1e7c10 */ /* 0x000fe4000a7fe4ff */
[----:B------:R-:W-:Y:S02]  /*aa30*/  IADD3.X R14, PT, PT, R14, UR21, RZ, P6, !PT ;  /* 0x000000150e0e7c10 */ /* 0x000fe4000b7fe4ff */
[----:B------:R-:W-:Y:S02]  /*aa40*/  IADD3.X R106, PT, PT, R106, UR21, RZ, P5, !PT ;  /* 0x000000156a6a7c10 */ /* 0x000fe4000affe4ff */
[----:B------:R-:W-:-:S02]  /*aa50*/  IADD3 R119, P2, PT, R119, UR11, RZ ;  /* 0x0000000b77777c10 */ /* 0x000fc4000ff5e0ff */
[----:B------:R-:W-:Y:S02]  /*aa60*/  IADD3 R107, P4, PT, R107, UR11, RZ ;  /* 0x0000000b6b6b7c10 */ /* 0x000fe4000ff9e0ff */
[----:B------:R-:W-:Y:S02]  /*aa70*/  IADD3 R91, P6, PT, R91, UR11, RZ ;  /* 0x0000000b5b5b7c10 */ /* 0x000fe4000ffde0ff */
        /* <DEDUP_REMOVED lines=10> */
[----:B------:R-:W-:Y:S02]  /*ab20*/  IADD3.X R74, PT, PT, R74, UR21, RZ, P4, !PT ;  /* 0x000000154a4a7c10 */ /* 0x000fe4000a7fe4ff */
[----:B------:R-:W-:Y:S02]  /*ab30*/  IADD3.X R59, PT, PT, R59, UR21, RZ, P6, !PT ;  /* 0x000000153b3b7c10 */ /* 0x000fe4000b7fe4ff */
[----:B------:R-:W-:Y:S02]  /*ab40*/  IADD3.X R26, PT, PT, R26, UR21, RZ, P5, !PT ;  /* 0x000000151a1a7c10 */ /* 0x000fe4000affe4ff */
[----:B------:R-:W-:Y:S01]  /*ab50*/  IADD3.X R6, PT, PT, R6, UR21, RZ, P3, !PT ;  /* 0x0000001506067c10 */ /* 0x000fe20009ffe4ff */
[----:B------:R-:W1:Y:S01]  /*ab60*/  SYNCS.PHASECHK.TRANS64.TRYWAIT P3, [UR10], R121 ;  /* 0x00000079ff0075a7 */ /* 0x000e62000806110a */
[----:B------:R-:W-:Y:S02]  /*ab70*/  IADD3 R43, P2, PT, R43, UR11, RZ ;  /* 0x0000000b2b2b7c10 */ /* 0x000fe4000ff5e0ff */
[----:B------:R-:W-:-:S02]  /*ab80*/  IADD3 R27, P4, PT, R27, UR11, RZ ;  /* 0x0000000b1b1b7c10 */ /* 0x000fc4000ff9e0ff */
[----:B------:R-:W-:Y:S02]  /*ab90*/  IADD3 R11, P6, PT, R11, UR11, RZ ;  /* 0x0000000b0b0b7c10 */ /* 0x000fe4000ffde0ff */
[----:B------:R-:W-:Y:S02]  /*aba0*/  IADD3 R103, P5, PT, R103, UR11, RZ ;  /* 0x0000000b67677c10 */ /* 0x000fe4000ffbe0ff */
[----:B------:R-:W-:Y:S02]  /*abb0*/  IADD3.X R44, PT, PT, R44, UR21, RZ, P2, !PT ;  /* 0x000000152c2c7c10 */ /* 0x000fe400097fe4ff */
[----:B------:R-:W-:Y:S02]  /*abc0*/  IADD3.X R28, PT, PT, R28, UR21, RZ, P4, !PT ;  /* 0x000000151c1c7c10 */ /* 0x000fe4000a7fe4ff */
[----:B------:R-:W-:Y:S02]  /*abd0*/  IADD3.X R12, PT, PT, R12, UR21, RZ, P6, !PT ;  /* 0x000000150c0c7c10 */ /* 0x000fe4000b7fe4ff */
[----:B------:R-:W-:-:S02]  /*abe0*/  IADD3.X R104, PT, PT, R104, UR21, RZ, P5, !PT ;  /* 0x0000001568687c10 */ /* 0x000fc4000affe4ff */
[----:B------:R-:W-:Y:S02]  /*abf0*/  IADD3 R9, P2, PT, R9, UR11, RZ ;  /* 0x0000000b09097c10 */ /* 0x000fe4000ff5e0ff */
[----:B------:R-:W-:Y:S02]  /*ac00*/  IADD3 R113, P4, PT, R113, UR11, RZ ;  /* 0x0000000b71717c10 */ /* 0x000fe4000ff9e0ff */
[----:B------:R-:W-:Y:S02]  /*ac10*/  IADD3 R101, P6, PT, R101, UR11, RZ ;  /* 0x0000000b65657c10 */ /* 0x000fe4000ffde0ff */
[----:B------:R-:W-:Y:S02]  /*ac20*/  IADD3 R69, P5, PT, R69, UR11, RZ ;  /* 0x0000000b45457c10 */ /* 0x000fe4000ffbe0ff */
[----:B------:R-:W-:Y:S02]  /*ac30*/  IADD3.X R10, PT, PT, R10, UR21, RZ, P2, !PT ;  /* 0x000000150a0a7c10 */ /* 0x000fe400097fe4ff */
[----:B------:R-:W-:-:S02]  /*ac40*/  IADD3.X R114, PT, PT, R114, UR21, RZ, P4, !PT ;  /* 0x0000001572727c10 */ /* 0x000fc4000a7fe4ff */
[----:B------:R-:W-:Y:S02]  /*ac50*/  IADD3.X R102, PT, PT, R102, UR21, RZ, P6, !PT ;  /* 0x0000001566667c10 */ /* 0x000fe4000b7fe4ff */
[----:B------:R-:W-:Y:S02]  /*ac60*/  IADD3.X R71, PT, PT, R71, UR21, RZ, P5, !PT ;  /* 0x0000001547477c10 */ /* 0x000fe4000affe4ff */
[----:B------:R-:W-:Y:S02]  /*ac70*/  IADD3 R87, P2, PT, R87, UR11, RZ ;  /* 0x0000000b57577c10 */ /* 0x000fe4000ff5e0ff */
[----:B------:R-:W-:Y:S02]  /*ac80*/  IADD3 R70, P4, PT, R70, UR11, RZ ;  /* 0x0000000b46467c10 */ /* 0x000fe4000ff9e0ff */
[----:B------:R-:W-:Y:S02]  /*ac90*/  IADD3 R54, P6, PT, R54, UR11, RZ ;  /* 0x0000000b36367c10 */ /* 0x000fe4000ffde0ff */
[----:B------:R-:W-:-:S02]  /*aca0*/  IADD3 R23, P5, PT, R23, UR11, RZ ;  /* 0x0000000b17177c10 */ /* 0x000fc4000ffbe0ff */
[----:B------:R-:W-:Y:S02]  /*acb0*/  IADD3.X R89, PT, PT, R89, UR21, RZ, P2, !PT ;  /* 0x0000001559597c10 */ /* 0x000fe400097fe4ff */
[----:B------:R-:W-:Y:S02]  /*acc0*/  IADD3.X R72, PT, PT, R72, UR21, RZ, P4, !PT ;  /* 0x0000001548487c10 */ /* 0x000fe4000a7fe4ff */
[----:B------:R-:W-:Y:S02]  /*acd0*/  IADD3.X R56, PT, PT, R56, UR21, RZ, P6, !PT ;  /* 0x0000001538387c10 */ /* 0x000fe4000b7fe4ff */
[----:B------:R-:W-:Y:S02]  /*ace0*/  IADD3.X R24, PT, PT, R24, UR21, RZ, P5, !PT ;  /* 0x0000001518187c10 */ /* 0x000fe4000affe4ff */
        /* <DEDUP_REMOVED lines=40> */
[----:B------:R-:W-:Y:S01]  /*af70*/  PRMT R238, RZ, 0x7610, R238 ;  /* 0x00007610ffee7816 */ /* 0x000fe200000000ee */
[----:B---3--:R-:W-:-:S05]  /*af80*/  VIADD R122, R122, 0x1 ;  /* 0x000000017a7a7836 */ /* 0x008fca0000000000 */
[----:B------:R2:W-:Y:S01]  /*af90*/  STL [R1+0x290], R122 ;  /* 0x0002907a01007387 */ /* 0x0005e20000100800 */
[----:B0-----:R-:W-:-:S05]  /*afa0*/  IMAD R144, R122, -0x40, R144 ;  /* 0xffffffc07a907824 */ /* 0x001fca00078e0290 */
[C---:B------:R-:W-:Y:S02]  /*afb0*/  ISETP.GT.AND P2, PT, R144.reuse, RZ, PT ;  /* 0x000000ff9000720c */ /* 0x040fe40003f44270 */
[----:B------:R-:W-:Y:S01]  /*afc0*/  ISETP.GT.AND P4, PT, R144, 0x1, PT ;  /* 0x000000019000780c */ /* 0x000fe20003f84270 */
[----:B-1----:R-:W-:-:S12]  /*afd0*/  @!P3 BRA `(.L_x_14) ;  /* 0x0000008c0068b947 */ /* 0x002fd80003800000 */
.L_x_24:
[----:B--2---:R-:W-:Y:S01]  /*afe0*/  @P2 IMAD.MOV.U32 R122, RZ, RZ, R0 ;  /* 0x000000ffff7a2224 */ /* 0x004fe200078e0000 */
[----:B------:R-:W-:Y:S01]  /*aff0*/  PRMT R240, RZ, 0x7610, R240 ;  /* 0x00007610fff07816 */ /* 0x000fe200000000f0 */
[----:B------:R-:W-:Y:S01]  /*b000*/  @P2 IMAD.MOV.U32 R123, RZ, RZ, R2 ;  /* 0x000000ffff7b2224 */ /* 0x000fe200078e0002 */
[----:B------:R-:W-:Y:S01]  /*b010*/  STL [R1+0x2d8], R236 ;  /* 0x0002d8ec01007387 */ /* 0x000fe20000100800 */
[----:B------:R-:W-:-:S03]  /*b020*/  ISETP.GT.AND P3, PT, R144, 0x2, PT ;  /* 0x000000029000780c */ /* 0x000fc60003f64270 */
[----:B------:R0:W2:Y:S01]  /*b030*/  @P2 LDG.E.U8 R238, desc[UR18][R122.64] ;  /* 0x000000127aee2981 */ /* 0x0000a2000c1e1100 */
[----:B------:R-:W-:-:S03]  /*b040*/  PRMT R127, RZ, 0x7610, R127 ;  /* 0x00007610ff7f7816 */ /* 0x000fc6000000007f */
[----:B------:R-:W-:Y:S04]  /*b050*/  STL [R1+0x2a0], R161 ;  /* 0x0002a0a101007387 */ /* 0x000fe80000100800 */
[----:B------:R-:W-:Y:S01]  /*b060*/  STL [R1+0x29c], R145 ;  /* 0x00029c9101007387 */ /* 0x000fe20000100800 */
[----:B0-----:R-:W-:Y:S02]  /*b070*/  @P2 IMAD.MOV.U32 R122, RZ, RZ, R3 ;  /* 0x000000ffff7a2224 */ /* 0x001fe400078e0003 */
[----:B------:R-:W-:Y:S01]  /*b080*/  @P2 IMAD.MOV.U32 R123, RZ, RZ, R4 ;  /* 0x000000ffff7b2224 */ /* 0x000fe200078e0004 */
[----:B------:R-:W-:Y:S04]  /*b090*/  STL [R1+0x298], R132 ;  /* 0x0002988401007387 */ /* 0x000fe80000100800 */
[----:B------:R0:W3:Y:S01]  /*b0a0*/  @P2 LDG.E.U8 R240, desc[UR18][R122.64] ;  /* 0x000000127af02981 */ /* 0x0000e2000c1e1100 */
[----:B------:R-:W-:-:S03]  /*b0b0*/  PRMT R126, RZ, 0x7610, R126 ;  /* 0x00007610ff7e7816 */ /* 0x000fc6000000007e */
[----:B------:R-:W-:Y:S01]  /*b0c0*/  STL [R1+0x2a8], R0 ;  /* 0x0002a80001007387 */ /* 0x000fe20000100800 */
[----:B------:R-:W-:-:S03]  /*b0d0*/  PRMT R125, RZ, 0x7610, R125 ;  /* 0x00007610ff7d7816 */ /* 0x000fc6000000007d */
[----:B------:R-:W-:Y:S01]  /*b0e0*/  STL [R1+0x2a4], R2 ;  /* 0x0002a40201007387 */ /* 0x000fe20000100800 */
[----:B0-----:R-:W-:Y:S02]  /*b0f0*/  @P4 IMAD.MOV.U32 R122, RZ, RZ, R17 ;  /* 0x000000ffff7a4224 */ /* 0x001fe400078e0011 */
[----:B------:R-:W-:Y:S01]  /*b100*/  @P4 IMAD.MOV.U32 R123, RZ, RZ, R18 ;  /* 0x000000ffff7b4224 */ /* 0x000fe200078e0012 */
[----:B------:R-:W-:Y:S04]  /*b110*/  STL [R1+0x2b0], R3 ;  /* 0x0002b00301007387 */ /* 0x000fe80000100800 */
[----:B------:R0:W4:Y:S04]  /*b120*/  @P4 LDG.E.U8 R127, desc[UR18][R122.64] ;  /* 0x000000127a7f4981 */ /* 0x000128000c1e1100 */
[----:B------:R-:W-:Y:S04]  /*b130*/  STL [R1+0x2ac], R4 ;  /* 0x0002ac0401007387 */ /* 0x000fe80000100800 */
[----:B------:R-:W-:Y:S01]  /*b140*/  STL [R1+0x2b8], R17 ;  /* 0x0002b81101007387 */ /* 0x000fe20000100800 */
[----:B0-----:R-:W-:-:S02]  /*b150*/  @P4 IMAD.MOV.U32 R122, RZ, RZ, R19 ;  /* 0x000000ffff7a4224 */ /* 0x001fc400078e0013 */
[----:B------:R-:W-:Y:S01]  /*b160*/  @P4 IMAD.MOV.U32 R123, RZ, RZ, R20 ;  /* 0x000000ffff7b4224 */ /* 0x000fe200078e0014 */
[----:B------:R-:W-:Y:S04]  /*b170*/  STL [R1+0x2b4], R18 ;  /* 0x0002b41201007387 */ /* 0x000fe80000100800 */
[----:B------:R-:W-:Y:S04]  /*b180*/  STL [R1+0x2c0], R19 ;  /* 0x0002c01301007387 */ /* 0x000fe80000100800 */
[----:B------:R-:W-:Y:S04]  /*b190*/  STL [R1+0x2bc], R20 ;  /* 0x0002bc1401007387 */ /* 0x000fe80000100800 */
[----:B------:R0:W2:Y:S04]  /*b1a0*/  @P4 LDG.E.U8 R126, desc[UR18][R122.64] ;  /* 0x000000127a7e4981 */ /* 0x0000a8000c1e1100 */
[----:B------:R1:W-:Y:S04]  /*b1b0*/  STL [R1+0x2c8], R33 ;  /* 0x0002c82101007387 */ /* 0x0003e80000100800 */
[----:B------:R-:W-:Y:S01]  /*b1c0*/  STL.S16 [R1+0x280], R125 ;  /* 0x0002807d01007387 */ /* 0x000fe20000100600 */
[----:B0-----:R-:W-:-:S03]  /*b1d0*/  @P3 IMAD.MOV.U32 R122, RZ, RZ, R33 ;  /* 0x000000ffff7a3224 */ /* 0x001fc600078e0021 */
[----:B-1----:R-:W2:Y:S01]  /*b1e0*/  LDL.LU R33, [R1+0x280] ;  /* 0x0002800001217983 */ /* 0x002ea20000300800 */
[----:B------:R-:W-:Y:S01]  /*b1f0*/  PRMT R124, RZ, 0x7610, R124 ;  /* 0x00007610ff7c7816 */ /* 0x000fe2000000007c */
[----:B------:R-:W-:-:S05]  /*b200*/  @P3 IMAD.MOV.U32 R123, RZ, RZ, R34 ;  /* 0x000000ffff7b3224 */ /* 0x000fca00078e0022 */
[----:B------:R0:W3:Y:S01]  /*b210*/  @P3 LDG.E.U8 R124, desc[UR18][R122.64] ;  /* 0x000000127a7c3981 */ /* 0x0000e2000c1e1100 */
[C---:B------:R-:W-:Y:S02]  /*b220*/  ISETP.GT.AND P2, PT, R144.reuse, 0x3, PT ;  /* 0x000000039000780c */ /* 0x040fe40003f44270 */
[----:B------:R-:W-:Y:S02]  /*b230*/  ISETP.GT.AND P4, PT, R144, 0x4, PT ;  /* 0x000000049000780c */ /* 0x000fe40003f84270 */
[----:B------:R-:W-:Y:S01]  /*b240*/  PRMT R20, RZ, 0x7610, R20 ;  /* 0x00007610ff147816 */ /* 0x000fe20000000014 */
[----:B0-----:R-:W-:Y:S02]  /*b250*/  @P3 IMAD.MOV.U32 R122, RZ, RZ, R35 ;  /* 0x000000ffff7a3224 */ /* 0x001fe400078e0023 */
[----:B------:R-:W-:Y:S01]  /*b260*/  @P3 IMAD.MOV.U32 R123, RZ, RZ, R36 ;  /* 0x000000ffff7b3224 */ /* 0x000fe200078e0024 */
[----:B------:R-:W-:Y:S02]  /*b270*/  PRMT R17, RZ, 0x7610, R17 ;  /* 0x00007610ff117816 */ /* 0x000fe40000000011 */
[----:B------:R-:W-:-:S02]  /*b280*/  PRMT R18, RZ, 0x7610, R18 ;  /* 0x00007610ff127816 */ /* 0x000fc40000000012 */
[----:B------:R-:W-:Y:S02]  /*b290*/  PRMT R3, RZ, 0x7610, R3 ;  /* 0x00007610ff037816 */ /* 0x000fe40000000003 */
[----:B------:R-:W-:Y:S02]  /*b2a0*/  PRMT R4, RZ, 0x7610, R4 ;  /* 0x00007610ff047816 */ /* 0x000fe40000000004 */
[----:B------:R-:W-:Y:S02]  /*b2b0*/  PRMT R0, RZ, 0x7610, R0 ;  /* 0x00007610ff007816 */ /* 0x000fe40000000000 */
[----:B------:R-:W-:Y:S02]  /*b2c0*/  PRMT R2, RZ, 0x7610, R2 ;  /* 0x00007610ff027816 */ /* 0x000fe40000000002 */
[----:B------:R-:W-:Y:S01]  /*b2d0*/  PRMT R161, RZ, 0x7610, R161 ;  /* 0x00007610ffa17816 */ /* 0x000fe200000000a1 */
[----:B------:R0:W-:Y:S01]  /*b2e0*/  STL [R1+0x2c4], R34 ;  /* 0x0002c42201007387 */ /* 0x0001e20000100800 */
[----:B------:R-:W-:-:S02]  /*b2f0*/  PRMT R145, RZ, 0x7610, R145 ;  /* 0x00007610ff917816 */ /* 0x000fc40000000091 */
[----:B------:R-:W-:Y:S02]  /*b300*/  PRMT R132, RZ, 0x7610, R132 ;  /* 0x00007610ff847816 */ /* 0x000fe40000000084 */
[----:B------:R-:W-:Y:S02]  /*b310*/  PRMT R242, RZ, 0x7610, R242 ;  /* 0x00007610fff27816 */ /* 0x000fe400000000f2 */
[----:B------:R-:W-:Y:S02]  /*b320*/  PRMT R243, RZ, 0x7610, R243 ;  /* 0x00007610fff37816 */ /* 0x000fe400000000f3 */
[----:B0-----:R-:W-:Y:S02]  /*b330*/  PRMT R34, RZ, 0x7610, R34 ;  /* 0x00007610ff227816 */ /* 0x001fe40000000022 */
[----:B------:R-:W-:Y:S02]  /*b340*/  PRMT R19, RZ, 0x7610, R19 ;  /* 0x00007610ff137816 */ /* 0x000fe40000000013 */
[----:B------:R-:W-:-:S02]  /*b350*/  PRMT R241, RZ, 0x7610, R241 ;  /* 0x00007610fff17816 */ /* 0x000fc400000000f1 */
[----:B------:R-:W-:Y:S02]  /*b360*/  PRMT R239, RZ, 0x7610, R239 ;  /* 0x00007610ffef7816 */ /* 0x000fe400000000ef */
[----:B------:R-:W-:Y:S02]  /*b370*/  PRMT R237, RZ, 0x7610, R237 ;  /* 0x00007610ffed7816 */ /* 0x000fe400000000ed */
[----:B------:R-:W-:Y:S02]  /*b380*/  PRMT R235, RZ, 0x7610, R235 ;  /* 0x00007610ffeb7816 */ /* 0x000fe400000000eb */
[----:B------:R-:W-:Y:S02]  /*b390*/  PRMT R233, RZ, 0x7610, R233 ;  /* 0x00007610ffe97816 */ /* 0x000fe400000000e9 */
        /* <DEDUP_REMOVED lines=14> */
[----:B------:R-:W-:Y:S01]  /*b480*/  PRMT R205, RZ, 0x7610, R205 ;  /* 0x00007610ffcd7816 */ /* 0x000fe200000000cd */
[----:B--2---:R0:W2:Y:S02]  /*b490*/  @P3 LDG.E.U8 R33, desc[UR18][R122.64] ;  /* 0x000000127a213981 */ /* 0x0040a4000c1e1100 */
[----:B0-----:R-:W-:Y:S02]  /*b4a0*/  @P2 IMAD.MOV.U32 R122, RZ, RZ, R49 ;  /* 0x000000ffff7a2224 */ /* 0x001fe400078e0031 */
[----:B------:R-:W-:-:S05]  /*b4b0*/  @P2 IMAD.MOV.U32 R123, RZ, RZ, R51 ;  /* 0x000000ffff7b2224 */ /* 0x000fca00078e0033 */
[----:B------:R0:W2:Y:S01]  /*b4c0*/  @P2 LDG.E.U8 R20, desc[UR18][R122.64] ;  /* 0x000000127a142981 */ /* 0x0000a2000c1e1100 */
[----:B------:R-:W-:Y:S01]  /*b4d0*/  ISETP.GT.AND P3, PT, R144, 0x5, PT ;  /* 0x000000059000780c */ /* 0x000fe20003f64270 */
[----:B0-----:R-:W-:Y:S02]  /*b4e0*/  @P2 IMAD.MOV.U32 R122, RZ, RZ, R50 ;  /* 0x000000ffff7a2224 */ /* 0x001fe400078e0032 */
[----:B------:R-:W-:-:S05]  /*b4f0*/  @P2 IMAD.MOV.U32 R123, RZ, RZ, R52 ;  /* 0x000000ffff7b2224 */ /* 0x000fca00078e0034 */
[----:B------:R0:W2:Y:S02]  /*b500*/  @P2 LDG.E.U8 R17, desc[UR18][R122.64] ;  /* 0x000000127a112981 */ /* 0x0000a4000c1e1100 */
        /* <DEDUP_REMOVED lines=17> */
[----:B------:R-:W-:-:S03]  /*b620*/  ISETP.GT.AND P3, PT, R144, 0x8, PT ;  /* 0x000000089000780c */ /* 0x000fc60003f64270 */
[----:B------:R1:W-:Y:S04]  /*b630*/  STL [R1+0x288], R126 ;  /* 0x0002887e01007387 */ /* 0x0003e80000100800 */
[----:B------:R-:W2:Y:S01]  /*b640*/  LDL R125, [R1+0xc] ;  /* 0x00000c00017d7983 */ /* 0x000ea20000100800 */
[----:B0-----:R-:W-:Y:S02]  /*b650*/  @P2 IMAD.MOV.U32 R122, RZ, RZ, R99 ;  /* 0x000000ffff7a2224 */ /* 0x001fe400078e0063 */
[----:B------:R-:W-:Y:S01]  /*b660*/  @P2 IMAD.MOV.U32 R123, RZ, RZ, R100 ;  /* 0x000000ffff7b2224 */ /* 0x000fe200078e0064 */
[----:B-1----:R-:W2:Y:S04]  /*b670*/  LDL R126, [R1] ;  /* 0x00000000017e7983 */ /* 0x002ea80000100800 */
[----:B------:R0:W2:Y:S02]  /*b680*/  @P2 LDG.E.U8 R161, desc[UR18][R122.64] ;  /* 0x000000127aa12981 */ /* 0x0000a4000c1e1100 */
[----:B0-----:R-:W-:-:S02]  /*b690*/  @P4 IMAD.MOV.U32 R122, RZ, RZ, R109 ;  /* 0x000000ffff7a4224 */ /* 0x001fc400078e006d */
[----:B------:R-:W-:-:S05]  /*b6a0*/  @P4 IMAD.MOV.U32 R123, RZ, RZ, R110 ;  /* 0x000000ffff7b4224 */ /* 0x000fca00078e006e */
[----:B------:R0:W2:Y:S01]  /*b6b0*/  @P4 LDG.E.U8 R145, desc[UR18][R122.64] ;  /* 0x000000127a914981 */ /* 0x0000a2000c1e1100 */
[----:B------:R-:W-:Y:S01]  /*b6c0*/  ISETP.GT.AND P2, PT, R144, 0x9, PT ;  /* 0x000000099000780c */ /* 0x000fe20003f44270 */
[----:B0-----:R-:W-:Y:S02]  /*b6d0*/  @P4 IMAD.MOV.U32 R122, RZ, RZ, R111 ;  /* 0x000000ffff7a4224 */ /* 0x001fe400078e006f */
[----:B------:R-:W-:-:S05]  /*b6e0*/  @P4 IMAD.MOV.U32 R123, RZ, RZ, R112 ;  /* 0x000000ffff7b4224 */ /* 0x000fca00078e0070 */
[----:B------:R0:W2:Y:S02]  /*b6f0*/  @P4 LDG.E.U8 R132, desc[UR18][R122.64] ;  /* 0x000000127a844981 */ /* 0x0000a4000c1e1100 */
[----:B0-----:R-:W-:Y:S02]  /*b700*/  @P3 IMAD.MOV.U32 R122, RZ, RZ, R5 ;  /* 0x000000ffff7a3224 */ /* 0x001fe400078e0005 */
[----:B------:R-:W-:Y:S01]  /*b710*/  @P3 IMAD.MOV.U32 R123, RZ, RZ, R6 ;  /* 0x000000ffff7b3224 */ /* 0x000fe200078e0006 */
[----:B---3--:R0:W-:Y:S04]  /*b720*/  STL [R1+0x284], R124 ;  /* 0x0002847c01007387 */ /* 0x0081e80000100800 */
[----:B------:R1:W3:Y:S01]  /*b730*/  @P3 LDG.E.U8 R242, desc[UR18][R122.64] ;  /* 0x000000127af23981 */ /* 0x0002e2000c1e1100 */
[----:B------:R-:W-:-:S03]  /*b740*/  ISETP.GT.AND P4, PT, R144, 0xa, PT ;  /* 0x0000000a9000780c */ /* 0x000fc60003f84270 */
[----:B------:R-:W2:Y:S04]  /*b750*/  LDL R236, [R1+0x18] ;  /* 0x0000180001ec7983 */ /* 0x000ea80000100800 */
[----:B0-----:R-:W2:Y:S01]  /*b760*/  LDL R124, [R1+0x10] ;  /* 0x00001000017c7983 */ /* 0x001ea20000100800 */
[----:B-1----:R-:W-:Y:S02]  /*b770*/  @P3 IMAD.MOV.U32 R122, RZ, RZ, R7 ;  /* 0x000000ffff7a3224 */ /* 0x002fe400078e0007 */
[----:B------:R-:W-:Y:S01]  /*b780*/  @P3 IMAD.MOV.U32 R123, RZ, RZ, R8 ;  /* 0x000000ffff7b3224 */ /* 0x000fe200078e0008 */
[----:B------:R0:W-:Y:S04]  /*b790*/  STL [R1+0x2d0], R35 ;  /* 0x0002d02301007387 */ /* 0x0001e80000100800 */
[----:B------:R1:W2:Y:S01]  /*b7a0*/  @P3 LDG.E.U8 R243, desc[UR18][R122.64] ;  /* 0x000000127af33981 */ /* 0x0002a2000c1e1100 */
[----:B0-----:R-:W-:Y:S01]  /*b7b0*/  PRMT R35, RZ, 0x7610, R35 ;  /* 0x00007610ff237816 */ /* 0x001fe20000000023 */
[----:B-1----:R-:W-:-:S02]  /*b7c0*/  @P2 IMAD.MOV.U32 R122, RZ, RZ, R21 ;  /* 0x000000ffff7a2224 */ /* 0x002fc400078e0015 */
[----:B------:R-:W-:Y:S01]  /*b7d0*/  @P2 IMAD.MOV.U32 R123, RZ, RZ, R22 ;  /* 0x000000ffff7b2224 */ /* 0x000fe200078e0016 */
[----:B------:R0:W-:Y:S04]  /*b7e0*/  STL [R1+0x2cc], R36 ;  /* 0x0002cc2401007387 */ /* 0x0001e80000100800 */
[----:B------:R1:W2:Y:S01]  /*b7f0*/  @P2 LDG.E.U8 R35, desc[UR18][R122.64] ;  /* 0x000000127a232981 */ /* 0x0002a2000c1e1100 */
[----:B0-----:R-:W-:Y:S01]  /*b800*/  PRMT R36, RZ, 0x7610, R36 ;  /* 0x00007610ff247816 */ /* 0x001fe20000000024 */
[----:B-1----:R-:W-:Y:S02]  /*b810*/  @P2 IMAD.MOV.U32 R122, RZ, RZ, R23 ;  /* 0x000000ffff7a2224 */ /* 0x002fe400078e0017 */
[----:B------:R-:W-:Y:S01]  /*b820*/  @P2 IMAD.MOV.U32 R123, RZ, RZ, R24 ;  /* 0x000000ffff7b2224 */ /* 0x000fe200078e0018 */
[----:B------:R-:W-:-:S04]  /*b830*/  ISETP.GT.AND P3, PT, R144, 0xb, PT ;  /* 0x0000000b9000780c */ /* 0x000fc80003f64270 */
        /* <DEDUP_REMOVED lines=74> */
[----:B------:R-:W-:Y:S02]  /*bce0*/  ISETP.GT.AND P4, PT, R144, 0x16, PT ;  /* 0x000000169000780c */ /* 0x000fe40003f84270 */
[----:B------:R-:W-:Y:S01]  /*bcf0*/  PRMT R203, RZ, 0x7610, R203 ;  /* 0x00007610ffcb7816 */ /* 0x000fe200000000cb */
[----:B0-----:R-:W-:Y:S02]  /*bd00*/  @P3 IMAD.MOV.U32 R122, RZ, RZ, R75 ;  /* 0x000000ffff7a3224 */ /* 0x001fe400078e004b */
[----:B------:R-:W-:-:S05]  /*bd10*/  @P3 IMAD.MOV.U32 R123, RZ, RZ, R76 ;  /* 0x000000ffff7b3224 */ /* 0x000fca00078e004c */
[----:B------:R0:W2:Y:S01]  /*bd20*/  @P3 LDG.E.U8 R205, desc[UR18][R122.64] ;  /* 0x000000127acd3981 */ /* 0x0000a2000c1e1100 */
[----:B------:R-:W-:Y:S01]  /*bd30*/  PRMT R201, RZ, 0x7610, R201 ;  /* 0x00007610ffc97816 */ /* 0x000fe200000000c9 */
        /* <DEDUP_REMOVED lines=16> */
[----:B------:R0:W3:Y:S01]  /*be40*/  @P4 LDG.E.U8 R197, desc[UR18][R122.64] ;  /* 0x000000127ac54981 */ /* 0x0000e2000c1e1100 */
[----:B------:R-:W-:Y:S01]  /*be50*/  PRMT R193, RZ, 0x7610, R193 ;  /* 0x00007610ffc17816 */ /* 0x000fe200000000c1 */
[----:B0-----:R-:W-:Y:S02]  /*be60*/  @P3 IMAD.MOV.U32 R122, RZ, RZ, R117 ;  /* 0x000000ffff7a3224 */ /* 0x001fe400078e0075 */
[----:B------:R-:W-:-:S05]  /*be70*/  @P3 IMAD.MOV.U32 R123, RZ, RZ, R118 ;  /* 0x000000ffff7b3224 */ /* 0x000fca00078e0076 */
[----:B------:R0:W3:Y:S01]  /*be80*/  @P3 LDG.E.U8 R195, desc[UR18][R122.64] ;  /* 0x000000127ac33981 */ /* 0x0000e2000c1e1100 */
        /* <DEDUP_REMOVED lines=72> */
[----:B------:R-:W-:-:S03]  /*c310*/  PRMT R159, RZ, 0x7610, R159 ;  /* 0x00007610ff9f7816 */ /* 0x000fc6000000009f */
[----:B--2---:R1:W-:Y:S01]  /*c320*/  STL [R1+0x2d4], R33 ;  /* 0x0002d42101007387 */ /* 0x0043e20000100800 */
[----:B0-----:R-:W-:Y:S02]  /*c330*/  @P4 IMAD.MOV.U32 R122, RZ, RZ, R251 ;  /* 0x000000ffff7a4224 */ /* 0x001fe400078e00fb */
[----:B------:R-:W-:Y:S01]  /*c340*/  @P4 IMAD.MOV.U32 R123, RZ, RZ, R250 ;  /* 0x000000ffff7b4224 */ /* 0x000fe200078e00fa */
[----:B-1----:R-:W2:Y:S04]  /*c350*/  LDL R33, [R1+0x8] ;  /* 0x0000080001217983 */ /* 0x002ea80000100800 */
[----:B------:R0:W3:Y:S04]  /*c360*/  @P4 LDG.E.U8 R163, desc[UR18][R122.64] ;  /* 0x000000127aa34981 */ /* 0x0000e8000c1e1100 */
[----:B----4-:R1:W-:Y:S01]  /*c370*/  STL [R1+0x28c], R127 ;  /* 0x00028c7f01007387 */ /* 0x0103e20000100800 */
[----:B0-----:R-:W-:-:S02]  /*c380*/  @P3 IMAD.MOV.U32 R122, RZ, RZ, R126 ;  /* 0x000000ffff7a3224 */ /* 0x001fc400078e007e */
[----:B------:R-:W-:Y:S01]  /*c390*/  @P3 IMAD.MOV.U32 R123, RZ, RZ, R252 ;  /* 0x000000ffff7b3224 */ /* 0x000fe200078e00fc */
[C---:B------:R-:W-:Y:S01]  /*c3a0*/  ISETP.GT.AND P2, PT, R144.reuse, 0x21, PT ;  /* 0x000000219000780c */ /* 0x040fe20003f44270 */
[----:B-1----:R-:W4:Y:S04]  /*c3b0*/  LDL R127, [R1+0x1c] ;  /* 0x00001c00017f7983 */ /* 0x002f280000100800 */
[----:B------:R2:W3:Y:S01]  /*c3c0*/  @P3 LDG.E.U8 R159, desc[UR18][R122.64] ;  /* 0x000000127a9f3981 */ /* 0x0004e2000c1e1100 */
[----:B------:R-:W-:Y:S02]  /*c3d0*/  PRMT R157, RZ, 0x7610, R157 ;  /* 0x00007610ff9d7816 */ /* 0x000fe4000000009d */
[----:B------:R-:W-:Y:S01]  /*c3e0*/  PRMT R155, RZ, 0x7610, R155 ;  /* 0x00007610ff9b7816 */ /* 0x000fe2000000009b */
[----:B------:R-:W3:Y:S04]  /*c3f0*/  LDL R126, [R1+0x20] ;  /* 0x00002000017e7983 */ /* 0x000ee80000100800 */
[----:B------:R-:W3:Y:S01]  /*c400*/  LDL R123, [R1+0x4] ;  /* 0x00000400017b7983 */ /* 0x000ee20000100800 */
[----:B--2---:R-:W-:Y:S01]  /*c410*/  @P3 IMAD.MOV.U32 R122, RZ, RZ, R33 ;  /* 0x000000ffff7a3224 */ /* 0x004fe200078e0021 */
[----:B------:R-:W-:-:S02]  /*c420*/  ISETP.GT.AND P4, PT, R144, 0x22, PT ;  /* 0x000000229000780c */ /* 0x000fc40003f84270 */
[----:B------:R-:W2:Y:S04]  /*c430*/  LDL R33, [R1+0x28] ;  /* 0x0000280001217983 */ /* 0x000ea80000100800 */
[----:B---3--:R0:W3:Y:S02]  /*c440*/  @P3 LDG.E.U8 R157, desc[UR18][R122.64] ;  /* 0x000000127a9d3981 */ /* 0x0080e4000c1e1100 */
[----:B0-----:R-:W-:Y:S02]  /*c450*/  @P2 IMAD.MOV.U32 R122, RZ, RZ, R124 ;  /* 0x000000ffff7a2224 */ /* 0x001fe400078e007c */
[----:B------:R-:W-:Y:S01]  /*c460*/  @P2 IMAD.MOV.U32 R123, RZ, RZ, R125 ;  /* 0x000000ffff7b2224 */ /* 0x000fe200078e007d */
[----:B------:R-:W-:Y:S01]  /*c470*/  PRMT R153, RZ, 0x7610, R153 ;  /* 0x00007610ff997816 */ /* 0x000fe20000000099 */
[----:B------:R-:W2:Y:S04]  /*c480*/  LDL R125, [R1+0x2c] ;  /* 0x00002c00017d7983 */ /* 0x000ea80000100800 */
[----:B------:R0:W2:Y:S01]  /*c490*/  @P2 LDG.E.U8 R155, desc[UR18][R122.64] ;  /* 0x000000127a9b2981 */ /* 0x0000a2000c1e1100 */
[----:B------:R-:W-:-:S03]  /*c4a0*/  PRMT R151, RZ, 0x7610, R151 ;  /* 0x00007610ff977816 */ /* 0x000fc60000000097 */
[----:B------:R-:W2:Y:S04]  /*c4b0*/  LDL R124, [R1+0x30] ;  /* 0x00003000017c7983 */ /* 0x000ea80000100800 */
[----:B------:R-:W2:Y:S01]  /*c4c0*/  LDL R123, [R1+0x14] ;  /* 0x00001400017b7983 */ /* 0x000ea20000100800 */
[----:B0-----:R-:W-:Y:S01]  /*c4d0*/  @P2 IMAD.MOV.U32 R122, RZ, RZ, R236 ;  /* 0x000000ffff7a2224 */ /* 0x001fe200078e00ec */
[----:B------:R-:W-:Y:S02]  /*c4e0*/  ISETP.GT.AND P3, PT, R144, 0x23, PT ;  /* 0x000000239000780c */ /* 0x000fe40003f64270 */
[----:B------:R-:W-:Y:S01]  /*c4f0*/  PRMT R149, RZ, 0x7610, R149 ;  /* 0x00007610ff957816 */ /* 0x000fe20000000095 */
[----:B------:R-:W3:Y:S04]  /*c500*/  LDL R236, [R1+0x38] ;  /* 0x0000380001ec7983 */ /* 0x000ee80000100800 */
[----:B--2---:R0:W2:Y:S02]  /*c510*/  @P2 LDG.E.U8 R153, desc[UR18][R122.64] ;  /* 0x000000127a992981 */ /* 0x0040a4000c1e1100 */
[----:B0-----:R-:W-:-:S02]  /*c520*/  @P4 IMAD.MOV.U32 R122, RZ, RZ, R126 ;  /* 0x000000ffff7a4224 */ /* 0x001fc400078e007e */
[----:B----4-:R-:W-:Y:S01]  /*c530*/  @P4 IMAD.MOV.U32 R123, RZ, RZ, R127 ;  /* 0x000000ffff7b4224 */ /* 0x010fe200078e007f */
[----:B------:R-:W-:Y:S01]  /*c540*/  PRMT R147, RZ, 0x7610, R147 ;  /* 0x00007610ff937816 */ /* 0x000fe20000000093 */
[----:B------:R-:W4:Y:S04]  /*c550*/  LDL R127, [R1+0x3c] ;  /* 0x00003c00017f7983 */ /* 0x000f280000100800 */
[----:B------:R0:W2:Y:S04]  /*c560*/  @P4 LDG.E.U8 R151, desc[UR18][R122.64] ;  /* 0x000000127a974981 */ /* 0x0000a8000c1e1100 */
[----:B------:R-:W2:Y:S04]  /*c570*/  LDL R126, [R1+0x40] ;  /* 0x00004000017e7983 */ /* 0x000ea80000100800 */
[----:B------:R-:W2:Y:S01]  /*c580*/  LDL R123, [R1+0x24] ;  /* 0x00002400017b7983 */ /* 0x000ea20000100800 */
[----:B0-----:R-:W-:Y:S01]  /*c590*/  @P4 IMAD.MOV.U32 R122, RZ, RZ, R33 ;  /* 0x000000ffff7a4224 */ /* 0x001fe200078e0021 */
[----:B------:R-:W-:-:S02]  /*c5a0*/  ISETP.GT.AND P2, PT, R144, 0x24, PT ;  /* 0x000000249000780c */ /* 0x000fc40003f44270 */
[----:B------:R-:W-:Y:S01]  /*c5b0*/  PRMT R141, RZ, 0x7610, R141 ;  /* 0x00007610ff8d7816 */ /* 0x000fe2000000008d */
[----:B------:R-:W3:Y:S04]  /*c5c0*/  LDL R33, [R1+0x48] ;  /* 0x0000480001217983 */ /* 0x000ee80000100800 */
[----:B--2---:R0:W2:Y:S02]  /*c5d0*/  @P4 LDG.E.U8 R149, desc[UR18][R122.64] ;  /* 0x000000127a954981 */ /* 0x0040a4000c1e1100 */
[----:B0-----:R-:W-:Y:S02]  /*c5e0*/  @P3 IMAD.MOV.U32 R122, RZ, RZ, R124 ;  /* 0x000000ffff7a3224 */ /* 0x001fe400078e007c */
[----:B------:R-:W-:Y:S01]  /*c5f0*/  @P3 IMAD.MOV.U32 R123, RZ, RZ, R125 ;  /* 0x000000ffff7b3224 */ /* 0x000fe200078e007d */
[----:B------:R-:W-:Y:S01]  /*c600*/  PRMT R139, RZ, 0x7610, R139 ;  /* 0x00007610ff8b7816 */ /* 0x000fe2000000008b */
[----:B------:R-:W2:Y:S04]  /*c610*/  LDL R125, [R1+0x4c] ;  /* 0x00004c00017d7983 */ /* 0x000ea80000100800 */
[----:B------:R3:W2:Y:S04]  /*c620*/  @P3 LDG.E.U8 R147, desc[UR18][R122.64] ;  /* 0x000000127a933981 */ /* 0x0006a8000c1e1100 */
[----:B------:R-:W2:Y:S04]  /*c630*/  LDL R124, [R1+0x50] ;  /* 0x00005000017c7983 */ /* 0x000ea80000100800 */
[----:B------:R-:W2:Y:S01]  /*c640*/  LDL R123, [R1+0x34] ;  /* 0x00003400017b7983 */ /* 0x000ea20000100800 */
[----:B---3--:R-:W-:Y:S01]  /*c650*/  @P3 IMAD.MOV.U32 R122, RZ, RZ, R236 ;  /* 0x000000ffff7a3224 */ /* 0x008fe200078e00ec */
[----:B------:R-:W-:-:S02]  /*c660*/  ISETP.GT.AND P4, PT, R144, 0x25, PT ;  /* 0x000000259000780c */ /* 0x000fc40003f84270 */
[----:B------:R-:W-:Y:S01]  /*c670*/  PRMT R137, RZ, 0x7610, R137 ;  /* 0x00007610ff897816 */ /* 0x000fe20000000089 */
[----:B------:R-:W3:Y:S04]  /*c680*/  LDL R236, [R1+0x58] ;  /* 0x0000580001ec7983 */ /* 0x000ee80000100800 */
[----:B--2---:R0:W2:Y:S02]  /*c690*/  @P3 LDG.E.U8 R141, desc[UR18][R122.64] ;  /* 0x000000127a8d3981 */ /* 0x0040a4000c1e1100 */
[----:B0-----:R-:W-:Y:S02]  /*c6a0*/  @P2 IMAD.MOV.U32 R122, RZ, RZ, R126 ;  /* 0x000000ffff7a2224 */ /* 0x001fe400078e007e */
        /* <DEDUP_REMOVED lines=19> */
[----:B------:R-:W-:-:S02]  /*c7e0*/  PRMT R128, RZ, 0x7610, R128 ;  /* 0x00007610ff807816 */ /* 0x000fc40000000080 */
[C---:B------:R-:W-:Y:S01]  /*c7f0*/  ISETP.GT.AND P2, PT, R144.reuse, 0x27, PT ;  /* 0x000000279000780c */ /* 0x040fe20003f44270 */
[----:B------:R-:W3:Y:S04]  /*c800*/  LDL R236, [R1+0x78] ;  /* 0x0000780001ec7983 */ /* 0x000ee80000100800 */
[----:B--2---:R0:W2:Y:S02]  /*c810*/  @P4 LDG.E.U8 R133, desc[UR18][R122.64] ;  /* 0x000000127a854981 */ /* 0x0040a4000c1e1100 */
[----:B0-----:R-:W-:Y:S02]  /*c820*/  @P3 IMAD.MOV.U32 R122, RZ, RZ, R126 ;  /* 0x000000ffff7a3224 */ /* 0x001fe400078e007e */
[----:B----4-:R-:W-:Y:S01]  /*c830*/  @P3 IMAD.MOV.U32 R123, RZ, RZ, R127 ;  /* 0x000000ffff7b3224 */ /* 0x010fe200078e007f */
[----:B------:R-:W4:Y:S04]  /*c840*/  LDL R126, [R1+0x80] ;  /* 0x00008000017e7983 */ /* 0x000f280000100800 */
[----:B------:R0:W2:Y:S04]  /*c850*/  @P3 LDG.E.U8 R130, desc[UR18][R122.64] ;  /* 0x000000127a823981 */ /* 0x0000a8000c1e1100 */
[----:B------:R-:W4:Y:S04]  /*c860*/  LDL R127, [R1+0x7c] ;  /* 0x00007c00017f7983 */ /* 0x000f280000100800 */
[----:B------:R-:W2:Y:S01]  /*c870*/  LDL R123, [R1+0x64] ;  /* 0x00006400017b7983 */ /* 0x000ea20000100800 */
[----:B------:R-:W-:Y:S01]  /*c880*/  ISETP.GT.AND P4, PT, R144, 0x28, PT ;  /* 0x000000289000780c */ /* 0x000fe20003f84270 */
[----:B0-----:R-:W-:Y:S01]  /*c890*/  @P3 IMAD.MOV.U32 R122, RZ, RZ, R33 ;  /* 0x000000ffff7a3224 */ /* 0x001fe200078e0021 */
[----:B------:R-:W-:Y:S01]  /*c8a0*/  PRMT R121, RZ, 0x7610, R121 ;  /* 0x00007610ff797816 */ /* 0x000fe20000000079 */
[----:B------:R-:W3:Y:S05]  /*c8b0*/  LDL R33, [R1+0x90] ;  /* 0x0000900001217983 */ /* 0x000eea0000100800 */
[----:B------:R-:W3:Y:S04]  /*c8c0*/  @P2 LDG.E.U8 R121, desc[UR18][R124.64] ;  /* 0x000000127c792981 */ /* 0x000ee8000c1e1100 */
[----:B------:R-:W3:Y:S04]  /*c8d0*/  LDL R125, [R1+0x74] ;  /* 0x00007400017d7983 */ /* 0x000ee80000100800 */
[----:B--2---:R0:W2:Y:S02]  /*c8e0*/  @P3 LDG.E.U8 R128, desc[UR18][R122.64] ;  /* 0x000000127a803981 */ /* 0x0040a4000c1e1100 */
[----:B0-----:R-:W-:-:S06]  /*c8f0*/  PRMT R123, RZ, 0x7610, R123 ;  /* 0x00007610ff7b7816 */ /* 0x001fcc000000007b */
[----:B----4-:R-:W4:Y:S04]  /*c900*/  @P4 LDG.E.U8 R123, desc[UR18][R126.64] ;  /* 0x000000127e7b4981 */ /* 0x010f28000c1e1100 */
[----:B------:R-:W2:Y:S04]  /*c910*/  LDL R126, [R1+0x84] ;  /* 0x00008400017e7983 */ /* 0x000ea80000100800 */
[----:B------:R-:W2:Y:S01]  /*c920*/  LDL R127, [R1+0x88] ;  /* 0x00008800017f7983 */ /* 0x000ea20000100800 */
[----:B------:R-:W-:Y:S01]  /*c930*/  PRMT R122, RZ, 0x7610, R122 ;  /* 0x00007610ff7a7816 */ /* 0x000fe2000000007a */
[----:B---3--:R-:W-:Y:S01]  /*c940*/  @P2 IMAD.MOV.U32 R124, RZ, RZ, R236 ;  /* 0x000000ffff7c2224 */ /* 0x008fe200078e00ec */
[----:B------:R-:W-:Y:S01]  /*c950*/  ISETP.GT.AND P3, PT, R144, 0x29, PT ;  /* 0x000000299000780c */ /* 0x000fe20003f64270 */
[----:B------:R-:W3:Y:S04]  /*c960*/  LDL R236, [R1+0xa0] ;  /* 0x0000a00001ec7983 */ /* 0x000ee80000100800 */
[----:B------:R0:W3:Y:S02]  /*c970*/  @P2 LDG.E.U8 R122, desc[UR18][R124.64] ;  /* 0x000000127c7a2981 */ /* 0x0000e4000c1e1100 */
[----:B0-----:R-:W-:-:S02]  /*c980*/  PRMT R124, RZ, 0x7610, R124 ;  /* 0x00007610ff7c7816 */ /* 0x001fc4000000007c */
[----:B--2---:R-:W-:-:S04]  /*c990*/  @P4 LOP3.LUT R127, R127, R126, RZ, 0x3c, !PT ;  /* 0x0000007e7f7f4212 */ /* 0x004fc800078e3cff */
[----:B------:R-:W-:-:S04]  /*c9a0*/  @P4 LOP3.LUT R126, R127, R126, RZ, 0x3c, !PT ;  /* 0x0000007e7f7e4212 */ /* 0x000fc800078e3cff */
[----:B------:R-:W-:-:S05]  /*c9b0*/  @P4 LOP3.LUT R127, R127, R126, RZ, 0x3c, !PT ;  /* 0x0000007e7f7f4212 */ /* 0x000fca00078e3cff */
[----:B------:R0:W2:Y:S04]  /*c9c0*/  @P4 LDG.E.U8 R124, desc[UR18][R126.64] ;  /* 0x000000127e7c4981 */ /* 0x0000a8000c1e1100 */
[----:B------:R-:W2:Y:S01]  /*c9d0*/  LDL R127, [R1+0x8c] ;  /* 0x00008c00017f7983 */ /* 0x000ea20000100800 */
[----:B------:R-:W-:Y:S01]  /*c9e0*/  PRMT R125, RZ, 0x7610, R125 ;  /* 0x00007610ff7d7816 */ /* 0x000fe2000000007d */
[----:B0-----:R-:W-:Y:S01]  /*c9f0*/  @P3 IMAD.MOV.U32 R126, RZ, RZ, R33 ;  /* 0x000000ffff7e3224 */ /* 0x001fe200078e0021 */
[----:B------:R-:W-:Y:S01]  /*ca00*/  PRMT R129, RZ, 0x7610, R129 ;  /* 0x00007610ff817816 */ /* 0x000fe20000000081 */
[----:B------:R-:W3:Y:S04]  /*ca10*/  LDL R33, [R1+0xb8] ;  /* 0x0000b80001217983 */ /* 0x000ee80000100800 */
[----:B--2---:R0:W2:Y:S04]  /*ca20*/  @P3 LDG.E.U8 R125, desc[UR18][R126.64] ;  /* 0x000000127e7d3981 */ /* 0x0040a8000c1e1100 */
[----:B------:R-:W0:Y:S04]  /*ca30*/  LDL R126, [R1+0x94] ;  /* 0x00009400017e7983 */ /* 0x000e280000100800 */
[----:B------:R-:W0:Y:S01]  /*ca40*/  LDL R127, [R1+0x98] ;  /* 0x00009800017f7983 */ /* 0x000e220000100800 */
[----:B------:R-:W-:-:S02]  /*ca50*/  ISETP.GT.AND P2, PT, R144, 0x2a, PT ;  /* 0x0000002a9000780c */ /* 0x000fc40003f44270 */
[----:B0-----:R-:W-:-:S04]  /*ca60*/  @P3 LOP3.LUT R127, R127, R126, RZ, 0x3c, !PT ;  /* 0x0000007e7f7f3212 */ /* 0x001fc800078e3cff */
[----:B------:R-:W-:-:S04]  /*ca70*/  @P3 LOP3.LUT R126, R127, R126, RZ, 0x3c, !PT ;  /* 0x0000007e7f7e3212 */ /* 0x000fc800078e3cff */
[----:B------:R-:W-:-:S05]  /*ca80*/  @P3 LOP3.LUT R127, R127, R126, RZ, 0x3c, !PT ;  /* 0x0000007e7f7f3212 */ /* 0x000fca00078e3cff */
[----:B------:R3:W2:Y:S04]  /*ca90*/  @P3 LDG.E.U8 R129, desc[UR18][R126.64] ;  /* 0x000000127e813981 */ /* 0x0006a8000c1e1100 */
[----:B------:R-:W2:Y:S01]  /*caa0*/  LDL R127, [R1+0x9c] ;  /* 0x00009c00017f7983 */ /* 0x000ea20000100800 */
[----:B------:R-:W-:Y:S01]  /*cab0*/  PRMT R131, RZ, 0x7610, R131 ;  /* 0x00007610ff837816 */ /* 0x000fe20000000083 */
[----:B---3--:R-:W-:Y:S01]  /*cac0*/  @P2 IMAD.MOV.U32 R126, RZ, RZ, R236 ;  /* 0x000000ffff7e2224 */ /* 0x008fe200078e00ec */
[----:B------:R-:W-:Y:S01]  /*cad0*/  PRMT R134, RZ, 0x7610, R134 ;  /* 0x00007610ff867816 */ /* 0x000fe20000000086 */
[----:B------:R-:W3:Y:S04]  /*cae0*/  LDL R236, [R1+0xc8] ;  /* 0x0000c80001ec7983 */ /* 0x000ee80000100800 */
[----:B--2---:R0:W2:Y:S04]  /*caf0*/  @P2 LDG.E.U8 R131, desc[UR18][R126.64] ;  /* 0x000000127e832981 */ /* 0x0040a8000c1e1100 */
[----:B------:R-:W0:Y:S04]  /*cb00*/  LDL R126, [R1+0xa4] ;  /* 0x0000a400017e7983 */ /* 0x000e280000100800 */
[----:B------:R-:W0:Y:S02]  /*cb10*/  LDL R127, [R1+0xa8] ;  /* 0x0000a800017f7983 */ /* 0x000e240000100800 */
[----:B0-----:R-:W-:-:S04]  /*cb20*/  @P2 LOP3.LUT R127, R127, R126, RZ, 0x3c, !PT ;  /* 0x0000007e7f7f2212 */ /* 0x001fc800078e3cff */
[----:B------:R-:W-:-:S04]  /*cb30*/  @P2 LOP3.LUT R126, R127, R126, RZ, 0x3c, !PT ;  /* 0x0000007e7f7e2212 */ /* 0x000fc800078e3cff */
[----:B------:R-:W-:-:S05]  /*cb40*/  @P2 LOP3.LUT R127, R127, R126, RZ, 0x3c, !PT ;  /* 0x0000007e7f7f2212 */ /* 0x000fca00078e3cff */
[----:B------:R0:W2:Y:S04]  /*cb50*/  @P2 LDG.E.U8 R134, desc[UR18][R126.64] ;  /* 0x000000127e862981 */ /* 0x0000a8000c1e1100 */
[----:B------:R-:W0:Y:S04]  /*cb60*/  LDL R126, [R1+0xac] ;  /* 0x0000ac00017e7983 */ /* 0x000e280000100800 */
[----:B------:R-:W0:Y:S01]  /*cb70*/  LDL R127, [R1+0xb0] ;  /* 0x0000b000017f7983 */ /* 0x000e220000100800 */
[----:B------:R-:W-:Y:S02]  /*cb80*/  ISETP.GT.AND P4, PT, R144, 0x2b, PT ;  /* 0x0000002b9000780c */ /* 0x000fe40003f84270 */
[----:B------:R-:W-:-:S11]  /*cb90*/  PRMT R136, RZ, 0x7610, R136 ;  /* 0x00007610ff887816 */ /* 0x000fd60000000088 */
[----:B0-----:R-:W-:-:S04]  /*cba0*/  @P4 LOP3.LUT R127, R127, R126, RZ, 0x3c, !PT ;  /* 0x0000007e7f7f4212 */ /* 0x001fc800078e3cff */
[----:B------:R-:W-:-:S04]  /*cbb0*/  @P4 LOP3.LUT R126, R127, R126, RZ, 0x3c, !PT ;  /* 0x0000007e7f7e4212 */ /* 0x000fc800078e3cff */
[----:B------:R-:W-:-:S05]  /*cbc0*/  @P4 LOP3.LUT R127, R127, R126, RZ, 0x3c, !PT ;  /* 0x0000007e7f7f4212 */ /* 0x000fca00078e3cff */
[----:B------:R0:W2:Y:S04]  /*cbd0*/  @P4 LDG.E.U8 R136, desc[UR18][R126.64] ;  /* 0x000000127e884981 */ /* 0x0000a8000c1e1100 */
[----:B------:R-:W2:Y:S01]  /*cbe0*/  LDL R127, [R1+0xb4] ;  /* 0x0000b400017f7983 */ /* 0x000ea20000100800 */
[----:B------:R-:W-:Y:S01]  /*cbf0*/  PRMT R138, RZ, 0x7610, R138 ;  /* 0x00007610ff8a7816 */ /* 0x000fe2000000008a */
[----:B0-----:R-:W-:Y:S01]  /*cc00*/  @P4 IMAD.MOV.U32 R126, RZ, RZ, R33 ;  /* 0x000000ffff7e4224 */ /* 0x001fe200078e0021 */
[----:B------:R-:W-:Y:S01]  /*cc10*/  ISETP.GT.AND P3, PT, R144, 0x2c, PT ;  /* 0x0000002c9000780c */ /* 0x000fe20003f64270 */
[----:B------:R-:W3:Y:S04]  /*cc20*/  LDL R33, [R1+0xe0] ;  /* 0x0000e00001217983 */ /* 0x000ee80000100800 */
[----:B--2---:R0:W2:Y:S04]  /*cc30*/  @P4 LDG.E.U8 R138, desc[UR18][R126.64] ;  /* 0x000000127e8a4981 */ /* 0x0040a8000c1e1100 */
[----:B------:R-:W0:Y:S04]  /*cc40*/  LDL R126, [R1+0xbc] ;  /* 0x0000bc00017e7983 */ /* 0x000e280000100800 */
[----:B------:R-:W0:Y:S01]  /*cc50*/  LDL R127, [R1+0xc0] ;  /* 0x0000c000017f7983 */ /* 0x000e220000100800 */
[----:B------:R-:W-:-:S02]  /*cc60*/  PRMT R140, RZ, 0x7610, R140 ;  /* 0x00007610ff8c7816 */ /* 0x000fc4000000008c */
[----:B0-----:R-:W-:-:S04]  /*cc70*/  @P3 LOP3.LUT R127, R127, R126, RZ, 0x3c, !PT ;  /* 0x0000007e7f7f3212 */ /* 0x001fc800078e3cff */
[----:B------:R-:W-:-:S04]  /*cc80*/  @P3 LOP3.LUT R126, R127, R126, RZ, 0x3c, !PT ;  /* 0x0000007e7f7e3212 */ /* 0x000fc800078e3cff */
[----:B------:R-:W-:-:S05]  /*cc90*/  @P3 LOP3.LUT R127, R127, R126, RZ, 0x3c, !PT ;  /* 0x0000007e7f7f3212 */ /* 0x000fca00078e3cff */
[----:B------:R3:W2:Y:S04]  /*cca0*/  @P3 LDG.E.U8 R140, desc[UR18][R126.64] ;  /* 0x000000127e8c3981 */ /* 0x0006a8000c1e1100 */
[----:B------:R-:W2:Y:S01]  /*ccb0*/  LDL R127, [R1+0xc4] ;  /* 0x0000c400017f7983 */ /* 0x000ea20000100800 */
[----:B------:R-:W-:Y:S01]  /*ccc0*/  PRMT R142, RZ, 0x7610, R142 ;  /* 0x00007610ff8e7816 */ /* 0x000fe2000000008e */
[----:B---3--:R-:W-:Y:S01]  /*ccd0*/  @P3 IMAD.MOV.U32 R126, RZ, RZ, R236 ;  /* 0x000000ffff7e3224 */ /* 0x008fe200078e00ec */
        /* <DEDUP_REMOVED lines=10> */
[----:B------:R-:W0:Y:S04]  /*cd80*/  LDL R126, [R1+0xd4] ;  /* 0x0000d400017e7983 */ /* 0x000e280000100800 */
[----:B------:R-:W0:Y:S01]  /*cd90*/  LDL R127, [R1+0xd8] ;  /* 0x0000d800017f7983 */ /* 0x000e220000100800 */
[----:B------:R-:W-:Y:S02]  /*cda0*/  PRMT R146, RZ, 0x7610, R146 ;  /* 0x00007610ff927816 */ /* 0x000fe40000000092 */
[----:B------:R-:W-:-:S02]  /*cdb0*/  ISETP.GT.AND P4, PT, R144, 0x2e, PT ;  /* 0x0000002e9000780c */ /* 0x000fc40003f84270 */
[----:B0-----:R-:W-:-:S04]  /*cdc0*/  @P2 LOP3.LUT R127, R127, R126, RZ, 0x3c, !PT ;  /* 0x0000007e7f7f2212 */ /* 0x001fc800078e3cff */
        /* <DEDUP_REMOVED lines=226> */
[----:B---3--:R-:W-:Y:S02]  /*dbf0*/  @P2 IMAD.MOV.U32 R126, RZ, RZ, R236 ;  /* 0x000000ffff7e2224 */ /* 0x008fe400078e00ec */
[----:B------:R-:W0:Y:S01]  /*dc00*/  S2R R236, SR_TID.X ;  /* 0x0000000000ec7919 */ /* 0x000e220000002100 */
[----:B------:R-:W-:Y:S02]  /*dc10*/  ISETP.GT.AND P3, PT, R144, 0x3f, PT ;  /* 0x0000003f9000780c */ /* 0x000fe40003f64270 */
[----:B--2---:R1:W2:Y:S04]  /*dc20*/  @P2 LDG.E.U8 R216, desc[UR18][R126.64] ;  /* 0x000000127ed82981 */ /* 0x0042a8000c1e1100 */
[----:B------:R-:W1:Y:S04]  /*dc30*/  LDL R126, [R1+0x1ec] ;  /* 0x0001ec00017e7983 */ /* 0x000e680000100800 */
[----:B------:R-:W1:Y:S01]  /*dc40*/  LDL R127, [R1+0x1f0] ;  /* 0x0001f000017f7983 */ /* 0x000e620000100800 */
[----:B0-----:R-:W-:-:S04]  /*dc50*/  LOP3.LUT R236, R236, 0x3f, RZ, 0xc0, !PT ;  /* 0x0000003fecec7812 */ /* 0x001fc800078ec0ff */
[----:B------:R-:W-:Y:S02]  /*dc60*/  ISETP.GE.AND P2, PT, R236, R144, PT ;  /* 0x00000090ec00720c */ /* 0x000fe40003f46270 */
[----:B------:R-:W-:Y:S01]  /*dc70*/  PRMT R144, RZ, 0x7610, R144 ;  /* 0x00007610ff907816 */ /* 0x000fe20000000090 */
[----:B------:R-:W3:Y:S01]  /*dc80*/  LDL.LU R236, [R1+0x2d8] ;  /* 0x0002d80001ec7983 */ /* 0x000ee20000300800 */
[----:B-1----:R-:W-:-:S04]  /*dc90*/  @P3 LOP3.LUT R127, R127, R126, RZ, 0x3c, !PT ;  /* 0x0000007e7f7f3212 */ /* 0x002fc800078e3cff */
[----:B------:R-:W-:-:S04]  /*dca0*/  @P3 LOP3.LUT R126, R127, R126, RZ, 0x3c, !PT ;  /* 0x0000007e7f7e3212 */ /* 0x000fc800078e3cff */
[----:B------:R-:W-:-:S05]  /*dcb0*/  @P3 LOP3.LUT R127, R127, R126, RZ, 0x3c, !PT ;  /* 0x0000007e7f7f3212 */ /* 0x000fca00078e3cff */
[----:B------:R0:W2:Y:S04]  /*dcc0*/  @P3 LDG.E.U8 R144, desc[UR18][R126.64] ;  /* 0x000000127e903981 */ /* 0x0000a8000c1e1100 */
[----:B------:R-:W0:Y:S04]  /*dcd0*/  LDL R126, [R1+0x1f4] ;  /* 0x0001f400017e7983 */ /* 0x000e280000100800 */
[----:B------:R-:W0:Y:S01]  /*dce0*/  LDL R127, [R1+0x1f8] ;  /* 0x0001f800017f7983 */ /* 0x000e220000100800 */
[----:B------:R-:W-:Y:S02]  /*dcf0*/  PRMT R220, RZ, 0x7610, R220 ;  /* 0x00007610ffdc7816 */ /* 0x000fe400000000dc */
[----:B0-----:R-:W-:-:S04]  /*dd00*/  @P3 LOP3.LUT R127, R127, R126, RZ, 0x3c, !PT ;  /* 0x0000007e7f7f3212 */ /* 0x001fc800078e3cff */
[----:B------:R-:W-:-:S04]  /*dd10*/  @P3 LOP3.LUT R126, R127, R126, RZ, 0x3c, !PT ;  /* 0x0000007e7f7e3212 */ /* 0x000fc800078e3cff */
[----:B------:R-:W-:-:S05]  /*dd20*/  @P3 LOP3.LUT R127, R127, R126, RZ, 0x3c, !PT ;  /* 0x0000007e7f7f3212 */ /* 0x000fca00078e3cff */
[----:B------:R0:W2:Y:S04]  /*dd30*/  @P3 LDG.E.U8 R220, desc[UR18][R126.64] ;  /* 0x000000127edc3981 */ /* 0x0000a8000c1e1100 */
[----:B------:R-:W2:Y:S01]  /*dd40*/  LDL R127, [R1+0x1fc] ;  /* 0x0001fc00017f7983 */ /* 0x000ea20000100800 */
[----:B------:R-:W-:Y:S01]  /*dd50*/  PRMT R222, RZ, 0x7610, R222 ;  /* 0x00007610ffde7816 */ /* 0x000fe200000000de */
[----:B0-----:R-:W-:Y:S01]  /*dd60*/  @!P2 IMAD.MOV.U32 R126, RZ, RZ, R33 ;  /* 0x000000ffff7ea224 */ /* 0x001fe200078e0021 */
[----:B------:R-:W-:Y:S01]  /*dd70*/  BAR.SYNC.DEFER_BLOCKING 0x0 ;  /* 0x0000000000007b1d */ /* 0x000fe20000010000 */
[----:B------:R-:W-:Y:S02]  /*dd80*/  PRMT R224, RZ, 0x7610, R224 ;  /* 0x00007610ffe07816 */ /* 0x000fe400000000e0 */
[----:B------:R-:W-:-:S02]  /*dd90*/  PRMT R226, RZ, 0x7610, R226 ;  /* 0x00007610ffe27816 */ /* 0x000fc400000000e2 */
[----:B------:R-:W-:Y:S02]  /*dda0*/  PRMT R228, RZ, 0x7610, R228 ;  /* 0x00007610ffe47816 */ /* 0x000fe400000000e4 */
[----:B------:R-:W-:Y:S01]  /*ddb0*/  PRMT R230, RZ, 0x7610, R230 ;  /* 0x00007610ffe67816 */ /* 0x000fe200000000e6 */
[----:B------:R-:W3:Y:S04]  /*ddc0*/  LDL R33, [R1+0x248] ;  /* 0x0002480001217983 */ /* 0x000ee80000100800 */
[----:B--2---:R0:W2:Y:S04]  /*ddd0*/  @!P2 LDG.E.U8 R222, desc[UR18][R126.64] ;  /* 0x000000127edea981 */ /* 0x0040a8000c1e1100 */
[----:B------:R-:W0:Y:S04]  /*dde0*/  LDL R126, [R1+0x21c] ;  /* 0x00021c00017e7983 */ /* 0x000e280000100800 */
[----:B------:R-:W0:Y:S02]  /*ddf0*/  LDL R127, [R1+0x220] ;  /* 0x00022000017f7983 */ /* 0x000e240000100800 */
[----:B0-----:R-:W-:-:S04]  /*de00*/  @!P2 LOP3.LUT R127, R127, R126, RZ, 0x3c, !PT ;  /* 0x0000007e7f7fa212 */ /* 0x001fc800078e3cff */
[----:B------:R-:W-:-:S04]  /*de10*/  @!P2 LOP3.LUT R126, R127, R126, RZ, 0x3c, !PT ;  /* 0x0000007e7f7ea212 */ /* 0x000fc800078e3cff */
[----:B------:R-:W-:-:S05]  /*de20*/  @!P2 LOP3.LUT R127, R127, R126, RZ, 0x3c, !PT ;  /* 0x0000007e7f7fa212 */ /* 0x000fca00078e3cff */
[----:B------:R0:W2:Y:S04]  /*de30*/  @!P2 LDG.E.U8 R224, desc[UR18][R126.64] ;  /* 0x000000127ee0a981 */ /* 0x0000a8000c1e1100 */
        /* <DEDUP_REMOVED lines=19> */
[----:B------:R-:W0:Y:S01]  /*df70*/  LDL R127, [R1+0x228] ;  /* 0x00022800017f7983 */ /* 0x000e220000100800 */
[----:B------:R-:W-:Y:S02]  /*df80*/  PRMT R232, RZ, 0x7610, R232 ;  /* 0x00007610ffe87816 */ /* 0x000fe400000000e8 */
[----:B0-----:R-:W-:-:S04]  /*df90*/  @!P2 LOP3.LUT R127, R127, R126, RZ, 0x3c, !PT ;  /* 0x0000007e7f7fa212 */ /* 0x001fc800078e3cff */
[----:B------:R-:W-:-:S04]  /*dfa0*/  @!P2 LOP3.LUT R126, R127, R126, RZ, 0x3c, !PT ;  /* 0x0000007e7f7ea212 */ /* 0x000fc800078e3cff */
[----:B------:R-:W-:-:S05]  /*dfb0*/  @!P2 LOP3.LUT R127, R127, R126, RZ, 0x3c, !PT ;  /* 0x0000007e7f7fa212 */ /* 0x000fca00078e3cff */
[----:B------:R3:W2:Y:S04]  /*dfc0*/  @!P2 LDG.E.U8 R232, desc[UR18][R126.64] ;  /* 0x000000127ee8a981 */ /* 0x0006a8000c1e1100 */
[----:B------:R-:W2:Y:S01]  /*dfd0*/  LDL R127, [R1+0x244] ;  /* 0x00024400017f7983 */ /* 0x000ea20000100800 */
[----:B------:R-:W-:Y:S01]  /*dfe0*/  PRMT R234, RZ, 0x7610, R234 ;  /* 0x00007610ffea7816 */ /* 0x000fe200000000ea */
[----:B---3--:R-:W-:-:S05]  /*dff0*/  @!P2 IMAD.MOV.U32 R126, RZ, RZ, R33 ;  /* 0x000000ffff7ea224 */ /* 0x008fca00078e0021 */
[----:B--2---:R0:W2:Y:S04]  /*e000*/  @!P2 LDG.E.U8 R234, desc[UR18][R126.64] ;  /* 0x000000127eeaa981 */ /* 0x0040a8000c1e1100 */
[----:B------:R-:W0:Y:S04]  /*e010*/  LDL R126, [R1+0x264] ;  /* 0x00026400017e7983 */ /* 0x000e280000100800 */
[----:B------:R-:W0:Y:S01]  /*e020*/  LDL R127, [R1+0x268] ;  /* 0x00026800017f7983 */ /* 0x000e220000100800 */
[----:B------:R-:W-:Y:S01]  /*e030*/  PRMT R236, RZ, 0x7610, R236 ;  /* 0x00007610ffec7816 */ /* 0x000fe200000000ec */
[----:B------:R-:W1:Y:S01]  /*e040*/  S2R R33, SR_TID.X ;  /* 0x0000000000217919 */ /* 0x000e620000002100 */
[----:B0-----:R-:W-:-:S04]  /*e050*/  @!P2 LOP3.LUT R127, R127, R126, RZ, 0x3c, !PT ;  /* 0x0000007e7f7fa212 */ /* 0x001fc800078e3cff */
[----:B------:R-:W-:-:S04]  /*e060*/  @!P2 LOP3.LUT R126, R127, R126, RZ, 0x3c, !PT ;  /* 0x0000007e7f7ea212 */ /* 0x000fc800078e3cff */
[----:B------:R-:W-:-:S05]  /*e070*/  @!P2 LOP3.LUT R127, R127, R126, RZ, 0x3c, !PT ;  /* 0x0000007e7f7fa212 */ /* 0x000fca00078e3cff */
[----:B------:R0:W3:Y:S04]  /*e080*/  @!P2 LDG.E.U8 R236, desc[UR18][R126.64] ;  /* 0x000000127eeca981 */ /* 0x0000e8000c1e1100 */
[----:B------:R-:W0:Y:S04]  /*e090*/  LDL R126, [R1+0x20c] ;  /* 0x00020c00017e7983 */ /* 0x000e280000100800 */
[----:B------:R-:W0:Y:S01]  /*e0a0*/  LDL R127, [R1+0x210] ;  /* 0x00021000017f7983 */ /* 0x000e220000100800 */
[----:B-1----:R-:W-:-:S05]  /*e0b0*/  LOP3.LUT R33, R33, 0x7f, RZ, 0xc0, !PT ;  /* 0x0000007f21217812 */ /* 0x002fca00078ec0ff */
[----:B------:R1:W-:Y:S02]  /*e0c0*/  STS.U8 [R33+UR6+0x4000], R238 ;  /* 0x004000ee21007988 */ /* 0x0003e40008000006 */
[----:B-1----:R-:W-:Y:S02]  /*e0d0*/  PRMT R238, RZ, 0x7610, R238 ;  /* 0x00007610ffee7816 */ /* 0x002fe400000000ee */
[----:B0-----:R-:W-:-:S04]  /*e0e0*/  @!P2 LOP3.LUT R127, R127, R126, RZ, 0x3c, !PT ;  /* 0x0000007e7f7fa212 */ /* 0x001fc800078e3cff */
[----:B------:R-:W-:-:S04]  /*e0f0*/  @!P2 LOP3.LUT R126, R127, R126, RZ, 0x3c, !PT ;  /* 0x0000007e7f7ea212 */ /* 0x000fc800078e3cff */
[----:B------:R-:W-:-:S05]  /*e100*/  @!P2 LOP3.LUT R127, R127, R126, RZ, 0x3c, !PT ;  /* 0x0000007e7f7fa212 */ /* 0x000fca00078e3cff */
[----:B------:R0:W2:Y:S04]  /*e110*/  @!P2 LDG.E.U8 R238, desc[UR18][R126.64] ;  /* 0x000000127eeea981 */ /* 0x0000a8000c1e1100 */
[----:B------:R-:W0:Y:S04]  /*e120*/  LDL R126, [R1+0x22c] ;  /* 0x00022c00017e7983 */ /* 0x000e280000100800 */
[----:B------:R-:W0:Y:S04]  /*e130*/  LDL R127, [R1+0x230] ;  /* 0x00023000017f7983 */ /* 0x000e280000100800 */
[----:B------:R1:W-:Y:S02]  /*e140*/  STS.U8 [R33+UR6+0x6000], R240 ;  /* 0x006000f021007988 */ /* 0x0003e40008000006 */
[----:B-1----:R-:W-:-:S02]  /*e150*/  PRMT R240, RZ, 0x7610, R240 ;  /* 0x00007610fff07816 */ /* 0x002fc400000000f0 */
        /* <DEDUP_REMOVED lines=48> */
[----:B------:R-:W2:Y:S01]  /*e460*/  LDL.LU R33, [R1+0x2d4] ;  /* 0x0002d40001217983 */ /* 0x000ea20000300800 */
[----:B0-----:R-:W-:-:S04]  /*e470*/  @!P2 LOP3.LUT R127, R127, R126, RZ, 0x3c, !PT ;  /* 0x0000007e7f7fa212 */ /* 0x001fc800078e3cff */
[----:B------:R-:W-:-:S04]  /*e480*/  @!P2 LOP3.LUT R126, R127, R126, RZ, 0x3c, !PT ;  /* 0x0000007e7f7ea212 */ /* 0x000fc800078e3cff */
[----:B------:R-:W-:-:S05]  /*e490*/  @!P2 LOP3.LUT R127, R127, R126, RZ, 0x3c, !PT ;  /* 0x0000007e7f7fa212 */ /* 0x000fca00078e3cff */
[----:B------:R0:W2:Y:S02]  /*e4a0*/  @!P2 LDG.E.U8 R189, desc[UR18][R126.64] ;  /* 0x000000127ebda981 */ /* 0x0000a4000c1e1100 */
[----:B0-----:R-:W0:Y:S02]  /*e4b0*/  S2R R126, SR_TID.X ;  /* 0x00000000007e7919 */ /* 0x001e240000002100 */
[----:B0-----:R-:W-:-:S05]  /*e4c0*/  LOP3.LUT R126, R126, 0x7f, RZ, 0xc0, !PT ;  /* 0x0000007f7e7e7812 */ /* 0x001fca00078ec0ff */
[----:B------:R0:W-:Y:S04]  /*e4d0*/  STS.U8 [R126+UR6+0x5000], R159 ;  /* 0x0050009f7e007988 */ /* 0x0001e80008000006 */
[----:B------:R1:W-:Y:S04]  /*e4e0*/  STS.U8 [R126+UR6+0x7000], R157 ;  /* 0x0070009d7e007988 */ /* 0x0003e80008000006 */
[----:B----4-:R4:W-:Y:S04]  /*e4f0*/  STS.U8 [R126+UR6+0x5400], R123 ;  /* 0x0054007b7e007988 */ /* 0x0109e80008000006 */
[----:B0-----:R-:W2:Y:S04]  /*e500*/  LDL.LU R159, [R1+0x284] ;  /* 0x00028400019f7983 */ /* 0x001ea80000300800 */
[----:B-1----:R-:W2:Y:S04]  /*e510*/  LDL.LU R157, [R1+0x288] ;  /* 0x00028800019d7983 */ /* 0x002ea80000300800 */
[----:B----4-:R-:W4:Y:S01]  /*e520*/  LDL.LU R123, [R1+0x28c] ;  /* 0x00028c00017b7983 */ /* 0x010f220000300800 */
[----:B------:R-:W-:-:S03]  /*e530*/  LOP3.LUT R127, R126, 0x10, RZ, 0x3c, !PT ;  /* 0x000000107e7f7812 */ /* 0x000fc600078e3cff */
[----:B------:R0:W-:Y:S04]  /*e540*/  STS.U8 [R126+UR6+0x7400], R124 ;  /* 0x0074007c7e007988 */ /* 0x0001e80008000006 */
[----:B------:R-:W-:Y:S04]  /*e550*/  STS.U8 [R126+UR6+0x5800], R156 ;  /* 0x0058009c7e007988 */ /* 0x000fe80008000006 */
[----:B------:R-:W-:Y:S04]  /*e560*/  STS.U8 [R126+UR6+0x7800], R158 ;  /* 0x0078009e7e007988 */ /* 0x000fe80008000006 */
[----:B------:R-:W-:Y:S04]  /*e570*/  STS.U8 [R126+UR6+0x5c00], R190 ;  /* 0x005c00be7e007988 */ /* 0x000fe80008000006 */
[----:B------:R-:W-:Y:S01]  /*e580*/  STS.U8 [R126+UR6+0x7c00], R192 ;  /* 0x007c00c07e007988 */ /* 0x000fe20008000006 */
[----:B0-----:R-:W-:-:S03]  /*e590*/  LOP3.LUT R124, R126, 0x20, RZ, 0x3c, !PT ;  /* 0x000000207e7c7812 */ /* 0x001fc600078e3cff */
[----:B----4-:R0:W-:Y:S04]  /*e5a0*/  STS.U8 [R127+UR6+0x4080], R123 ;  /* 0x0040807b7f007988 */ /* 0x0101e80008000006 */
[----:B--2---:R-:W-:Y:S04]  /*e5b0*/  STS.U8 [R127+UR6+0x6080], R157 ;  /* 0x0060809d7f007988 */ /* 0x004fe80008000006 */
[----:B------:R1:W-:Y:S04]  /*e5c0*/  STS.U8 [R127+UR6+0x4480], R35 ;  /* 0x004480237f007988 */ /* 0x0003e80008000006 */
        /* <DEDUP_REMOVED lines=13> */
[----:B------:R2:W-:Y:S01]  /*e6a0*/  STS.U8 [R124+UR6+0x4100], R159 ;  /* 0x0041009f7c007988 */ /* 0x0005e20008000006 */
[----:B0-----:R-:W-:-:S03]  /*e6b0*/  LOP3.LUT R123, R126, 0x30, RZ, 0x3c, !PT ;  /* 0x000000307e7b7812 */ /* 0x001fc600078e3cff */
[----:B-1----:R0:W5:Y:S01]  /*e6c0*/  LDL.LU R35, [R1+0x2d0] ;  /* 0x0002d00001237983 */ /* 0x0021620000300800 */
[----:B--2---:R-:W1:Y:S03]  /*e6d0*/  S2R R159, SR_TID.X ;  /* 0x00000000009f7919 */ /* 0x004e660000002100 */
        /* <DEDUP_REMOVED lines=13> */
[----:B-1----:R-:W-:-:S03]  /*e7b0*/  LOP3.LUT R159, R159, 0x7f, RZ, 0xc0, !PT ;  /* 0x0000007f9f9f7812 */ /* 0x002fc600078ec0ff */
[----:B------:R-:W-:Y:S04]  /*e7c0*/  STS.U8 [R124+UR6+0x5d00], R198 ;  /* 0x005d00c67c007988 */ /* 0x000fe80008000006 */
[----:B------:R-:W-:Y:S04]  /*e7d0*/  STS.U8 [R124+UR6+0x7d00], R200 ;  /* 0x007d00c87c007988 */ /* 0x000fe80008000006 */
[----:B------:R-:W-:Y:S04]  /*e7e0*/  STS.U8 [R123+UR6+0x4180], R20 ;  /* 0x004180147b007988 */ /* 0x000fe80008000006 */
[----:B------:R-:W-:Y:S04]  /*e7f0*/  STS.U8 [R123+UR6+0x6180], R17 ;  /* 0x006180117b007988 */ /* 0x000fe80008000006 */
[----:B------:R-:W-:Y:S01]  /*e800*/  STS.U8 [R123+UR6+0x4580], R241 ;  /* 0x004580f17b007988 */ /* 0x000fe20008000006 */
[----:B------:R-:W-:-:S03]  /*e810*/  LOP3.LUT R129, R159, 0x40, RZ, 0x3c, !PT ;  /* 0x000000409f817812 */ /* 0x000fc600078e3cff */
[----:B------:R-:W-:Y:S01]  /*e820*/  STS.U8 [R123+UR6+0x6580], R239 ;  /* 0x006580ef7b007988 */ /* 0x000fe20008000006 */
[----:B------:R-:W-:-:S03]  /*e830*/  LOP3.LUT R125, R159, 0x50, RZ, 0x3c, !PT ;  /* 0x000000509f7d7812 */ /* 0x000fc600078e3cff */
[----:B------:R-:W-:Y:S04]  /*e840*/  STS.U8 [R123+UR6+0x4980], R211 ;  /* 0x004980d37b007988 */ /* 0x000fe80008000006 */
[----:B------:R-:W-:Y:S04]  /*e850*/  STS.U8 [R123+UR6+0x6980], R209 ;  /* 0x006980d17b007988 */ /* 0x000fe80008000006 */
[----:B------:R-:W-:Y:S04]  /*e860*/  STS.U8 [R123+UR6+0x4d80], R181 ;  /* 0x004d80b57b007988 */ /* 0x000fe80008000006 */
[----:B------:R-:W-:Y:S01]  /*e870*/  STS.U8 [R123+UR6+0x6d80], R179 ;  /* 0x006d80b37b007988 */ /* 0x000fe20008000006 */
[----:B------:R-:W1:Y:S03]  /*e880*/  S2R R159, SR_TID.X ;  /* 0x00000000009f7919 */ /* 0x000e660000002100 */
        /* <DEDUP_REMOVED lines=23> */
[----:B------:R2:W-:Y:S04]  /*ea00*/  STS.U8 [R129+UR6+0x7e00], R208 ;  /* 0x007e00d081007988 */ /* 0x0005e80008000006 */
        /* <DEDUP_REMOVED lines=8> */
[----:B------:R-:W-:Y:S01]  /*ea90*/  STS.U8 [R125+UR6+0x6e80], R171 ;  /* 0x006e80ab7d007988 */ /* 0x000fe20008000006 */
[----:B--2---:R-:W-:-:S03]  /*eaa0*/  LOP3.LUT R129, R159, 0x60, RZ, 0x3c, !PT ;  /* 0x000000609f817812 */ /* 0x004fc600078e3cff */
        /* <DEDUP_REMOVED lines=8> */
[----:B------:R2:W-:Y:S04]  /*eb30*/  STS.U8 [R129+UR6+0x4300], R2 ;  /* 0x0043000281007988 */ /* 0x0005e80008000006 */
[----:B------:R4:W-:Y:S04]  /*eb40*/  STS.U8 [R129+UR6+0x6300], R161 ;  /* 0x006300a181007988 */ /* 0x0009e80008000006 */
[----:B------:R-:W-:Y:S04]  /*eb50*/  STS.U8 [R129+UR6+0x4700], R229 ;  /* 0x004700e581007988 */ /* 0x000fe80008000006 */
[----:B------:R-:W-:Y:S04]  /*eb60*/  STS.U8 [R129+UR6+0x6700], R227 ;  /* 0x006700e381007988 */ /* 0x000fe80008000006 */
[----:B------:R-:W-:Y:S04]  /*eb70*/  STS.U8 [R129+UR6+0x4b00], R199 ;  /* 0x004b00c781007988 */ /* 0x000fe80008000006 */
[----:B------:R0:W5:Y:S04]  /*eb80*/  LDL.LU R36, [R1+0x2cc] ;  /* 0x0002cc0001247983 */ /* 0x0001680000300800 */
[----:B------:R-:W-:Y:S04]  /*eb90*/  STS.U8 [R129+UR6+0x6b00], R197 ;  /* 0x006b00c581007988 */ /* 0x000fe80008000006 */
[----:B------:R0:W5:Y:S04]  /*eba0*/  LDL.LU R33, [R1+0x2c8] ;  /* 0x0002c80001217983 */ /* 0x0001680000300800 */
[----:B------:R-:W-:Y:S04]  /*ebb0*/  STS.U8 [R129+UR6+0x4f00], R169 ;  /* 0x004f00a981007988 */ /* 0x000fe80008000006 */
[----:B------:R0:W5:Y:S04]  /*ebc0*/  LDL.LU R34, [R1+0x2c4] ;  /* 0x0002c40001227983 */ /* 0x0001680000300800 */
[----:B------:R-:W-:Y:S01]  /*ebd0*/  STS.U8 [R129+UR6+0x6f00], R167 ;  /* 0x006f00a781007988 */ /* 0x000fe20008000006 */
[----:B-1----:R-:W-:-:S03]  /*ebe0*/  LOP3.LUT R125, R159, 0x70, RZ, 0x3c, !PT ;  /* 0x000000709f7d7812 */ /* 0x002fc600078e3cff */
[----:B------:R0:W5:Y:S04]  /*ebf0*/  LDL.LU R19, [R1+0x2c0] ;  /* 0x0002c00001137983 */ /* 0x0001680000300800 */
[----:B------:R-:W-:Y:S04]  /*ec00*/  STS.U8 [R129+UR6+0x5300], R130 ;  /* 0x0053008281007988 */ /* 0x000fe80008000006 */
        /* <DEDUP_REMOVED lines=12> */
[----:B--2---:R0:W5:Y:S04]  /*ecd0*/  LDL.LU R2, [R1+0x2a4] ;  /* 0x0002a40001027983 */ /* 0x0041680000300800 */
[----:B------:R-:W-:Y:S04]  /*ece0*/  STS.U8 [R129+UR6+0x7f00], R216 ;  /* 0x007f00d881007988 */ /* 0x000fe80008000006 */
[----:B----4-:R0:W5:Y:S04]  /*ecf0*/  LDL.LU R161, [R1+0x2a0] ;  /* 0x0002a00001a17983 */ /* 0x0101680000300800 */
[----:B------:R1:W-:Y:S04]  /*ed00*/  STS.U8 [R125+UR6+0x4380], R145 ;  /* 0x004380917d007988 */ /* 0x0003e80008000006 */
[----:B------:R2:W-:Y:S04]  /*ed10*/  STS.U8 [R125+UR6+0x6380], R132 ;  /* 0x006380847d007988 */ /* 0x0005e80008000006 */
[----:B-1----:R0:W5:Y:S04]  /*ed20*/  LDL.LU R145, [R1+0x29c] ;  /* 0x00029c0001917983 */ /* 0x0021680000300800 */
[----:B--2---:R0:W5:Y:S04]  /*ed30*/  LDL.LU R132, [R1+0x298] ;  /* 0x0002980001847983 */ /* 0x0041680000300800 */
[----:B------:R0:W-:Y:S04]  /*ed40*/  STS.U8 [R125+UR6+0x4780], R225 ;  /* 0x004780e17d007988 */ /* 0x0001e80008000006 */
        /* <DEDUP_REMOVED lines=20> */
[----:B---3--:R0:W-:Y:S04]  /*ee90*/  STS.U8 [R127+UR6+0x8e80], R236 ;  /* 0x008e80ec7f007988 */ /* 0x0081e80008000006 */
[----:B------:R0:W-:Y:S04]  /*eea0*/  STS.U8 [R124+UR6+0x8900], R238 ;  /* 0x008900ee7c007988 */ /* 0x0001e80008000006 */
[----:B------:R0:W-:Y:S04]  /*eeb0*/  STS.U8 [R124+UR6+0x8b00], R240 ;  /* 0x008b00f07c007988 */ /* 0x0001e80008000006 */
[----:B------:R0:W-:Y:S04]  /*eec0*/  STS.U8 [R124+UR6+0x8d00], R242 ;  /* 0x008d00f27c007988 */ /* 0x0001e80008000006 */
[----:B------:R0:W-:Y:S04]  /*eed0*/  STS.U8 [R124+UR6+0x8f00], R243 ;  /* 0x008f00f37c007988 */ /* 0x0001e80008000006 */
[----:B------:R0:W-:Y:S04]  /*eee0*/  STS.U8 [R123+UR6+0x8980], R218 ;  /* 0x008980da7b007988 */ /* 0x0001e80008000006 */
[----:B------:R0:W-:Y:S04]  /*eef0*/  STS.U8 [R123+UR6+0x8b80], R217 ;  /* 0x008b80d97b007988 */ /* 0x0001e80008000006 */
[----:B------:R0:W-:Y:S04]  /*ef00*/  STS.U8 [R123+UR6+0x8d80], R191 ;  /* 0x008d80bf7b007988 */ /* 0x0001e80008000006 */
[----:B------:R0:W-:Y:S01]  /*ef10*/  STS.U8 [R123+UR6+0x8f80], R189 ;  /* 0x008f80bd7b007988 */ /* 0x0001e20008000006 */
[----:B------:R1:W-:Y:S06]  /*ef20*/  MEMBAR.ALL.CTA ;  /* 0x0000000000007992 */ /* 0x0003ec0000008000 */
[----:B-1----:R-:W1:Y:S02]  /*ef30*/  FENCE.VIEW.ASYNC.S ;  /* 0x00000000000073c6 */ /* 0x002e640000000000 */
[----:B-1----:R-:W-:Y:S01]  /*ef40*/  BAR.SYNC.DEFER_BLOCKING 0x0 ;  /* 0x0000000000007b1d */ /* 0x002fe20000010000 */
[----:B------:R-:W-:-:S04]  /*ef50*/  ULEA UR10, UR17, UR6, 0x3 ;  /* 0x00000006110a7291 */ /* 0x000fc8000f8e18ff */
[----:B------:R-:W-:Y:S01]  /*ef60*/  UIADD3 UR10, UPT, UPT, UR10, 0x9000, URZ ;  /* 0x000090000a0a7890 */ /* 0x000fe2000fffe0ff */
[----:B------:R-:W-:Y:S01]  /*ef70*/  UMOV UR4, UR5 ;  /* 0x0000000500047c82 */ /* 0x000fe20008000000 */
        /* <DEDUP_REMOVED lines=8> */
[----:B------:R-:W-:Y:S02]  /*f000*/  UIADD3 UR5, UPT, UPT, UR20, 0x40, URZ ;  /* 0x0000004014057890 */ /* 0x000fe4000fffe0ff */
[----:B------:R-:W-:Y:S01]  /*f010*/  UIADD3 UR27, UPT, UPT, UR20, 0x40, URZ ;  /* 0x00000040141b7890 */ /* 0x000fe2000fffe0ff */
[----:B------:R-:W-:Y:S01]  /*f020*/  UMOV UR15, 0x40004040 ;  /* 0x40004040000f7882 */ /* 0x000fe20000000000 */
[----:B------:R-:W-:Y:S01]  /*f030*/  UMOV UR30, 0x0 ;  /* 0x00000000001e7882 */ /* 0x000fe20000000000 */
[----:B------:R-:W-:Y:S01]  /*f040*/  UMOV UR31, 0x10108010 ;  /* 0x10108010001f7882 */ /* 0x000fe20000000000 */
[----:B------:R-:W-:Y:S01]  /*f050*/  UMOV UR32, 0x0 ;  /* 0x0000000000207882 */ /* 0x000fe20000000000 */
[----:B------:R-:W-:Y:S01]  /*f060*/  UMOV UR33, 0x10108010 ;  /* 0x1010801000217882 */ /* 0x000fe20000000000 */
[----:B------:R-:W-:Y:S01]  /*f070*/  UMOV UR34, 0x0 ;  /* 0x0000000000227882 */ /* 0x000fe20000000000 */
[----:B------:R-:W-:Y:S01]  /*f080*/  UMOV UR35, 0x10108010 ;  /* 0x1010801000237882 */ /* 0x000fe20000000000 */
[----:B------:R0:W-:Y:S01]  /*f090*/  UTCQMMA.2CTA gdesc[UR14], gdesc[UR8], tmem[UR20], tmem[UR30], idesc[UR31], UPT ;  /* 0x00ff1e080e0075ea */ /* 0x0001e2000ba00314 */
[----:B------:R-:W-:Y:S01]  /*f0a0*/  UMOV UR36, 0x0 ;  /* 0x0000000000247882 */ /* 0x000fe20000000000 */
[----:B------:R-:W-:Y:S01]  /*f0b0*/  UMOV UR37, 0x10108010 ;  /* 0x1010801000257882 */ /* 0x000fe20000000000 */
[----:B------:R0:W-:Y:S01]  /*f0c0*/  UTCQMMA.2CTA gdesc[UR28], gdesc[UR12], tmem[UR20], tmem[UR32], idesc[UR33], UPT ;  /* 0x00ff200c1c0075ea */ /* 0x0001e2000ba00314 */
[----:B------:R-:W-:Y:S01]  /*f0d0*/  UMOV UR38, 0x3 ;  /* 0x0000000300267882 */ /* 0x000fe20000000000 */
[----:B------:R0:W-:Y:S01]  /*f0e0*/  UTCQMMA.2CTA gdesc[UR22], gdesc[UR8], tmem[UR5], tmem[UR34], idesc[UR35], UPT ;  /* 0x00ff2208160075ea */ /* 0x0001e2000ba00305 */
[----:B------:R0:W-:Y:S01]  /*f0f0*/  UTCQMMA.2CTA gdesc[UR24], gdesc[UR12], tmem[UR27], tmem[UR36], idesc[UR37], UPT ;  /* 0x00ff240c180075ea */ /* 0x0001e2000ba0031b */
[----:B------:R0:W-:Y:S01]  /*f100*/  UTCBAR.2CTA.MULTICAST [UR10], URZ, UR38 ;  /* 0x000000ff0a0073e9 */ /* 0x0001e20008200826 */
[----:B------:R-:W-:Y:S01]  /*f110*/  NOP ;  /* 0x0000000000007918 */ /* 0x000fe20000000000 */
.L_x_15:
[----:B------:R-:W2:Y:S04]  /*f120*/  LDL R122, [R1+0x294] ;  /* 0x00029400017a7983 */ /* 0x000ea80000100800 */
[----:B------:R-:W2:Y:S01]  /*f130*/  LDL.LU R121, [R1+0x27c] ;  /* 0x00027c0001797983 */ /* 0x000ea20000300800 */
[----:B------:R-:W-:-:S04]  /*f140*/  UIADD3 UR17, UPT, UPT, UR17, 0x1, URZ ;  /* 0x0000000111117890 */ /* 0x000fc8000fffe0ff */
[----:B------:R-:W-:-:S04]  /*f150*/  UISETP.GT.AND UP1, UPT, UR17, 0x1, UPT ;  /* 0x000000011100788c */ /* 0x000fc8000bf24270 */
[----:B0-----:R-:W-:Y:S02]  /*f160*/  USEL UR5, URZ, 0x1, !UP1 ;  /* 0x00000001ff057887 */ /* 0x001fe4000c800000 */
[----:B------:R-:W-:Y:S02]  /*f170*/  USEL UR17, UR17, URZ, !UP1 ;  /* 0x000000ff11117287 */ /* 0x000fe4000c800000 */
[----:B------:R-:W-:Y:S01]  /*f180*/  ULOP3.LUT UR5, UR4, UR5, URZ, 0x3c, !UPT ;  /* 0x0000000504057292 */ /* 0x000fe2000f8e3cff */
[----:B--2---:R-:W-:Y:S02]  /*f190*/  ISETP.NE.U32.AND P2, PT, R121, R122, PT ;  /* 0x0000007a7900720c */ /* 0x004fe40003f45070 */
[----:B------:R-:W2:Y:S01]  /*f1a0*/  LDL.LU R122, [R1+0x290] ;  /* 0x00029000017a7983 */ /* 0x000ea20000300800 */
[----:B------:R-:W-:-:S03]  /*f1b0*/  IMAD.U32 R121, RZ, RZ, UR4 ;  /* 0x00000004ff797e24 */ /* 0x000fc6000f8e00ff */
[----:B--2---:R0:W-:Y:S07]  /*f1c0*/  STL [R1+0x27c], R122 ;  /* 0x00027c7a01007387 */ /* 0x0041ee0000100800 */
[----:B------:R-:W-:Y:S05]  /*f1d0*/  @P2 BRA `(.L_x_16) ;  /* 0xffffff9400dc2947 */ /* 0x000fea000383ffff */
.L_x_13:
[----:B0-----:R-:W0:Y:S01]  /*f1e0*/  LDC R122, c[0x0][0x3a0] ;  /* 0x0000e800ff7a7b82 */ /* 0x001e220000000800 */
[----:B------:R-:W1:Y:S01]  /*f1f0*/  LDCU.128 UR12, c[0x0][0x390] ;  /* 0x00007200ff0c77ac */ /* 0x000e620008000c00 */
[----:B0-----:R-:W-:-:S05]  /*f200*/  VIADD R122, R122, 0x3f ;  /* 0x0000003f7a7a7836 */ /* 0x001fca0000000000 */
[----:B------:R-:W-:-:S13]  /*f210*/  ISETP.GE.AND P1, PT, R122, 0x40, PT ;  /* 0x000000407a00780c */ /* 0x000fda0003f26270 */
[----:B-1----:R-:W-:Y:S05]  /*f220*/  @!P1 BRA `(.L_x_17) ;  /* 0x0000000000109947 */ /* 0x002fea0003800000 */
[----:B------:R-:W-:-:S06]  /*f230*/  USHF.L.U32 UR4, UR4, 0x1f, URZ ;  /* 0x0000001f04047899 */ /* 0x000fcc00080006ff */
[----:B-----5:R-:W-:-:S04]  /*f240*/  IMAD.U32 R0, RZ, RZ, UR4 ;  /* 0x00000004ff007e24 */ /* 0x020fc8000f8e00ff */
[----:B------:R-:W0:Y:S02]  /*f250*/  SYNCS.PHASECHK.TRANS64.TRYWAIT P1, [UR10], R0 ;  /* 0x00000000ff0075a7 */ /* 0x000e24000802110a */
[----:B0-----:R-:W-:Y:S05]  /*f260*/  @!P1 BRA `(.L_x_18) ;  /* 0x0000004800d09947 */ /* 0x001fea0003800000 */
.L_x_17:
[----:B------:R-:W-:Y:S01]  /*f270*/  BAR.SYNC.DEFER_BLOCKING 0x0 ;  /* 0x0000000000007b1d */ /* 0x000fe20000010000 */
[C---:B-----5:R-:W-:Y:S02]  /*f280*/  VIADD R0, R132.reuse, 0x6 ;  /* 0x0000000684007836 */ /* 0x060fe40000000000 */
[C---:B------:R-:W-:Y:S02]  /*f290*/  VIADD R3, R132.reuse, 0x2 ;  /* 0x0000000284037836 */ /* 0x040fe40000000000 */
[----:B------:R-:W-:-:S03]  /*f2a0*/  VIADD R133, R132, 0x1 ;  /* 0x0000000184857836 */ /* 0x000fc60000000000 */
[----:B------:R-:W0:Y:S01]  /*f2b0*/  LDC R2, c[0x0][0x3b4] ;  /* 0x0000ed00ff027b82 */ /* 0x000e220000000800 */
[----:B------:R-:W1:Y:S01]  /*f2c0*/  LDCU UR21, c[0x0][0x3b8] ;  /* 0x00007700ff1577ac */ /* 0x000e620008000800 */
[----:B------:R-:W-:Y:S01]  /*f2d0*/  ISETP.GE.AND P3, PT, R0, UR15, PT ;  /* 0x0000000f00007c0c */ /* 0x000fe2000bf66270 */
[C---:B------:R-:W-:Y:S01]  /*f2e0*/  VIADD R0, R132.reuse, 0x3 ;  /* 0x0000000384007836 */ /* 0x040fe20000000000 */
[----:B------:R-:W-:Y:S01]  /*f2f0*/  ISETP.GE.AND P1, PT, R3, UR15, PT ;  /* 0x0000000f03007c0c */ /* 0x000fe2000bf26270 */
[----:B------:R-:W2:Y:S01]  /*f300*/  LDCU.64 UR30, c[0x0][0x398] ;  /* 0x00007300ff1e77ac */ /* 0x000ea20008000a00 */
[----:B------:R-:W-:Y:S01]  /*f310*/  ISETP.GE.AND P5, PT, R133, UR15, PT ;  /* 0x0000000f85007c0c */ /* 0x000fe2000bfa6270 */
[----:B------:R-:W-:Y:S01]  /*f320*/  VIADD R144, R132, 0x4 ;  /* 0x0000000484907836 */ /* 0x000fe20000000000 */
[----:B------:R-:W-:Y:S01]  /*f330*/  ISETP.GE.AND P2, PT, R0, UR15, PT ;  /* 0x0000000f00007c0c */ /* 0x000fe2000bf46270 */
[----:B------:R-:W3:Y:S01]  /*f340*/  LDCU.64 UR32, c[0x0][0x398] ;  /* 0x00007300ff2077ac */ /* 0x000ee20008000a00 */
[C---:B------:R-:W-:Y:S01]  /*f350*/  VIADD R182, R132.reuse, 0x5 ;  /* 0x0000000584b67836 */ /* 0x040fe20000000000 */
[----:B------:R-:W4:Y:S01]  /*f360*/  LDCU.64 UR4, c[0x0][0x398] ;  /* 0x00007300ff0477ac */ /* 0x000f220008000a00 */
[----:B------:R-:W0:Y:S01]  /*f370*/  LDCU.64 UR8, c[0x0][0x398] ;  /* 0x00007300ff0877ac */ /* 0x000e220008000a00 */
[----:B------:R-:W1:Y:S02]  /*f380*/  @!P0 SYNCS.CCTL.IV [UR6+0x9000] ;  /* 0x00900000ff0089b1 */ /* 0x000e640008000006 */
[----:B-1----:R-:W-:Y:S01]  /*f390*/  BAR.SYNC.DEFER_BLOCKING 0x0 ;  /* 0x0000000000007b1d */ /* 0x002fe20000010000 */
[----:B------:R-:W-:-:S02]  /*f3a0*/  IMAD R177, R132, UR21, RZ ;  /* 0x0000001584b17c24 */ /* 0x000fc4000f8e02ff */
[----:B0-----:R-:W-:-:S03]  /*f3b0*/  IMAD R3, R145, R2, RZ ;  /* 0x0000000291037224 */ /* 0x001fc600078e02ff */
[----:B------:R-:W0:Y:S01]  /*f3c0*/  LDCU.64 UR28, c[0x0][0x398] ;  /* 0x00007300ff1c77ac */ /* 0x000e220008000a00 */
[----:B------:R-:W-:Y:S01]  /*f3d0*/  VIADD R181, R177, UR21 ;  /* 0x00000015b1b57c36 */ /* 0x000fe20008000000 */
[----:B------:R-:W1:Y:S01]  /*f3e0*/  LDTM.x128 R4, tmem[UR7] ;  /* 0x00000007000479ee */ /* 0x000e6200083c0000 */
[----:B------:R-:W-:Y:S01]  /*f3f0*/  IMAD R2, R2, 0x80, R3 ;  /* 0x0000008002027824 */ /* 0x000fe200078e0203 */
[----:B------:R-:W-:Y:S01]  /*f400*/  IADD3 R0, P6, PT, R3, UR12, RZ ;  /* 0x0000000c03007c10 */ /* 0x000fe2000ffde0ff */
[----:B------:R-:W-:Y:S01]  /*f410*/  VIADD R173, R181, UR21 ;  /* 0x00000015b5ad7c36 */ /* 0x000fe20008000000 */
[----:B------:R-:W0:Y:S02]  /*f420*/  LDCU.64 UR26, c[0x0][0x398] ;  /* 0x00007300ff1a77ac */ /* 0x000e240008000a00 */
[----:B------:R-:W-:Y:S01]  /*f430*/  LEA.HI.X.SX32 R3, R3, UR13, 0x1, P6 ;  /* 0x0000000d03037c11 */ /* 0x000fe2000b0f0eff */
[----:B------:R-:W-:Y:S01]  /*f440*/  VIADD R159, R173, UR21 ;  /* 0x00000015ad9f7c36 */ /* 0x000fe20008000000 */
[-C--:B------:R-:W-:Y:S01]  /*f450*/  IADD3 R174, P6, PT, R177, R0.reuse, RZ ;  /* 0x00000000b1ae7210 */ /* 0x080fe20007fde0ff */
[----:B------:R-:W0:Y:S02]  /*f460*/  LDCU.64 UR24, c[0x0][0x398] ;  /* 0x00007300ff1877ac */ /* 0x000e240008000a00 */
[----:B------:R-:W-:Y:S01]  /*f470*/  VIADD R163, R159, UR21 ;  /* 0x000000159fa37c36 */ /* 0x000fe20008000000 */
[----:B------:R-:W0:Y:S03]  /*f480*/  LDCU.64 UR22, c[0x0][0x398] ;  /* 0x00007300ff1677ac */ /* 0x000e260008000a00 */
[C---:B------:R-:W-:Y:S01]  /*f490*/  VIADD R153, R163.reuse, UR21 ;  /* 0x00000015a3997c36 */ /* 0x040fe20008000000 */
[----:B------:R-:W0:Y:S01]  /*f4a0*/  @!P0 SYNCS.CCTL.IV [UR6+0x9008] ;  /* 0x00900800ff0089b1 */ /* 0x000e220008000006 */
[----:B------:R-:W-:Y:S01]  /*f4b0*/  IADD3 R166, P0, PT, R163, R0, RZ ;  /* 0x00000000a3a67210 */ /* 0x000fe20007f1e0ff */
[----:B------:R-:W-:Y:S01]  /*f4c0*/  NOP ;  /* 0x0000000000007918 */ /* 0x000fe20000000000 */
[----:B------:R-:W-:Y:S01]  /*f4d0*/  VIADD R155, R153, UR21 ;  /* 0x00000015999b7c36 */ /* 0x000fe20008000000 */
[----:B------:R-:W0:Y:S03]  /*f4e0*/  LDCU.64 UR16, c[0x0][0x398] ;  /* 0x00007300ff1077ac */ /* 0x000e260008000a00 */
[----:B------:R-:W-:Y:S01]  /*f4f0*/  VIADD R143, R155, UR21 ;  /* 0x000000159b8f7c36 */ /* 0x000fe20008000000 */
[----:B-1----:R-:W-:Y:S01]  /*f500*/  F2FP.SATFINITE.E4M3.F32.PACK_AB_MERGE_C R133, R5, R4, RZ ;  /* 0x000000040585723e */ /* 0x002fe200048070ff */
[----:B------:R-:W1:Y:S01]  /*f510*/  LDCU.64 UR10, c[0x0][0x398] ;  /* 0x00007300ff0a77ac */ /* 0x000e620008000a00 */
[----:B------:R-:W-:Y:S01]  /*f520*/  SHF.R.S32.HI R5, RZ, 0x1f, R177 ;  /* 0x0000001fff057819 */ /* 0x000fe200000114b1 */
[----:B------:R-:W-:Y:S01]  /*f530*/  VIADD R149, R143, UR21 ;  /* 0x000000158f957c36 */ /* 0x000fe20008000000 */
[----:B------:R-:W-:Y:S01]  /*f540*/  F2FP.SATFINITE.E4M3.F32.PACK_AB_MERGE_C R183, R69, R68, RZ ;  /* 0x0000004445b7723e */ /* 0x000fe200048070ff */
[----:B------:R-:W0:Y:S01]  /*f550*/  LDCU.64 UR6, c[0x0][0x398] ;  /* 0x00007300ff0677ac */ /* 0x000e220008000a00 */
[----:B------:R-:W-:Y:S01]  /*f560*/  SHF.R.S32.HI R68, RZ, 0x1f, R181 ;  /* 0x0000001fff447819 */ /* 0x000fe200000114b5 */
[----:B------:R-:W-:Y:S01]  /*f570*/  IMAD.X R175, R5, 0x1, R3, P6 ;  /* 0x0000000105af7824 */ /* 0x000fe200030e0603 */
[----:B------:R-:W-:Y:S01]  /*f580*/  IADD3 R178, P6, PT, R181, R0, RZ ;  /* 0x00000000b5b27210 */ /* 0x000fe20007fde0ff */
[----:B------:R-:W-:Y:S01]  /*f590*/  VIADD R137, R149, UR21 ;  /* 0x0000001595897c36 */ /* 0x000fe20008000000 */
[----:B------:R-:W-:-:S02]  /*f5a0*/  IADD3 R4, P4, PT, R2, UR12, RZ ;  /* 0x0000000c02047c10 */ /* 0x000fc4000ff9e0ff */
[----:B------:R-:W-:Y:S01]  /*f5b0*/  SHF.R.S32.HI R69, RZ, 0x1f, R173 ;  /* 0x0000001fff457819 */ /* 0x000fe200000114ad */
[--C-:B------:R-:W-:Y:S01]  /*f5c0*/  IMAD.X R179, R68, 0x1, R3.reuse, P6 ;  /* 0x0000000144b37824 */ /* 0x100fe200030e0603 */
[----:B------:R-:W-:Y:S01]  /*f5d0*/  LEA.HI.X.SX32 R2, R2, UR13, 0x1, P4 ;  /* 0x0000000d02027c11 */ /* 0x000fe2000a0f0eff */
[----:B------:R-:W-:Y:S01]  /*f5e0*/  VIADD R139, R137, UR21 ;  /* 0x00000015898b7c36 */ /* 0x000fe20008000000 */
[----:B------:R-:W-:Y:S01]  /*f5f0*/  IADD3 R176, P4, PT, R177, R4, RZ ;  /* 0x00000004b1b07210 */ /* 0x000fe20007f9e0ff */
[----:B------:R-:W0:Y:S01]  /*f600*/  LDCU.64 UR12, c[0x0][0x398] ;  /* 0x00007300ff0c77ac */ /* 0x000e220008000a00 */
[----:B------:R-:W-:Y:S02]  /*f610*/  IADD3 R170, P6, PT, R173, R0, RZ ;  /* 0x00000000adaa7210 */ /* 0x000fe40007fde0ff */
[----:B------:R-:W-:Y:S01]  /*f620*/  PRMT R184, R183, 0x9910, RZ ;  /* 0x00009910b7b87816 */ /* 0x000fe200000000ff */
[----:B------:R-:W-:Y:S01]  /*f630*/  IMAD.X R177, R5, 0x1, R2, P4 ;  /* 0x0000000105b17824 */ /* 0x000fe200020e0602 */
[----:B------:R-:W-:Y:S01]  /*f640*/  IADD3 R180, P4, PT, R181, R4, RZ ;  /* 0x00000004b5b47210 */ /* 0x000fe20007f9e0ff */
[----:B------:R-:W-:Y:S01]  /*f650*/  IMAD.X R171, R69, 0x1, R3, P6 ;  /* 0x0000000145ab7824 */ /* 0x000fe200030e0603 */
[----:B------:R-:W-:-:S02]  /*f660*/  SHF.R.S32.HI R5, RZ, 0x1f, R159 ;  /* 0x0000001fff057819 */ /* 0x000fc4000001149f */
[----:B------:R-:W-:Y:S01]  /*f670*/  IADD3 R168, P6, PT, R159, R0, RZ ;  /* 0x000000009fa87210 */ /* 0x000fe20007fde0ff */
[--C-:B------:R-:W-:Y:S01]  /*f680*/  IMAD.X R181, R68, 0x1, R2.reuse, P4 ;  /* 0x0000000144b57824 */ /* 0x100fe200020e0602 */
[----:B------:R-:W-:Y:S02]  /*f690*/  SHF.R.S32.HI R68, RZ, 0x1f, R163 ;  /* 0x0000001fff447819 */ /* 0x000fe400000114a3 */
[-C--:B------:R-:W-:Y:S01]  /*f6a0*/  IADD3 R172, P4, PT, R173, R4.reuse, RZ ;  /* 0x00000004adac7210 */ /* 0x080fe20007f9e0ff */
[--C-:B------:R-:W-:Y:S01]  /*f6b0*/  IMAD.X R169, R5, 0x1, R3.reuse, P6 ;  /* 0x0000000105a97824 */ /* 0x100fe200030e0603 */
[----:B------:R-:W-:Y:S01]  /*f6c0*/  IADD3 R158, P6, PT, R159, R4, RZ ;  /* 0x000000049f9e7210 */ /* 0x000fe20007fde0ff */
[----:B------:R-:W-:Y:S01]  /*f6d0*/  IMAD.X R167, R68, 0x1, R3, P0 ;  /* 0x0000000144a77824 */ /* 0x000fe200000e0603 */
[----:B------:R-:W-:Y:S01]  /*f6e0*/  IADD3 R164, P0, PT, R153, R0, RZ ;  /* 0x0000000099a47210 */ /* 0x000fe20007f1e0ff */
[--C-:B------:R-:W-:Y:S01]  /*f6f0*/  IMAD.X R173, R69, 0x1, R2.reuse, P4 ;  /* 0x0000000145ad7824 */ /* 0x100fe200020e0602 */
[----:B------:R-:W-:Y:S01]  /*f700*/  ISETP.GE.AND P4, PT, R145, UR14, PT ;  /* 0x0000000e91007c0c */ /* 0x000fe2000bf86270 */
[----:B------:R-:W-:Y:S01]  /*f710*/  IMAD.X R159, R5, 0x1, R2, P6 ;  /* 0x00000001059f7824 */ /* 0x000fe200030e0602 */
[----:B------:R-:W-:-:S02]  /*f720*/  IADD3 R162, P6, PT, R163, R4, RZ ;  /* 0x00000004a3a27210 */ /* 0x000fc40007fde0ff */
[----:B------:R-:W-:Y:S02]  /*f730*/  SHF.R.S32.HI R5, RZ, 0x1f, R153 ;  /* 0x0000001fff057819 */ /* 0x000fe40000011499 */
[----:B--2---:R-:W-:Y:S01]  /*f740*/  ISETP.LT.AND P4, PT, R132, UR31, !P4 ;  /* 0x0000001f84007c0c */ /* 0x004fe2000e781270 */
[--C-:B------:R-:W-:Y:S01]  /*f750*/  IMAD.X R163, R68, 0x1, R2.reuse, P6 ;  /* 0x0000000144a37824 */ /* 0x100fe200030e0602 */
[----:B------:R-:W-:Y:S01]  /*f760*/  IADD3 R152, P6, PT, R153, R4, RZ ;  /* 0x0000000499987210 */ /* 0x000fe20007fde0ff */
[----:B------:R-:W-:Y:S01]  /*f770*/  IMAD.X R165, R5, 0x1, R3, P0 ;  /* 0x0000000105a57824 */ /* 0x000fe200000e0603 */
[----:B------:R-:W-:Y:S02]  /*f780*/  SHF.R.S32.HI R68, RZ, 0x1f, R155 ;  /* 0x0000001fff447819 */ /* 0x000fe4000001149b */
[----:B------:R-:W-:Y:S01]  /*f790*/  IADD3 R156, P0, PT, R155, R0, RZ ;  /* 0x000000009b9c7210 */ /* 0x000fe20007f1e0ff */
[----:B------:R-:W-:Y:S01]  /*f7a0*/  IMAD.X R153, R5, 0x1, R2, P6 ;  /* 0x0000000105997824 */ /* 0x000fe200030e0602 */
[----:B------:R-:W-:-:S02]  /*f7b0*/  IADD3 R154, P6, PT, R155, R4, RZ ;  /* 0x000000049b9a7210 */ /* 0x000fc40007fde0ff */
[----:B------:R-:W-:Y:S01]  /*f7c0*/  SHF.R.S32.HI R5, RZ, 0x1f, R143 ;  /* 0x0000001fff057819 */ /* 0x000fe2000001148f */
[C---:B------:R-:W-:Y:S01]  /*f7d0*/  IMAD.X R157, R68.reuse, 0x1, R3, P0 ;  /* 0x00000001449d7824 */ /* 0x040fe200000e0603 */
[C---:B------:R-:W-:Y:S01]  /*f7e0*/  IADD3 R150, P0, PT, R143.reuse, R0, RZ ;  /* 0x000000008f967210 */ /* 0x040fe20007f1e0ff */
[--C-:B------:R-:W-:Y:S01]  /*f7f0*/  IMAD.X R155, R68, 0x1, R2.reuse, P6 ;  /* 0x00000001449b7824 */ /* 0x100fe200030e0602 */
[----:B------:R-:W-:Y:S01]  /*f800*/  IADD3 R142, P6, PT, R143, R4, RZ ;  /* 0x000000048f8e7210 */ /* 0x000fe20007fde0ff */
[----:B------:R2:W-:Y:S01]  /*f810*/  @P4 STG.E.U8 desc[UR18][R174.64], R133 ;  /* 0x00000085ae004986 */ /* 0x0005e2000c101112 */
[----:B------:R-:W-:Y:S01]  /*f820*/  SHF.R.S32.HI R68, RZ, 0x1f, R149 ;  /* 0x0000001fff447819 */ /* 0x000fe20000011495 */
[----:B------:R-:W-:Y:S01]  /*f830*/  IMAD.X R151, R5, 0x1, R3, P0 ;  /* 0x0000000105977824 */ /* 0x000fe200000e0603 */
[----:B------:R-:W-:Y:S01]  /*f840*/  IADD3 R146, P0, PT, R149, R0, RZ ;  /* 0x0000000095927210 */ /* 0x000fe20007f1e0ff */
[----:B------:R-:W-:Y:S01]  /*f850*/  IMAD.X R143, R5, 0x1, R2, P6 ;  /* 0x00000001058f7824 */ /* 0x000fe200030e0602 */
[----:B------:R-:W-:-:S02]  /*f860*/  IADD3 R148, P6, PT, R149, R4, RZ ;  /* 0x0000000495947210 */ /* 0x000fc40007fde0ff */
[----:B------:R-:W-:Y:S01]  /*f870*/  SHF.R.S32.HI R5, RZ, 0x1f, R137 ;  /* 0x0000001fff057819 */ /* 0x000fe20000011489 */
[C---:B------:R-:W-:Y:S01]  /*f880*/  IMAD.X R147, R68.reuse, 0x1, R3, P0 ;  /* 0x0000000144937824 */ /* 0x040fe200000e0603 */
[C---:B------:R-:W-:Y:S01]  /*f890*/  IADD3 R140, P0, PT, R137.reuse, R0, RZ ;  /* 0x00000000898c7210 */ /* 0x040fe20007f1e0ff */
[--C-:B------:R-:W-:Y:S01]  /*f8a0*/  IMAD.X R149, R68, 0x1, R2.reuse, P6 ;  /* 0x0000000144957824 */ /* 0x100fe200030e0602 */
[----:B------:R-:W-:Y:S02]  /*f8b0*/  IADD3 R136, P6, PT, R137, R4, RZ ;  /* 0x0000000489887210 */ /* 0x000fe40007fde0ff */
[----:B------:R-:W-:Y:S01]  /*f8c0*/  SHF.R.S32.HI R68, RZ, 0x1f, R139 ;  /* 0x0000001fff447819 */ /* 0x000fe2000001148b */
[--C-:B------:R-:W-:Y:S01]  /*f8d0*/  IMAD.X R141, R5, 0x1, R3.reuse, P0 ;  /* 0x00000001058d7824 */ /* 0x100fe200000e0603 */
[----:B------:R-:W-:Y:S01]  /*f8e0*/  IADD3 R134, P0, PT, R139, R0, RZ ;  /* 0x000000008b867210 */ /* 0x000fe20007f1e0ff */
[----:B------:R-:W-:Y:S01]  /*f8f0*/  IMAD.X R137, R5, 0x1, R2, P6 ;  /* 0x0000000105897824 */ /* 0x000fe200030e0602 */
[----:B------:R-:W-:Y:S01]  /*f900*/  ISETP.GE.AND P6, PT, R161, UR14, PT ;  /* 0x0000000ea1007c0c */ /* 0x000fe2000bfc6270 */
[C---:B------:R-:W-:Y:S01]  /*f910*/  VIADD R5, R139.reuse, UR21 ;  /* 0x000000158b057c36 */ /* 0x040fe20008000000 */
[----:B------:R-:W-:Y:S01]  /*f920*/  ISETP.GE.AND P4, PT, R144, UR15, PT ;  /* 0x0000000f90007c0c */ /* 0x000fe2000bf86270 */
[----:B------:R-:W-:Y:S01]  /*f930*/  IMAD.X R135, R68, 0x1, R3, P0 ;  /* 0x0000000144877824 */ /* 0x000fe200000e0603 */
[----:B------:R-:W-:Y:S01]  /*f940*/  IADD3 R138, P0, PT, R139, R4, RZ ;  /* 0x000000048b8a7210 */ /* 0x000fe20007f1e0ff */
[----:B------:R-:W1:Y:S01]  /*f950*/  LDCU UR14, c[0x0][0x398] ;  /* 0x00007300ff0e77ac */ /* 0x000e620008000800 */
[----:B---3--:R-:W-:-:S02]  /*f960*/  ISETP.LT.AND P6, PT, R132, UR33, !P6 ;  /* 0x0000002184007c0c */ /* 0x008fc4000f7c1270 */
[----:B------:R-:W-:Y:S01]  /*f970*/  SHF.R.S32.HI R160, RZ, 0x1f, R5 ;  /* 0x0000001fffa07819 */ /* 0x000fe20000011405 */
[----:B------:R-:W-:Y:S01]  /*f980*/  IMAD.X R139, R68, 0x1, R2, P0 ;  /* 0x00000001448b7824 */ /* 0x000fe200000e0602 */
[----:B------:R-:W-:Y:S02]  /*f990*/  IADD3 R68, P0, PT, R5, R0, RZ ;  /* 0x0000000005447210 */ /* 0x000fe40007f1e0ff */
[----:B------:R-:W-:Y:S02]  /*f9a0*/  PRMT R144, R133, 0x9910, RZ ;  /* 0x0000991085907816 */ /* 0x000fe400000000ff */
[----:B--2---:R-:W-:Y:S01]  /*f9b0*/  F2FP.SATFINITE.E4M3.F32.PACK_AB_MERGE_C R133, R7, R6, RZ ;  /* 0x000000060785723e */ /* 0x004fe200048070ff */
[----:B------:R-:W-:Y:S01]  /*f9c0*/  IMAD.X R69, R160, 0x1, R3, P0 ;  /* 0x00000001a0457824 */ /* 0x000fe200000e0603 */
[----:B----4-:R-:W-:Y:S01]  /*f9d0*/  ISETP.LT.AND P0, PT, R145, UR4, !P5 ;  /* 0x0000000491007c0c */ /* 0x010fe2000ef01270 */
[----:B------:R-:W2:Y:S01]  /*f9e0*/  LDCU UR4, c[0x0][0x398] ;  /* 0x00007300ff0477ac */ /* 0x000ea20008000800 */
[----:B------:R-:W-:Y:S01]  /*f9f0*/  ISETP.LT.AND P5, PT, R161, UR8, !P5 ;  /* 0x00000008a1007c0c */ /* 0x000fe2000efa1270 */
[----:B------:R3:W-:Y:S01]  /*fa00*/  @P6 STG.E.U8 desc[UR18][R176.64], R183 ;  /* 0x000000b7b0006986 */ /* 0x0007e2000c101112 */
[----:B------:R-:W-:Y:S01]  /*fa10*/  SHF.R.S32.HI R175, RZ, 0x8, R144 ;  /* 0x00000008ffaf7819 */ /* 0x000fe20000011490 */
[----:B------:R-:W-:Y:S01]  /*fa20*/  IMAD.MOV.U32 R144, RZ, RZ, R184 ;  /* 0x000000ffff907224 */ /* 0x000fe200078e00b8 */
[----:B0-----:R-:W-:Y:S01]  /*fa30*/  ISETP.LT.AND P6, PT, R145, UR28, !P1 ;  /* 0x0000001c91007c0c */ /* 0x001fe2000cfc1270 */
[----:B------:R-:W0:Y:S01]  /*fa40*/  LDCU UR8, c[0x0][0x398] ;  /* 0x00007300ff0877ac */ /* 0x000e220008000800 */
[----:B------:R-:W-:-:S02]  /*fa50*/  ISETP.LT.AND P1, PT, R161, UR26, !P1 ;  /* 0x0000001aa1007c0c */ /* 0x000fc4000cf21270 */
[----:B------:R-:W-:Y:S01]  /*fa60*/  F2FP.SATFINITE.E4M3.F32.PACK_AB_MERGE_C R9, R9, R8, RZ ;  /* 0x000000080909723e */ /* 0x000fe200048070ff */
[----:B------:R-:W-:Y:S01]  /*fa70*/  VIADD R8, R132, 0x9 ;  /* 0x0000000984087836 */ /* 0x000fe20000000000 */
[----:B------:R-:W-:Y:S01]  /*fa80*/  F2FP.SATFINITE.E4M3.F32.PACK_AB_MERGE_C R11, R11, R10, RZ ;  /* 0x0000000a0b0b723e */ /* 0x000fe200048070ff */
[----:B------:R-:W-:Y:S01]  /*fa90*/  @P0 STG.E.U8 desc[UR18][R178.64], R175 ;  /* 0x000000afb2000986 */ /* 0x000fe2000c101112 */
[----:B------:R-:W-:Y:S02]  /*faa0*/  ISETP.GE.AND P0, PT, R182, UR15, PT ;  /* 0x0000000fb6007c0c */ /* 0x000fe4000bf06270 */
[----:B---3--:R-:W-:Y:S02]  /*fab0*/  SHF.R.S32.HI R177, RZ, 0x8, R144 ;  /* 0x00000008ffb17819 */ /* 0x008fe40000011490 */
[----:B------:R-:W-:Y:S01]  /*fac0*/  F2FP.SATFINITE.E4M3.F32.PACK_AB_MERGE_C R183, R71, R70, RZ ;  /* 0x0000004647b7723e */ /* 0x000fe200048070ff */
[----:B------:R-:W-:Y:S01]  /*fad0*/  VIADD R70, R132, 0x7 ;  /* 0x0000000784467836 */ /* 0x000fe20000000000 */
[----:B------:R-:W-:Y:S01]  /*fae0*/  PRMT R10, R11, 0x9910, RZ ;  /* 0x000099100b0a7816 */ /* 0x000fe200000000ff */
[----:B------:R-:W-:Y:S01]  /*faf0*/  @P5 STG.E.U8 desc[UR18][R180.64], R177 ;  /* 0x000000b1b4005986 */ /* 0x000fe2000c101112 */
[C---:B------:R-:W-:Y:S01]  /*fb00*/  IADD3 R6, P5, PT, R5.reuse, R4, RZ ;  /* 0x0000000405067210 */ /* 0x040fe20007fbe0ff */
[----:B------:R-:W-:Y:S01]  /*fb10*/  VIADD R5, R5, UR21 ;  /* 0x0000001505057c36 */ /* 0x000fe20008000000 */
[----:B------:R-:W-:Y:S01]  /*fb20*/  F2FP.SATFINITE.E4M3.F32.PACK_AB_MERGE_C R75, R75, R74, RZ ;  /* 0x0000004a4b4b723e */ /* 0x000fe200048070ff */
[----:B------:R3:W-:Y:S01]  /*fb30*/  @P6 STG.E.U8 desc[UR18][R170.64], R133 ;  /* 0x00000085aa006986 */ /* 0x0007e2000c101112 */
[----:B------:R-:W-:Y:S01]  /*fb40*/  ISETP.LT.AND P6, PT, R145, UR24, !P2 ;  /* 0x0000001891007c0c */ /* 0x000fe2000d7c1270 */
[----:B------:R-:W-:Y:S01]  /*fb50*/  IMAD.X R7, R160, 0x1, R2, P5 ;  /* 0x00000001a0077824 */ /* 0x000fe200028e0602 */
[----:B------:R-:W-:Y:S01]  /*fb60*/  ISETP.GE.AND P5, PT, R70, UR15, PT ;  /* 0x0000000f46007c0c */ /* 0x000fe2000bfa6270 */
[----:B------:R4:W-:Y:S01]  /*fb70*/  @P1 STG.E.U8 desc[UR18][R172.64], R183 ;  /* 0x000000b7ac001986 */ /* 0x0009e2000c101112 */
[----:B------:R-:W-:Y:S01]  /*fb80*/  ISETP.LT.AND P2, PT, R161, UR22, !P2 ;  /* 0x00000016a1007c0c */ /* 0x000fe2000d741270 */
[----:B------:R-:W-:Y:S01]  /*fb90*/  VIADD R160, R132, 0x8 ;  /* 0x0000000884a07836 */ /* 0x000fe20000000000 */
[----:B------:R-:W-:-:S02]  /*fba0*/  PRMT R70, R133, 0x9910, RZ ;  /* 0x0000991085467816 */ /* 0x000fc400000000ff */
[----:B------:R-:W-:Y:S02]  /*fbb0*/  SHF.R.S32.HI R144, RZ, 0x1f, R5 ;  /* 0x0000001fff907819 */ /* 0x000fe40000011405 */
[----:B------:R-:W-:Y:S01]  /*fbc0*/  F2FP.SATFINITE.E4M3.F32.PACK_AB_MERGE_C R13, R13, R12, RZ ;  /* 0x0000000c0d0d723e */ /* 0x000fe200048070ff */
[----:B------:R-:W-:Y:S01]  /*fbd0*/  VIADD R12, R132, 0xe ;  /* 0x0000000e840c7836 */ /* 0x000fe20000000000 */
[----:B---3--:R-:W-:Y:S02]  /*fbe0*/  PRMT R171, R183, 0x9910, RZ ;  /* 0x00009910b7ab7816 */ /* 0x008fe400000000ff */
[----:B------:R-:W-:Y:S02]  /*fbf0*/  SHF.R.S32.HI R133, RZ, 0x8, R70 ;  /* 0x00000008ff857819 */ /* 0x000fe40000011446 */
[----:B------:R-:W-:Y:S02]  /*fc00*/  IADD3 R70, P1, PT, R5, R0, RZ ;  /* 0x0000000005467210 */ /* 0x000fe40007f3e0ff */
[----:B------:R-:W-:Y:S01]  /*fc10*/  SHF.R.S32.HI R171, RZ, 0x8, R171 ;  /* 0x00000008ffab7819 */ /* 0x000fe200000114ab */
[----:B------:R-:W-:Y:S01]  /*fc20*/  @P6 STG.E.U8 desc[UR18][R168.64], R133 ;  /* 0x00000085a8006986 */ /* 0x000fe2000c101112 */
[----:B----4-:R-:W-:Y:S01]  /*fc30*/  F2FP.SATFINITE.E4M3.F32.PACK_AB_MERGE_C R173, R73, R72, RZ ;  /* 0x0000004849ad723e */ /* 0x010fe200048070ff */
[----:B------:R-:W-:Y:S01]  /*fc40*/  IMAD.X R71, R144, 0x1, R3, P1 ;  /* 0x0000000190477824 */ /* 0x000fe200008e0603 */
[----:B------:R-:W-:Y:S01]  /*fc50*/  ISETP.LT.AND P1, PT, R145, UR16, !P4 ;  /* 0x0000001091007c0c */ /* 0x000fe2000e721270 */
[----:B------:R-:W-:Y:S01]  /*fc60*/  @P2 STG.E.U8 desc[UR18][R158.64], R171 ;  /* 0x000000ab9e002986 */ /* 0x000fe2000c101112 */
[----:B------:R-:W-:Y:S01]  /*fc70*/  ISETP.LT.AND P4, PT, R161, UR12, !P4 ;  /* 0x0000000ca1007c0c */ /* 0x000fe2000e781270 */
[----:B------:R-:W3:Y:S01]  /*fc80*/  LDCU UR12, c[0x0][0x398] ;  /* 0x00007300ff0c77ac */ /* 0x000ee20008000800 */
[----:B-1----:R-:W-:-:S02]  /*fc90*/  ISETP.LT.AND P2, PT, R145, UR10, !P0 ;  /* 0x0000000a91007c0c */ /* 0x002fc4000c741270 */
[----:B------:R-:W-:Y:S01]  /*fca0*/  PRMT R73, R9, 0x9910, RZ ;  /* 0x0000991009497816 */ /* 0x000fe200000000ff */
[----:B------:R-:W1:Y:S01]  /*fcb0*/  LDCU UR10, c[0x0][0x398] ;  /* 0x00007300ff0a77ac */ /* 0x000e620008000800 */
[----:B------:R-:W-:Y:S02]  /*fcc0*/  PRMT R72, R173, 0x9910, RZ ;  /* 0x00009910ad487816 */ /* 0x000fe400000000ff */
[----:B------:R-:W-:Y:S02]  /*fcd0*/  SHF.R.S32.HI R73, RZ, 0x8, R73 ;  /* 0x00000008ff497819 */ /* 0x000fe40000011449 */
[----:B------:R-:W-:Y:S01]  /*fce0*/  ISETP.LT.AND P0, PT, R161, UR6, !P0 ;  /* 0x00000006a1007c0c */ /* 0x000fe2000c701270 */
[----:B------:R4:W-:Y:S01]  /*fcf0*/  @P1 STG.E.U8 desc[UR18][R166.64], R9 ;  /* 0x00000009a6001986 */ /* 0x0009e2000c101112 */
[----:B------:R-:W0:Y:S01]  /*fd00*/  LDCU UR6, c[0x0][0x398] ;  /* 0x00007300ff0677ac */ /* 0x000e220008000800 */
[----:B------:R-:W-:Y:S01]  /*fd10*/  ISETP.GE.AND P1, PT, R8, UR15, PT ;  /* 0x0000000f08007c0c */ /* 0x000fe2000bf26270 */
[----:B------:R-:W-:Y:S01]  /*fd20*/  VIADD R8, R132, 0xa ;  /* 0x0000000a84087836 */ /* 0x000fe20000000000 */
[----:B------:R-:W-:Y:S01]  /*fd30*/  @P4 STG.E.U8 desc[UR18][R162.64], R173 ;  /* 0x000000ada2004986 */ /* 0x000fe2000c101112 */
[----:B------:R-:W-:-:S02]  /*fd40*/  ISETP.GE.AND P6, PT, R160, UR15, PT ;  /* 0x0000000fa0007c0c */ /* 0x000fc4000bfc6270 */
[----:B------:R-:W-:Y:S01]  /*fd50*/  F2FP.SATFINITE.E4M3.F32.PACK_AB_MERGE_C R77, R77, R76, RZ ;  /* 0x0000004c4d4d723e */ /* 0x000fe200048070ff */
[----:B------:R0:W-:Y:S01]  /*fd60*/  @P2 STG.E.U8 desc[UR18][R164.64], R73 ;  /* 0x00000049a4002986 */ /* 0x0001e2000c101112 */
[----:B------:R-:W-:Y:S02]  /*fd70*/  ISETP.LT.AND P2, PT, R145, UR30, !P3 ;  /* 0x0000001e91007c0c */ /* 0x000fe4000df41270 */
[----:B------:R-:W-:Y:S01]  /*fd80*/  ISETP.GE.AND P4, PT, R8, UR15, PT ;  /* 0x0000000f08007c0c */ /* 0x000fe2000bf86270 */
[----:B----4-:R-:W-:Y:S01]  /*fd90*/  IMAD.MOV.U32 R9, RZ, RZ, R72 ;  /* 0x000000ffff097224 */ /* 0x010fe200078e0048 */
[----:B------:R-:W-:Y:S01]  /*fda0*/  ISETP.LT.AND P3, PT, R161, UR32, !P3 ;  /* 0x00000020a1007c0c */ /* 0x000fe2000df61270 */
[----:B------:R-:W-:Y:S01]  /*fdb0*/  VIADD R8, R132, 0xb ;  /* 0x0000000b84087836 */ /* 0x000fe20000000000 */
[----:B------:R-:W-:Y:S02]  /*fdc0*/  PRMT R72, R75, 0x9910, RZ ;  /* 0x000099104b487816 */ /* 0x000fe400000000ff */
[----:B------:R-:W-:-:S02]  /*fdd0*/  SHF.R.S32.HI R9, RZ, 0x8, R9 ;  /* 0x00000008ff097819 */ /* 0x000fc40000011409 */
[----:B------:R-:W-:Y:S01]  /*fde0*/  F2FP.SATFINITE.E4M3.F32.PACK_AB_MERGE_C R15, R15, R14, RZ ;  /* 0x0000000e0f0f723e */ /* 0x000fe200048070ff */
[----:B0-----:R-:W-:Y:S01]  /*fdf0*/  VIADD R73, R5, UR21 ;  /* 0x0000001505497c36 */ /* 0x001fe20008000000 */
[----:B------:R-:W-:Y:S01]  /*fe00*/  F2FP.SATFINITE.E4M3.F32.PACK_AB_MERGE_C R79, R79, R78, RZ ;  /* 0x0000004e4f4f723e */ /* 0x000fe200048070ff */
[----:B------:R0:W-:Y:S01]  /*fe10*/  @P0 STG.E.U8 desc[UR18][R152.64], R9 ;  /* 0x0000000998000986 */ /* 0x0001e2000c101112 */
[----:B--2---:R-:W-:Y:S01]  /*fe20*/  ISETP.LT.AND P0, PT, R145, UR4, !P5 ;  /* 0x0000000491007c0c */ /* 0x004fe2000ef01270 */
[----:B------:R-:W2:Y:S01]  /*fe30*/  LDCU UR4, c[0x0][0x398] ;  /* 0x00007300ff0477ac */ /* 0x000ea20008000800 */
[----:B------:R-:W-:Y:S01]  /*fe40*/  ISETP.LT.AND P5, PT, R161, UR6, !P5 ;  /* 0x00000006a1007c0c */ /* 0x000fe2000efa1270 */
[----:B------:R4:W-:Y:S01]  /*fe50*/  @P2 STG.E.U8 desc[UR18][R156.64], R11 ;  /* 0x0000000b9c002986 */ /* 0x0009e2000c101112 */
[----:B------:R-:W-:Y:S01]  /*fe60*/  ISETP.GE.AND P2, PT, R8, UR15, PT ;  /* 0x0000000f08007c0c */ /* 0x000fe2000bf46270 */
[----:B------:R-:W-:Y:S01]  /*fe70*/  IMAD.MOV.U32 R8, RZ, RZ, R10 ;  /* 0x000000ffff087224 */ /* 0x000fe200078e000a */
[----:B------:R-:W2:Y:S01]  /*fe80*/  LDCU UR6, c[0x0][0x398] ;  /* 0x00007300ff0677ac */ /* 0x000ea20008000800 */
[----:B------:R3:W-:Y:S01]  /*fe90*/  @P3 STG.E.U8 desc[UR18][R154.64], R75 ;  /* 0x0000004b9a003986 */ /* 0x0007e2000c101112 */
[----:B------:R-:W-:Y:S01]  /*fea0*/  ISETP.LT.AND P3, PT, R145, UR8, !P6 ;  /* 0x0000000891007c0c */ /* 0x000fe2000f761270 */
[C---:B------:R-:W-:Y:S01]  /*feb0*/  VIADD R10, R132.reuse, 0xc ;  /* 0x0000000c840a7836 */ /* 0x040fe20000000000 */
[----:B-1----:R-:W-:Y:S01]  /*fec0*/  ISETP.LT.AND P6, PT, R161, UR10, !P6 ;  /* 0x0000000aa1007c0c */ /* 0x002fe2000f7c1270 */
[----:B------:R-:W1:Y:S01]  /*fed0*/  LDCU UR8, c[0x0][0x398] ;  /* 0x00007300ff0877ac */ /* 0x000e620008000800 */
[----:B0-----:R-:W-:Y:S01]  /*fee0*/  SHF.R.S32.HI R9, RZ, 0x8, R8 ;  /* 0x00000008ff097819 */ /* 0x001fe20000011408 */
[----:B------:R-:W-:Y:S01]  /*fef0*/  IMAD.MOV.U32 R8, RZ, RZ, R72 ;  /* 0x000000ffff087224 */ /* 0x000fe200078e0048 */
[----:B------:R-:W-:Y:S01]  /*ff00*/  PRMT R14, R79, 0x9910, RZ ;  /* 0x000099104f0e7816 */ /* 0x000fe200000000ff */
[----:B------:R-:W0:Y:S01]  /*ff10*/  LDCU UR10, c[0x0][0x398] ;  /* 0x00007300ff0a77ac */ /* 0x000e220008000800 */
[----:B------:R-:W-:Y:S01]  /*ff20*/  F2FP.SATFINITE.E4M3.F32.PACK_AB_MERGE_C R17, R17, R16, RZ ;  /* 0x000000101111723e */ /* 0x000fe200048070ff */
[----:B------:R0:W-:Y:S01]  /*ff30*/  @P0 STG.E.U8 desc[UR18][R150.64], R9 ;  /* 0x0000000996000986 */ /* 0x0001e2000c101112 */
[----:B----4-:R-:W-:Y:S01]  /*ff40*/  SHF.R.S32.HI R11, RZ, 0x8, R8 ;  /* 0x00000008ff0b7819 */ /* 0x010fe20000011408 */
[----:B------:R-:W-:Y:S01]  /*ff50*/  VIADD R8, R132, 0xd ;  /* 0x0000000d84087836 */ /* 0x000fe20000000000 */
[----:B---3--:R-:W-:-:S02]  /*ff60*/  PRMT R75, R13, 0x9910, RZ ;  /* 0x000099100d4b7816 */ /* 0x008fc400000000ff */
[----:B------:R-:W-:Y:S01]  /*ff70*/  ISETP.GE.AND P0, PT, R10, UR15, PT ;  /* 0x0000000f0a007c0c */ /* 0x000fe2000bf06270 */
[----:B------:R-:W-:Y:S01]  /*ff80*/  @P5 STG.E.U8 desc[UR18][R142.64], R11 ;  /* 0x0000000b8e005986 */ /* 0x000fe2000c101112 */
[----:B--2---:R-:W-:Y:S01]  /*ff90*/  ISETP.LT.AND P5, PT, R145, UR4, !P1 ;  /* 0x0000000491007c0c */ /* 0x004fe2000cfa1270 */
[----:B------:R-:W2:Y:S01]  /*ffa0*/  LDCU UR4, c[0x0][0x398] ;  /* 0x00007300ff0477ac */ /* 0x000ea20008000800 */
[----:B------:R-:W-:Y:S01]  /*ffb0*/  SHF.R.S32.HI R75, RZ, 0x8, R75 ;  /* 0x00000008ff4b7819 */ /* 0x000fe2000001144b */
[----:B------:R3:W-:Y:S01]  /*ffc0*/  @P3 STG.E.U8 desc[UR18][R146.64], R13 ;  /* 0x0000000d92003986 */ /* 0x0007e2000c101112 */
[----:B------:R-:W-:Y:S02]  /*ffd0*/  ISETP.GE.AND P3, PT, R8, UR15, PT ;  /* 0x0000000f08007c0c */ /* 0x000fe4000bf66270 */
[----:B------:R-:W-:Y:S01]  /*ffe0*/  F2FP.SATFINITE.E4M3.F32.PACK_AB_MERGE_C R81, R81, R80, RZ ;  /* 0x000000505151723e */ /* 0x000fe200048070ff */
[----:B------:R-:W-:Y:S01]  /*fff0*/  @P6 STG.E.U8 desc[UR18][R148.64], R77 ;  /* 0x0000004d94006986 */ /* 0x000fe2000c101112 */
[----:B------:R-:W-:-:S02]  /*10000*/  IADD3 R8, P6, PT, R5, R4, RZ ;  /* 0x0000000405087210 */ /* 0x000fc40007fde0ff */
[----:B------:R-:W-:Y:S02]  /*10010*/  PRMT R5, R77, 0x9910, RZ ;  /* 0x000099104d057816 */ /* 0x000fe400000000ff */
[----:B------:R-:W-:Y:S01]  /*10020*/  F2FP.SATFINITE.E4M3.F32.PACK_AB_MERGE_C R19, R19, R18, RZ ;  /* 0x000000121313723e */ /* 0x000fe200048070ff */
[----:B0-----:R-:W-:Y:S01]  /*10030*/  IMAD.X R9, R144, 0x1, R2, P6 ;  /* 0x0000000190097824 */ /* 0x001fe200030e0602 */
[----:B------:R-:W-:Y:S01]  /*10040*/  IADD3 R10, P6, PT, R73, R0, RZ ;  /* 0x00000000490a7210 */ /* 0x000fe20007fde0ff */
[----:B------:R-:W-:Y:S01]  /*10050*/  @P5 STG.E.U8 desc[UR18][R140.64], R75 ;  /* 0x0000004b8c005986 */ /* 0x000fe2000c101112 */
[----:B---3--:R-:W-:Y:S02]  /*10060*/  SHF.R.S32.HI R13, RZ, 0x1f, R73 ;  /* 0x0000001fff0d7819 */ /* 0x008fe40000011449 */
[----:B------:R-:W-:Y:S02]  /*10070*/  SHF.R.S32.HI R5, RZ, 0x8, R5 ;  /* 0x00000008ff057819 */ /* 0x000fe40000011405 */
[----:B--2---:R-:W-:Y:S01]  /*10080*/  ISETP.LT.AND P5, PT, R161, UR4, !P1 ;  /* 0x00000004a1007c0c */ /* 0x004fe2000cfa1270 */
[----:B------:R-:W0:Y:S01]  /*10090*/  LDCU UR4, c[0x0][0x398] ;  /* 0x00007300ff0477ac */ /* 0x000e220008000800 */
[----:B------:R-:W-:Y:S01]  /*100a0*/  IMAD.X R11, R13, 0x1, R3, P6 ;  /* 0x000000010d0b7824 */ /* 0x000fe200030e0603 */
[----:B------:R-:W-:Y:S01]  /*100b0*/  ISETP.LT.AND P6, PT, R145, UR6, !P4 ;  /* 0x0000000691007c0c */ /* 0x000fe2000e7c1270 */
[----:B------:R-:W2:Y:S01]  /*100c0*/  LDCU UR6, c[0x0][0x398] ;  /* 0x00007300ff0677ac */ /* 0x000ea20008000800 */
[----:B-1----:R-:W-:-:S02]  /*100d0*/  ISETP.LT.AND P4, PT, R161, UR8, !P4 ;  /* 0x00000008a1007c0c */ /* 0x002fc4000e781270 */
[----:B------:R-:W-:Y:S01]  /*100e0*/  ISETP.GE.AND P1, PT, R12, UR15, PT ;  /* 0x0000000f0c007c0c */ /* 0x000fe2000bf26270 */
[----:B------:R-:W-:Y:S01]  /*100f0*/  VIADD R12, R132, 0xf ;  /* 0x0000000f840c7836 */ /* 0x000fe20000000000 */
[----:B------:R-:W1:Y:S01]  /*10100*/  LDCU UR8, c[0x0][0x398] ;  /* 0x00007300ff0877ac */ /* 0x000e620008000800 */
[----:B------:R-:W-:-:S03]  /*10110*/  F2FP.SATFINITE.E4M3.F32.PACK_AB_MERGE_C R83, R83, R82, RZ ;  /* 0x000000525353723e */ /* 0x000fc600048070ff */
[----:B------:R3:W-:Y:S01]  /*10120*/  @P5 STG.E.U8 desc[UR18][R136.64], R5 ;  /* 0x0000000588005986 */ /* 0x0007e2000c101112 */
[----:B------:R-:W-:Y:S02]  /*10130*/  ISETP.GE.AND P5, PT, R12, UR15, PT ;  /* 0x0000000f0c007c0c */ /* 0x000fe4000bfa6270 */
[----:B------:R-:W-:Y:S01]  /*10140*/  PRMT R12, R15, 0x9910, RZ ;  /* 0x000099100f0c7816 */ /* 0x000fe200000000ff */
[----:B------:R4:W-:Y:S01]  /*10150*/  @P6 STG.E.U8 desc[UR18][R134.64], R15 ;  /* 0x0000000f86006986 */ /* 0x0009e2000c101112 */
[----:B------:R-:W-:Y:S01]  /*10160*/  ISETP.LT.AND P6, PT, R145, UR10, !P2 ;  /* 0x0000000a91007c0c */ /* 0x000fe2000d7c1270 */
[----:B------:R-:W1:Y:S01]  /*10170*/  LDCU UR10, c[0x0][0x398] ;  /* 0x00007300ff0a77ac */ /* 0x000e620008000800 */
[----:B0-----:R-:W-:Y:S01]  /*10180*/  ISETP.LT.AND P2, PT, R161, UR4, !P2 ;  /* 0x00000004a1007c0c */ /* 0x001fe2000d741270 */
[----:B------:R-:W-:Y:S01]  /*10190*/  @P4 STG.E.U8 desc[UR18][R138.64], R79 ;  /* 0x0000004f8a004986 */ /* 0x000fe2000c101112 */
[----:B------:R-:W-:Y:S01]  /*101a0*/  F2FP.SATFINITE.E4M3.F32.PACK_AB_MERGE_C R21, R21, R20, RZ ;  /* 0x000000141515723e */ /* 0x000fe200048070ff */
[----:B------:R-:W0:Y:S01]  /*101b0*/  LDCU UR4, c[0x0][0x39c] ;  /* 0x00007380ff0477ac */ /* 0x000e220008000800 */
[----:B--2---:R-:W-:-:S02]  /*101c0*/  ISETP.LT.AND P4, PT, R145, UR6, !P0 ;  /* 0x0000000691007c0c */ /* 0x004fc4000c781270 */
[----:B---3--:R-:W-:Y:S01]  /*101d0*/  SHF.R.S32.HI R5, RZ, 0x8, R12 ;  /* 0x00000008ff057819 */ /* 0x008fe2000001140c */
[----:B------:R-:W-:Y:S01]  /*101e0*/  VIADD R12, R132, 0x10 ;  /* 0x00000010840c7836 */ /* 0x000fe20000000000 */
[----:B------:R-:W2:Y:S01]  /*101f0*/  LDCU UR6, c[0x0][0x398] ;  /* 0x00007300ff0677ac */ /* 0x000ea20008000800 */
[----:B----4-:R-:W-:Y:S01]  /*10200*/  IMAD.MOV.U32 R15, RZ, RZ, R14 ;  /* 0x000000ffff0f7224 */ /* 0x010fe200078e000e */
[----:B------:R-:W-:Y:S01]  /*10210*/  F2FP.SATFINITE.E4M3.F32.PACK_AB_MERGE_C R85, R85, R84, RZ ;  /* 0x000000545555723e */ /* 0x000fe200048070ff */
[----:B------:R3:W-:Y:S01]  /*10220*/  @P6 STG.E.U8 desc[UR18][R68.64], R5 ;  /* 0x0000000544006986 */ /* 0x0007e2000c101112 */
[----:B------:R-:W-:Y:S01]  /*10230*/  ISETP.GE.AND P6, PT, R12, UR15, PT ;  /* 0x0000000f0c007c0c */ /* 0x000fe2000bfc6270 */
[----:B------:R-:W-:Y:S01]  /*10240*/  VIADD R14, R132, 0x11 ;  /* 0x00000011840e7836 */ /* 0x000fe20000000000 */
[----:B------:R-:W-:Y:S02]  /*10250*/  SHF.R.S32.HI R15, RZ, 0x8, R15 ;  /* 0x00000008ff0f7819 */ /* 0x000fe4000001140f */
[----:B------:R-:W-:-:S02]  /*10260*/  F2FP.SATFINITE.E4M3.F32.PACK_AB_MERGE_C R23, R23, R22, RZ ;  /* 0x000000161717723e */ /* 0x000fc400048070ff */
[----:B------:R-:W-:Y:S01]  /*10270*/  F2FP.SATFINITE.E4M3.F32.PACK_AB_MERGE_C R87, R87, R86, RZ ;  /* 0x000000565757723e */ /* 0x000fe200048070ff */
[----:B------:R4:W-:Y:S01]  /*10280*/  @P2 STG.E.U8 desc[UR18][R6.64], R15 ;  /* 0x0000000f06002986 */ /* 0x0009e2000c101112 */
[C---:B------:R-:W-:Y:S01]  /*10290*/  IADD3 R12, P2, PT, R73.reuse, R4, RZ ;  /* 0x00000004490c7210 */ /* 0x040fe20007f5e0ff */
[----:B------:R-:W-:Y:S01]  /*102a0*/  VIADD R73, R73, UR21 ;  /* 0x0000001549497c36 */ /* 0x000fe20008000000 */
[----:B------:R-:W-:Y:S01]  /*102b0*/  F2FP.SATFINITE.E4M3.F32.PACK_AB_MERGE_C R25, R25, R24, RZ ;  /* 0x000000181919723e */ /* 0x000fe200048070ff */
[----:B------:R-:W-:Y:S01]  /*102c0*/  @P4 STG.E.U8 desc[UR18][R70.64], R17 ;  /* 0x0000001146004986 */ /* 0x000fe2000c101112 */
[----:B-1----:R-:W-:Y:S01]  /*102d0*/  ISETP.LT.AND P4, PT, R161, UR8, !P0 ;  /* 0x00000008a1007c0c */ /* 0x002fe2000c781270 */
[----:B------:R-:W-:Y:S01]  /*102e0*/  IMAD.X R13, R13, 0x1, R2, P2 ;  /* 0x000000010d0d7824 */ /* 0x000fe200010e0602 */
[----:B------:R-:W1:Y:S01]  /*102f0*/  LDCU UR8, c[0x0][0x398] ;  /* 0x00007300ff0877ac */ /* 0x000e620008000800 */
[----:B------:R-:W-:Y:S02]  /*10300*/  ISETP.LT.AND P2, PT, R145, UR10, !P3 ;  /* 0x0000000a91007c0c */ /* 0x000fe4000df41270 */
[----:B------:R-:W-:Y:S01]  /*10310*/  ISETP.LT.AND P3, PT, R161, UR12, !P3 ;  /* 0x0000000ca1007c0c */ /* 0x000fe2000df61270 */
[----:B------:R-:W2:Y:S01]  /*10320*/  LDCU UR10, c[0x0][0x398] ;  /* 0x00007300ff0a77ac */ /* 0x000ea20008000800 */
[----:B---3--:R-:W-:-:S02]  /*10330*/  PRMT R5, R17, 0x9910, RZ ;  /* 0x0000991011057816 */ /* 0x008fc400000000ff */
[----:B----4-:R-:W-:Y:S01]  /*10340*/  PRMT R15, R81, 0x9910, RZ ;  /* 0x00009910510f7816 */ /* 0x010fe200000000ff */
[----:B------:R-:W3:Y:S01]  /*10350*/  LDCU UR12, c[0x0][0x398] ;  /* 0x00007300ff0c77ac */ /* 0x000ee20008000800 */
[----:B0-----:R-:W-:Y:S02]  /*10360*/  ISETP.GE.AND P0, PT, R14, UR4, PT ;  /* 0x000000040e007c0c */ /* 0x001fe4000bf06270 */
[----:B------:R-:W-:Y:S01]  /*10370*/  SHF.R.S32.HI R5, RZ, 0x8, R5 ;  /* 0x00000008ff057819 */ /* 0x000fe20000011405 */
[----:B------:R-:W0:Y:S01]  /*10380*/  LDCU UR4, c[0x0][0x39c] ;  /* 0x00007380ff0477ac */ /* 0x000e220008000800 */
[----:B------:R-:W-:Y:S01]  /*10390*/  SHF.R.S32.HI R15, RZ, 0x8, R15 ;  /* 0x00000008ff0f7819 */ /* 0x000fe2000001140f */
[----:B------:R4:W-:Y:S01]  /*103a0*/  @P4 STG.E.U8 desc[UR18][R8.64], R81 ;  /* 0x0000005108004986 */ /* 0x0009e2000c101112 */
[----:B------:R-:W-:Y:S02]  /*103b0*/  SHF.R.S32.HI R14, RZ, 0x1f, R73 ;  /* 0x0000001fff0e7819 */ /* 0x000fe40000011449 */
[----:B------:R-:W-:Y:S01]  /*103c0*/  IADD3 R6, P4, PT, R73, R0, RZ ;  /* 0x0000000049067210 */ /* 0x000fe20007f9e0ff */
[----:B------:R-:W-:Y:S01]  /*103d0*/  @P2 STG.E.U8 desc[UR18][R10.64], R5 ;  /* 0x000000050a002986 */ /* 0x000fe2000c101112 */
[----:B-1----:R-:W-:Y:S01]  /*103e0*/  ISETP.LT.AND P2, PT, R161, UR8, !P1 ;  /* 0x00000008a1007c0c */ /* 0x002fe2000cf41270 */
[----:B------:R-:W1:Y:S01]  /*103f0*/  LDCU UR8, c[0x0][0x398] ;  /* 0x00007300ff0877ac */ /* 0x000e620008000800 */
[----:B------:R-:W-:Y:S01]  /*10400*/  F2FP.SATFINITE.E4M3.F32.PACK_AB_MERGE_C R89, R89, R88, RZ ;  /* 0x000000585959723e */ /* 0x000fe200048070ff */
[----:B------:R3:W-:Y:S01]  /*10410*/  @P3 STG.E.U8 desc[UR18][R12.64], R15 ;  /* 0x0000000f0c003986 */ /* 0x0007e2000c101112 */
[----:B--2---:R-:W-:Y:S01]  /*10420*/  ISETP.LT.AND P3, PT, R145, UR6, !P1 ;  /* 0x0000000691007c0c */ /* 0x004fe2000cf61270 */
[----:B------:R-:W-:Y:S01]  /*10430*/  IMAD.X R7, R14, 0x1, R3, P4 ;  /* 0x000000010e077824 */ /* 0x000fe200020e0603 */
[----:B------:R-:W2:Y:S01]  /*10440*/  LDCU UR6, c[0x0][0x39c] ;  /* 0x00007380ff0677ac */ /* 0x000ea20008000800 */
[----:B----4-:R-:W-:Y:S01]  /*10450*/  VIADD R9, R132, 0x12 ;  /* 0x0000001284097836 */ /* 0x010fe20000000000 */
[C---:B------:R-:W-:Y:S01]  /*10460*/  IADD3 R8, P4, PT, R73.reuse, R4, RZ ;  /* 0x0000000449087210 */ /* 0x040fe20007f9e0ff */
[----:B------:R-:W-:Y:S01]  /*10470*/  VIADD R73, R73, UR21 ;  /* 0x0000001549497c36 */ /* 0x000fe20008000000 */
[----:B------:R-:W-:-:S02]  /*10480*/  F2FP.SATFINITE.E4M3.F32.PACK_AB_MERGE_C R27, R27, R26, RZ ;  /* 0x0000001a1b1b723e */ /* 0x000fc400048070ff */
[----:B0-----:R-:W-:Y:S01]  /*10490*/  ISETP.GE.AND P1, PT, R9, UR4, PT ;  /* 0x0000000409007c0c */ /* 0x001fe2000bf26270 */
[----:B------:R-:W0:Y:S01]  /*104a0*/  LDCU UR4, c[0x0][0x39c] ;  /* 0x00007380ff0477ac */ /* 0x000e220008000800 */
[----:B------:R-:W-:Y:S01]  /*104b0*/  IMAD.X R9, R14, 0x1, R2, P4 ;  /* 0x000000010e097824 */ /* 0x000fe200020e0602 */
[----:B---3--:R-:W-:Y:S01]  /*104c0*/  SHF.R.S32.HI R12, RZ, 0x1f, R73 ;  /* 0x0000001fff0c7819 */ /* 0x008fe20000011449 */
[----:B------:R-:W-:Y:S01]  /*104d0*/  VIADD R14, R132, 0x13 ;  /* 0x00000013840e7836 */ /* 0x000fe20000000000 */
[----:B------:R3:W-:Y:S01]  /*104e0*/  @P3 STG.E.U8 desc[UR18][R6.64], R19 ;  /* 0x0000001306003986 */ /* 0x0007e2000c101112 */
[----:B------:R-:W-:Y:S01]  /*104f0*/  ISETP.LT.AND P3, PT, R145, UR10, !P5 ;  /* 0x0000000a91007c0c */ /* 0x000fe2000ef61270 */
[----:B------:R-:W4:Y:S01]  /*10500*/  LDCU UR10, c[0x0][0x398] ;  /* 0x00007300ff0a77ac */ /* 0x000f220008000800 */
[----:B------:R-:W-:Y:S01]  /*10510*/  ISETP.LT.AND P5, PT, R161, UR12, !P5 ;  /* 0x0000000ca1007c0c */ /* 0x000fe2000efa1270 */
[----:B------:R0:W-:Y:S01]  /*10520*/  @P2 STG.E.U8 desc[UR18][R8.64], R83 ;  /* 0x0000005308002986 */ /* 0x0001e2000c101112 */
[----:B------:R-:W-:Y:S01]  /*10530*/  IADD3 R10, P2, PT, R73, R0, RZ ;  /* 0x00000000490a7210 */ /* 0x000fe20007f5e0ff */
[----:B------:R-:W1:Y:S01]  /*10540*/  LDCU UR12, c[0x0][0x398] ;  /* 0x00007300ff0c77ac */ /* 0x000e620008000800 */
[----:B------:R-:W-:-:S02]  /*10550*/  PRMT R5, R19, 0x9910, RZ ;  /* 0x0000991013057816 */ /* 0x000fc400000000ff */
[----:B------:R-:W-:Y:S01]  /*10560*/  PRMT R13, R83, 0x9910, RZ ;  /* 0x00009910530d7816 */ /* 0x000fe200000000ff */
[----:B------:R-:W-:Y:S01]  /*10570*/  IMAD.X R11, R12, 0x1, R3, P2 ;  /* 0x000000010c0b7824 */ /* 0x000fe200010e0603 */
[----:B------:R-:W-:Y:S02]  /*10580*/  SHF.R.S32.HI R5, RZ, 0x8, R5 ;  /* 0x00000008ff057819 */ /* 0x000fe40000011405 */
[C---:B---3--:R-:W-:Y:S01]  /*10590*/  IADD3 R6, P4, PT, R73.reuse, R4, RZ ;  /* 0x0000000449067210 */ /* 0x048fe20007f9e0ff */
[----:B------:R-:W-:Y:S01]  /*105a0*/  VIADD R73, R73, UR21 ;  /* 0x0000001549497c36 */ /* 0x000fe20008000000 */
[----:B------:R-:W-:Y:S01]  /*105b0*/  SHF.R.S32.HI R13, RZ, 0x8, R13 ;  /* 0x00000008ff0d7819 */ /* 0x000fe2000001140d */
[----:B0-----:R-:W-:Y:S01]  /*105c0*/  VIADD R9, R132, 0x14 ;  /* 0x0000001484097836 */ /* 0x001fe20000000000 */
[----:B------:R0:W-:Y:S01]  /*105d0*/  @P3 STG.E.U8 desc[UR18][R10.64], R5 ;  /* 0x000000050a003986 */ /* 0x0001e2000c101112 */
[----:B------:R-:W-:Y:S01]  /*105e0*/  IMAD.X R7, R12, 0x1, R2, P4 ;  /* 0x000000010c077824 */ /* 0x000fe200020e0602 */
[----:B------:R-:W-:-:S02]  /*105f0*/  SHF.R.S32.HI R12, RZ, 0x1f, R73 ;  /* 0x0000001fff0c7819 */ /* 0x000fc40000011449 */
[----:B------:R-:W-:Y:S02]  /*10600*/  IADD3 R8, P4, PT, R73, R0, RZ ;  /* 0x0000000049087210 */ /* 0x000fe40007f9e0ff */
[----:B------:R-:W-:Y:S01]  /*10610*/  ISETP.GE.AND P2, PT, R14, UR4, PT ;  /* 0x000000040e007c0c */ /* 0x000fe2000bf46270 */
[----:B------:R3:W-:Y:S01]  /*10620*/  @P5 STG.E.U8 desc[UR18][R6.64], R13 ;  /* 0x0000000d06005986 */ /* 0x0007e2000c101112 */
[----:B--2---:R-:W-:Y:S01]  /*10630*/  ISETP.GE.AND P3, PT, R9, UR6, PT ;  /* 0x0000000609007c0c */ /* 0x004fe2000bf66270 */
[----:B------:R-:W2:Y:S01]  /*10640*/  LDCU UR4, c[0x0][0x39c] ;  /* 0x00007380ff0477ac */ /* 0x000ea20008000800 */
[----:B-1----:R-:W-:Y:S01]  /*10650*/  ISETP.LT.AND P5, PT, R145, UR8, !P6 ;  /* 0x0000000891007c0c */ /* 0x002fe2000f7a1270 */
[----:B------:R-:W-:Y:S01]  /*10660*/  IMAD.X R9, R12, 0x1, R3, P4 ;  /* 0x000000010c097824 */ /* 0x000fe200020e0603 */
[----:B------:R-:W-:Y:S01]  /*10670*/  ISETP.LT.AND P6, PT, R161, UR14, !P6 ;  /* 0x0000000ea1007c0c */ /* 0x000fe2000f7c1270 */
[----:B------:R-:W1:Y:S01]  /*10680*/  LDCU UR6, c[0x0][0x398] ;  /* 0x00007300ff0677ac */ /* 0x000e620008000800 */
[C---:B0-----:R-:W-:Y:S01]  /*10690*/  VIADD R5, R132.reuse, 0x15 ;  /* 0x0000001584057836 */ /* 0x041fe20000000000 */
[----:B------:R-:W-:Y:S01]  /*106a0*/  F2FP.SATFINITE.E4M3.F32.PACK_AB_MERGE_C R91, R91, R90, RZ ;  /* 0x0000005a5b5b723e */ /* 0x000fe200048070ff */
[----:B------:R-:W-:Y:S01]  /*106b0*/  VIADD R14, R132, 0x16 ;  /* 0x00000016840e7836 */ /* 0x000fe20000000000 */
[----:B------:R-:W0:Y:S01]  /*106c0*/  LDCU UR8, c[0x0][0x398] ;  /* 0x00007300ff0877ac */ /* 0x000e220008000800 */
[----:B------:R-:W-:-:S02]  /*106d0*/  F2FP.SATFINITE.E4M3.F32.PACK_AB_MERGE_C R29, R29, R28, RZ ;  /* 0x0000001c1d1d723e */ /* 0x000fc400048070ff */
[C---:B---3--:R-:W-:Y:S01]  /*106e0*/  IADD3 R6, P4, PT, R73.reuse, R4, RZ ;  /* 0x0000000449067210 */ /* 0x048fe20007f9e0ff */
[----:B------:R-:W-:Y:S01]  /*106f0*/  VIADD R73, R73, UR21 ;  /* 0x0000001549497c36 */ /* 0x000fe20008000000 */
[----:B------:R-:W-:Y:S01]  /*10700*/  PRMT R13, R85, 0x9910, RZ ;  /* 0x00009910550d7816 */ /* 0x000fe200000000ff */
[----:B------:R-:W-:Y:S01]  /*10710*/  @P5 STG.E.U8 desc[UR18][R8.64], R21 ;  /* 0x0000001508005986 */ /* 0x000fe2000c101112 */
[----:B----4-:R-:W-:Y:S01]  /*10720*/  ISETP.LT.AND P5, PT, R145, UR10, !P0 ;  /* 0x0000000a91007c0c */ /* 0x010fe2000c7a1270 */
[----:B------:R-:W-:Y:S01]  /*10730*/  IMAD.X R7, R12, 0x1, R2, P4 ;  /* 0x000000010c077824 */ /* 0x000fe200020e0602 */
[----:B------:R-:W-:Y:S01]  /*10740*/  SHF.R.S32.HI R12, RZ, 0x1f, R73 ;  /* 0x0000001fff0c7819 */ /* 0x000fe20000011449 */
[----:B------:R-:W3:Y:S01]  /*10750*/  LDCU UR10, c[0x0][0x398] ;  /* 0x00007300ff0a77ac */ /* 0x000ee20008000800 */
[----:B--2---:R-:W-:Y:S02]  /*10760*/  ISETP.GE.AND P4, PT, R5, UR4, PT ;  /* 0x0000000405007c0c */ /* 0x004fe4000bf86270 */
[----:B------:R2:W-:Y:S01]  /*10770*/  @P6 STG.E.U8 desc[UR18][R6.64], R85 ;  /* 0x0000005506006986 */ /* 0x0005e2000c101112 */
[----:B------:R-:W-:Y:S01]  /*10780*/  IADD3 R10, P6, PT, R73, R0, RZ ;  /* 0x00000000490a7210 */ /* 0x000fe20007fde0ff */
[----:B------:R-:W4:Y:S01]  /*10790*/  LDCU UR4, c[0x0][0x39c] ;  /* 0x00007380ff0477ac */ /* 0x000f220008000800 */
[----:B-1----:R-:W-:-:S02]  /*107a0*/  ISETP.LT.AND P0, PT, R161, UR6, !P0 ;  /* 0x00000006a1007c0c */ /* 0x002fc4000c701270 */
[----:B------:R-:W-:Y:S01]  /*107b0*/  PRMT R5, R21, 0x9910, RZ ;  /* 0x0000991015057816 */ /* 0x000fe200000000ff */
[C---:B------:R-:W-:Y:S01]  /*107c0*/  IMAD.X R11, R12.reuse, 0x1, R3, P6 ;  /* 0x000000010c0b7824 */ /* 0x040fe200030e0603 */
[----:B------:R-:W-:Y:S01]  /*107d0*/  SHF.R.S32.HI R13, RZ, 0x8, R13 ;  /* 0x00000008ff0d7819 */ /* 0x000fe2000001140d */
[----:B------:R-:W1:Y:S01]  /*107e0*/  LDCU UR14, c[0x0][0x398] ;  /* 0x00007300ff0e77ac */ /* 0x000e620008000800 */
[----:B------:R-:W-:Y:S02]  /*107f0*/  SHF.R.S32.HI R5, RZ, 0x8, R5 ;  /* 0x00000008ff057819 */ /* 0x000fe40000011405 */
[----:B------:R-:W-:Y:S01]  /*10800*/  F2FP.SATFINITE.E4M3.F32.PACK_AB_MERGE_C R93, R93, R92, RZ ;  /* 0x0000005c5d5d723e */ /* 0x000fe200048070ff */
[----:B------:R-:W1:Y:S01]  /*10810*/  LDCU UR6, c[0x0][0x39c] ;  /* 0x00007380ff0677ac */ /* 0x000e620008000800 */
[C---:B--2---:R-:W-:Y:S01]  /*10820*/  IADD3 R6, P6, PT, R73.reuse, R4, RZ ;  /* 0x0000000449067210 */ /* 0x044fe20007fde0ff */
[----:B------:R-:W-:Y:S01]  /*10830*/  VIADD R73, R73, UR21 ;  /* 0x0000001549497c36 */ /* 0x000fe20008000000 */
[----:B------:R2:W-:Y:S01]  /*10840*/  @P5 STG.E.U8 desc[UR18][R10.64], R5 ;  /* 0x000000050a005986 */ /* 0x0005e2000c101112 */
[----:B0-----:R-:W-:Y:S01]  /*10850*/  ISETP.LT.AND P5, PT, R145, UR8, !P1 ;  /* 0x0000000891007c0c */ /* 0x001fe2000cfa1270 */
[----:B------:R-:W0:Y:S01]  /*10860*/  LDCU UR8, c[0x0][0x398] ;  /* 0x00007300ff0877ac */ /* 0x000e220008000800 */
[----:B------:R-:W-:Y:S01]  /*10870*/  IMAD.X R7, R12, 0x1, R2, P6 ;  /* 0x000000010c077824 */ /* 0x000fe200030e0602 */
[----:B------:R-:W-:-:S02]  /*10880*/  ISETP.LT.AND P1, PT, R161, UR12, !P1 ;  /* 0x0000000ca1007c0c */ /* 0x000fc4000cf21270 */
[----:B------:R-:W-:Y:S01]  /*10890*/  SHF.R.S32.HI R12, RZ, 0x1f, R73 ;  /* 0x0000001fff0c7819 */ /* 0x000fe20000011449 */
[----:B------:R-:W0:Y:S01]  /*108a0*/  LDCU UR12, c[0x0][0x398] ;  /* 0x00007300ff0c77ac */ /* 0x000e220008000800 */
[----:B------:R0:W-:Y:S01]  /*108b0*/  @P0 STG.E.U8 desc[UR18][R6.64], R13 ;  /* 0x0000000d06000986 */ /* 0x0001e2000c101112 */
[----:B------:R-:W-:Y:S02]  /*108c0*/  IADD3 R8, P0, PT, R73, R0, RZ ;  /* 0x0000000049087210 */ /* 0x000fe40007f1e0ff */
[----:B------:R-:W-:Y:S02]  /*108d0*/  F2FP.SATFINITE.E4M3.F32.PACK_AB_MERGE_C R31, R31, R30, RZ ;  /* 0x0000001e1f1f723e */ /* 0x000fe400048070ff */
[C---:B--2---:R-:W-:Y:S01]  /*108e0*/  IADD3 R10, P6, PT, R73.reuse, R4, RZ ;  /* 0x00000004490a7210 */ /* 0x044fe20007fde0ff */
[----:B------:R-:W-:Y:S01]  /*108f0*/  IMAD.X R9, R12, 0x1, R3, P0 ;  /* 0x000000010c097824 */ /* 0x000fe200000e0603 */
[----:B----4-:R-:W-:Y:S01]  /*10900*/  ISETP.GE.AND P0, PT, R14, UR4, PT ;  /* 0x000000040e007c0c */ /* 0x010fe2000bf06270 */
[----:B------:R-:W-:Y:S01]  /*10910*/  VIADD R73, R73, UR21 ;  /* 0x0000001549497c36 */ /* 0x000fe20008000000 */
[----:B------:R-:W2:Y:S01]  /*10920*/  LDCU UR4, c[0x0][0x39c] ;  /* 0x00007380ff0477ac */ /* 0x000ea20008000800 */
[----:B------:R-:W-:Y:S01]  /*10930*/  IMAD.X R11, R12, 0x1, R2, P6 ;  /* 0x000000010c0b7824 */ /* 0x000fe200030e0602 */
[----:B------:R4:W-:Y:S01]  /*10940*/  @P5 STG.E.U8 desc[UR18][R8.64], R23 ;  /* 0x0000001708005986 */ /* 0x0009e2000c101112 */
[----:B---3--:R-:W-:Y:S01]  /*10950*/  ISETP.LT.AND P5, PT, R145, UR10, !P2 ;  /* 0x0000000a91007c0c */ /* 0x008fe2000d7a1270 */
[----:B------:R-:W-:Y:S01]  /*10960*/  VIADD R14, R132, 0x17 ;  /* 0x00000017840e7836 */ /* 0x000fe20000000000 */
[----:B-1----:R-:W-:Y:S01]  /*10970*/  ISETP.LT.AND P2, PT, R161, UR14, !P2 ;  /* 0x0000000ea1007c0c */ /* 0x002fe2000d741270 */
[----:B------:R1:W-:Y:S01]  /*10980*/  @P1 STG.E.U8 desc[UR18][R10.64], R87 ;  /* 0x000000570a001986 */ /* 0x0003e2000c101112 */
[----:B------:R-:W-:Y:S01]  /*10990*/  SHF.R.S32.HI R12, RZ, 0x1f, R73 ;  /* 0x0000001fff0c7819 */ /* 0x000fe20000011449 */
[----:B------:R-:W3:Y:S01]  /*109a0*/  LDCU UR10, c[0x0][0x398] ;  /* 0x00007300ff0a77ac */ /* 0x000ee20008000800 */
[----:B0-----:R-:W-:-:S02]  /*109b0*/  IADD3 R6, P1, PT, R73, R0, RZ ;  /* 0x0000000049067210 */ /* 0x001fc40007f3e0ff */
[----:B------:R-:W-:Y:S01]  /*109c0*/  PRMT R5, R23, 0x9910, RZ ;  /* 0x0000991017057816 */ /* 0x000fe200000000ff */
[----:B------:R-:W0:Y:S01]  /*109d0*/  LDCU UR14, c[0x0][0x398] ;  /* 0x00007300ff0e77ac */ /* 0x000e220008000800 */
[----:B------:R-:W-:Y:S01]  /*109e0*/  PRMT R13, R87, 0x9910, RZ ;  /* 0x00009910570d7816 */ /* 0x000fe200000000ff */
[----:B------:R-:W-:Y:S01]  /*109f0*/  IMAD.X R7, R12, 0x1, R3, P1 ;  /* 0x000000010c077824 */ /* 0x000fe200008e0603 */
[C---:B----4-:R-:W-:Y:S01]  /*10a00*/  IADD3 R8, P6, PT, R73.reuse, R4, RZ ;  /* 0x0000000449087210 */ /* 0x050fe20007fde0ff */
[----:B------:R-:W-:Y:S01]  /*10a10*/  VIADD R73, R73, UR21 ;  /* 0x0000001549497c36 */ /* 0x000fe20008000000 */
[----:B------:R-:W-:Y:S01]  /*10a20*/  SHF.R.S32.HI R5, RZ, 0x8, R5 ;  /* 0x00000008ff057819 */ /* 0x000fe20000011405 */
[----:B-1----:R-:W-:Y:S01]  /*10a30*/  VIADD R11, R132, 0x18 ;  /* 0x00000018840b7836 */ /* 0x002fe20000000000 */
[----:B------:R-:W-:Y:S01]  /*10a40*/  SHF.R.S32.HI R13, RZ, 0x8, R13 ;  /* 0x00000008ff0d7819 */ /* 0x000fe2000001140d */
[----:B------:R-:W-:Y:S01]  /*10a50*/  IMAD.X R9, R12, 0x1, R2, P6 ;  /* 0x000000010c097824 */ /* 0x000fe200030e0602 */
[----:B------:R-:W-:Y:S01]  /*10a60*/  SHF.R.S32.HI R12, RZ, 0x1f, R73 ;  /* 0x0000001fff0c7819 */ /* 0x000fe20000011449 */
[----:B------:R1:W-:Y:S01]  /*10a70*/  @P5 STG.E.U8 desc[UR18][R6.64], R5 ;  /* 0x0000000506005986 */ /* 0x0003e2000c101112 */
[----:B------:R-:W-:-:S02]  /*10a80*/  IADD3 R10, P5, PT, R73, R0, RZ ;  /* 0x00000000490a7210 */ /* 0x000fc40007fbe0ff */
[----:B--2---:R-:W-:Y:S01]  /*10a90*/  ISETP.GE.AND P1, PT, R14, UR4, PT ;  /* 0x000000040e007c0c */ /* 0x004fe2000bf26270 */
[----:B------:R2:W-:Y:S01]  /*10aa0*/  @P2 STG.E.U8 desc[UR18][R8.64], R13 ;  /* 0x0000000d08002986 */ /* 0x0005e2000c101112 */
[----:B------:R-:W-:Y:S01]  /*10ab0*/  ISETP.GE.AND P2, PT, R11, UR6, PT ;  /* 0x000000060b007c0c */ /* 0x000fe2000bf46270 */
[----:B------:R-:W4:Y:S01]  /*10ac0*/  LDCU UR6, c[0x0][0x398] ;  /* 0x00007300ff0677ac */ /* 0x000f220008000800 */
[----:B------:R-:W-:Y:S01]  /*10ad0*/  ISETP.LT.AND P6, PT, R145, UR8, !P3 ;  /* 0x0000000891007c0c */ /* 0x000fe2000dfc1270 */
[----:B------:R-:W-:Y:S01]  /*10ae0*/  IMAD.X R11, R12, 0x1, R3, P5 ;  /* 0x000000010c0b7824 */ /* 0x000fe200028e0603 */
[----:B------:R-:W-:Y:S01]  /*10af0*/  ISETP.LT.AND P3, PT, R161, UR12, !P3 ;  /* 0x0000000ca1007c0c */ /* 0x000fe2000df61270 */
[----:B------:R-:W0:Y:S01]  /*10b00*/  LDCU UR4, c[0x0][0x39c] ;  /* 0x00007380ff0477ac */ /* 0x000e220008000800 */
[C---:B------:R-:W-:Y:S01]  /*10b10*/  VIADD R14, R132.reuse, 0x1a ;  /* 0x0000001a840e7836 */ /* 0x040fe20000000000 */
[C---:B-1----:R-:W-:Y:S01]  /*10b20*/  IADD3 R6, P5, PT, R73.reuse, R4, RZ ;  /* 0x0000000449067210 */ /* 0x042fe20007fbe0ff */
[----:B------:R-:W-:Y:S01]  /*10b30*/  VIADD R73, R73, UR21 ;  /* 0x0000001549497c36 */ /* 0x000fe20008000000 */
[----:B------:R-:W1:Y:S01]  /*10b40*/  LDCU UR8, c[0x0][0x398] ;  /* 0x00007300ff0877ac */ /* 0x000e620008000800 */
[----:B------:R-:W-:Y:S01]  /*10b50*/  VIADD R5, R132, 0x19 ;  /* 0x0000001984057836 */ /* 0x000fe20000000000 */
[----:B--2---:R-:W-:Y:S01]  /*10b60*/  PRMT R13, R89, 0x9910, RZ ;  /* 0x00009910590d7816 */ /* 0x004fe200000000ff */
[----:B------:R-:W-:Y:S01]  /*10b70*/  IMAD.X R7, R12, 0x1, R2, P5 ;  /* 0x000000010c077824 */ /* 0x000fe200028e0602 */
[----:B------:R-:W2:Y:S01]  /*10b80*/  LDCU UR12, c[0x0][0x398] ;  /* 0x00007300ff0c77ac */ /* 0x000ea20008000800 */
[----:B------:R-:W-:Y:S01]  /*10b90*/  SHF.R.S32.HI R12, RZ, 0x1f, R73 ;  /* 0x0000001fff0c7819 */ /* 0x000fe20000011449 */
[----:B------:R-:W-:Y:S01]  /*10ba0*/  @P6 STG.E.U8 desc[UR18][R10.64], R25 ;  /* 0x000000190a006986 */ /* 0x000fe2000c101112 */
[----:B------:R-:W-:-:S02]  /*10bb0*/  IADD3 R8, P6, PT, R73, R0, RZ ;  /* 0x0000000049087210 */ /* 0x000fc40007fde0ff */
[----:B------:R-:W-:Y:S01]  /*10bc0*/  SHF.R.S32.HI R13, RZ, 0x8, R13 ;  /* 0x00000008ff0d7819 */ /* 0x000fe2000001140d */
[----:B------:R1:W-:Y:S01]  /*10bd0*/  @P3 STG.E.U8 desc[UR18][R6.64], R89 ;  /* 0x0000005906003986 */ /* 0x0003e2000c101112 */
[----:B---3--:R-:W-:Y:S01]  /*10be0*/  ISETP.LT.AND P3, PT, R145, UR10, !P4 ;  /* 0x0000000a91007c0c */ /* 0x008fe2000e761270 */
[----:B------:R-:W-:Y:S01]  /*10bf0*/  IMAD.X R9, R12, 0x1, R3, P6 ;  /* 0x000000010c097824 */ /* 0x000fe200030e0603 */
[----:B----4-:R-:W-:Y:S01]  /*10c00*/  ISETP.LT.AND P4, PT, R161, UR6, !P4 ;  /* 0x00000006a1007c0c */ /* 0x010fe2000e781270 */
[----:B------:R-:W3:Y:S01]  /*10c10*/  LDCU UR10, c[0x0][0x398] ;  /* 0x00007300ff0a77ac */ /* 0x000ee20008000800 */
[----:B0-----:R-:W-:Y:S02]  /*10c20*/  ISETP.GE.AND P5, PT, R5, UR4, PT ;  /* 0x0000000405007c0c */ /* 0x001fe4000bfa6270 */
[----:B------:R-:W-:Y:S01]  /*10c30*/  PRMT R5, R25, 0x9910, RZ ;  /* 0x0000991019057816 */ /* 0x000fe200000000ff */
[----:B------:R-:W0:Y:S01]  /*10c40*/  LDCU UR4, c[0x0][0x39c] ;  /* 0x00007380ff0477ac */ /* 0x000e220008000800 */
[----:B------:R-:W-:-:S02]  /*10c50*/  F2FP.SATFINITE.E4M3.F32.PACK_AB_MERGE_C R95, R95, R94, RZ ;  /* 0x0000005e5f5f723e */ /* 0x000fc400048070ff */
[----:B------:R-:W-:Y:S01]  /*10c60*/  SHF.R.S32.HI R5, RZ, 0x8, R5 ;  /* 0x00000008ff057819 */ /* 0x000fe20000011405 */
[----:B------:R-:W4:Y:S01]  /*10c70*/  LDCU UR6, c[0x0][0x39c] ;  /* 0x00007380ff0677ac */ /* 0x000f220008000800 */
[C---:B-1----:R-:W-:Y:S01]  /*10c80*/  IADD3 R6, P6, PT, R73.reuse, R4, RZ ;  /* 0x0000000449067210 */ /* 0x042fe20007fde0ff */
[----:B------:R-:W-:Y:S01]  /*10c90*/  VIADD R73, R73, UR21 ;  /* 0x0000001549497c36 */ /* 0x000fe20008000000 */
[----:B------:R-:W-:Y:S01]  /*10ca0*/  F2FP.SATFINITE.E4M3.F32.PACK_AB_MERGE_C R33, R33, R32, RZ ;  /* 0x000000202121723e */ /* 0x000fe200048070ff */
[----:B------:R1:W-:Y:S01]  /*10cb0*/  @P3 STG.E.U8 desc[UR18][R8.64], R5 ;  /* 0x0000000508003986 */ /* 0x0003e2000c101112 */
[----:B--2---:R-:W-:Y:S01]  /*10cc0*/  ISETP.LT.AND P3, PT, R161, UR12, !P0 ;  /* 0x0000000ca1007c0c */ /* 0x004fe2000c761270 */
[----:B------:R-:W-:Y:S01]  /*10cd0*/  IMAD.X R7, R12, 0x1, R2, P6 ;  /* 0x000000010c077824 */ /* 0x000fe200030e0602 */
[----:B------:R-:W-:Y:S01]  /*10ce0*/  SHF.R.S32.HI R12, RZ, 0x1f, R73 ;  /* 0x0000001fff0c7819 */ /* 0x000fe20000011449 */
[----:B------:R-:W2:Y:S01]  /*10cf0*/  LDCU UR12, c[0x0][0x398] ;  /* 0x00007300ff0c77ac */ /* 0x000ea20008000800 */
[----:B------:R-:W-:-:S02]  /*10d00*/  F2FP.SATFINITE.E4M3.F32.PACK_AB_MERGE_C R97, R97, R96, RZ ;  /* 0x000000606161723e */ /* 0x000fc400048070ff */
[----:B------:R2:W-:Y:S01]  /*10d10*/  @P4 STG.E.U8 desc[UR18][R6.64], R13 ;  /* 0x0000000d06004986 */ /* 0x0005e2000c101112 */
[----:B------:R-:W-:Y:S01]  /*10d20*/  ISETP.LT.AND P4, PT, R145, UR8, !P0 ;  /* 0x0000000891007c0c */ /* 0x000fe2000c781270 */
[----:B------:R-:W4:Y:S01]  /*10d30*/  LDCU UR8, c[0x0][0x398] ;  /* 0x00007300ff0877ac */ /* 0x000f220008000800 */
[C---:B------:R-:W-:Y:S02]  /*10d40*/  IADD3 R10, P0, PT, R73.reuse, R0, RZ ;  /* 0x00000000490a7210 */ /* 0x040fe40007f1e0ff */
[C---:B-1----:R-:W-:Y:S01]  /*10d50*/  IADD3 R8, P6, PT, R73.reuse, R4, RZ ;  /* 0x0000000449087210 */ /* 0x042fe20007fde0ff */
[----:B------:R-:W-:Y:S01]  /*10d60*/  VIADD R73, R73, UR21 ;  /* 0x0000001549497c36 */ /* 0x000fe20008000000 */
[----:B------:R-:W-:Y:S01]  /*10d70*/  PRMT R5, R27, 0x9910, RZ ;  /* 0x000099101b057816 */ /* 0x000fe200000000ff */
[----:B------:R-:W-:Y:S01]  /*10d80*/  IMAD.X R11, R12, 0x1, R3, P0 ;  /* 0x000000010c0b7824 */ /* 0x000fe200000e0603 */
[----:B0-----:R-:W-:Y:S01]  /*10d90*/  ISETP.GE.AND P0, PT, R14, UR4, PT ;  /* 0x000000040e007c0c */ /* 0x001fe2000bf06270 */
[----:B------:R-:W-:Y:S01]  /*10da0*/  IMAD.X R9, R12, 0x1, R2, P6 ;  /* 0x000000010c097824 */ /* 0x000fe200030e0602 */
[----:B------:R-:W0:Y:S01]  /*10db0*/  LDCU UR4, c[0x0][0x39c] ;  /* 0x00007380ff0477ac */ /* 0x000e220008000800 */
[----:B------:R-:W-:Y:S01]  /*10dc0*/  SHF.R.S32.HI R12, RZ, 0x1f, R73 ;  /* 0x0000001fff0c7819 */ /* 0x000fe20000011449 */
[----:B------:R-:W-:Y:S01]  /*10dd0*/  VIADD R14, R132, 0x1b ;  /* 0x0000001b840e7836 */ /* 0x000fe20000000000 */
[----:B------:R1:W-:Y:S01]  /*10de0*/  @P4 STG.E.U8 desc[UR18][R10.64], R27 ;  /* 0x0000001b0a004986 */ /* 0x0003e2000c101112 */
[----:B---3--:R-:W-:Y:S01]  /*10df0*/  ISETP.LT.AND P4, PT, R145, UR10, !P1 ;  /* 0x0000000a91007c0c */ /* 0x008fe2000cf81270 */
[----:B------:R-:W3:Y:S01]  /*10e00*/  LDCU UR10, c[0x0][0x398] ;  /* 0x00007300ff0a77ac */ /* 0x000ee20008000800 */
[----:B--2---:R-:W-:Y:S01]  /*10e10*/  PRMT R13, R91, 0x9910, RZ ;  /* 0x000099105b0d7816 */ /* 0x004fe200000000ff */
[----:B------:R2:W-:Y:S01]  /*10e20*/  @P3 STG.E.U8 desc[UR18][R8.64], R91 ;  /* 0x0000005b08003986 */ /* 0x0005e2000c101112 */
[----:B------:R-:W-:Y:S01]  /*10e30*/  ISETP.LT.AND P3, PT, R161, UR14, !P1 ;  /* 0x0000000ea1007c0c */ /* 0x000fe2000cf61270 */
[----:B------:R-:W3:Y:S01]  /*10e40*/  LDCU UR14, c[0x0][0x398] ;  /* 0x00007300ff0e77ac */ /* 0x000ee20008000800 */
[----:B------:R-:W-:-:S02]  /*10e50*/  IADD3 R6, P1, PT, R73, R0, RZ ;  /* 0x0000000049067210 */ /* 0x000fc40007f3e0ff */
[----:B------:R-:W-:Y:S02]  /*10e60*/  SHF.R.S32.HI R5, RZ, 0x8, R5 ;  /* 0x00000008ff057819 */ /* 0x000fe40000011405 */
[----:B------:R-:W-:Y:S01]  /*10e70*/  SHF.R.S32.HI R13, RZ, 0x8, R13 ;  /* 0x00000008ff0d7819 */ /* 0x000fe2000001140d */
[----:B------:R-:W-:Y:S01]  /*10e80*/  IMAD.X R7, R12, 0x1, R3, P1 ;  /* 0x000000010c077824 */ /* 0x000fe200008e0603 */
[----:B------:R-:W-:Y:S01]  /*10e90*/  F2FP.SATFINITE.E4M3.F32.PACK_AB_MERGE_C R35, R35, R34, RZ ;  /* 0x000000222323723e */ /* 0x000fe200048070ff */
[----:B-1----:R-:W-:Y:S01]  /*10ea0*/  VIADD R11, R132, 0x1c ;  /* 0x0000001c840b7836 */ /* 0x002fe20000000000 */
[----:B0-----:R-:W-:Y:S01]  /*10eb0*/  ISETP.GE.AND P1, PT, R14, UR4, PT ;  /* 0x000000040e007c0c */ /* 0x001fe2000bf26270 */
[----:B------:R-:W0:Y:S01]  /*10ec0*/  LDCU UR4, c[0x0][0x39c] ;  /* 0x00007380ff0477ac */ /* 0x000e220008000800 */
[C---:B--2---:R-:W-:Y:S01]  /*10ed0*/  IADD3 R8, P6, PT, R73.reuse, R4, RZ ;  /* 0x0000000449087210 */ /* 0x044fe20007fde0ff */
[----:B------:R-:W-:Y:S01]  /*10ee0*/  VIADD R73, R73, UR21 ;  /* 0x0000001549497c36 */ /* 0x000fe20008000000 */
[----:B------:R1:W-:Y:S01]  /*10ef0*/  @P4 STG.E.U8 desc[UR18][R6.64], R5 ;  /* 0x0000000506004986 */ /* 0x0003e2000c101112 */
[----:B----4-:R-:W-:Y:S01]  /*10f00*/  ISETP.LT.AND P4, PT, R145, UR8, !P2 ;  /* 0x0000000891007c0c */ /* 0x010fe2000d781270 */
[----:B------:R-:W2:Y:S01]  /*10f10*/  LDCU UR8, c[0x0][0x398] ;  /* 0x00007300ff0877ac */ /* 0x000ea20008000800 */
[----:B------:R-:W-:Y:S01]  /*10f20*/  IMAD.X R9, R12, 0x1, R2, P6 ;  /* 0x000000010c097824 */ /* 0x000fe200030e0602 */
[----:B------:R-:W-:Y:S01]  /*10f30*/  SHF.R.S32.HI R12, RZ, 0x1f, R73 ;  /* 0x0000001fff0c7819 */ /* 0x000fe20000011449 */
[----:B------:R-:W-:Y:S01]  /*10f40*/  VIADD R14, R132, 0x1e ;  /* 0x0000001e840e7836 */ /* 0x000fe20000000000 */
[----:B------:R-:W-:Y:S01]  /*10f50*/  ISETP.LT.AND P6, PT, R161, UR12, !P2 ;  /* 0x0000000ca1007c0c */ /* 0x000fe2000d7c1270 */
[----:B------:R-:W4:Y:S01]  /*10f60*/  LDCU UR12, c[0x0][0x398] ;  /* 0x00007300ff0c77ac */ /* 0x000f220008000800 */
[----:B------:R0:W-:Y:S01]  /*10f70*/  @P3 STG.E.U8 desc[UR18][R8.64], R13 ;  /* 0x0000000d08003986 */ /* 0x0001e2000c101112 */
[----:B------:R-:W-:-:S02]  /*10f80*/  IADD3 R10, P3, PT, R73, R0, RZ ;  /* 0x00000000490a7210 */ /* 0x000fc40007f7e0ff */
[----:B------:R-:W-:Y:S01]  /*10f90*/  ISETP.GE.AND P2, PT, R11, UR6, PT ;  /* 0x000000060b007c0c */ /* 0x000fe2000bf46270 */
[----:B------:R-:W2:Y:S01]  /*10fa0*/  LDCU UR6, c[0x0][0x398] ;  /* 0x00007300ff0677ac */ /* 0x000ea20008000800 */
[----:B-1----:R-:W-:Y:S01]  /*10fb0*/  VIADD R5, R132, 0x1d ;  /* 0x0000001d84057836 */ /* 0x002fe20000000000 */
[----:B------:R-:W-:Y:S01]  /*10fc0*/  F2FP.SATFINITE.E4M3.F32.PACK_AB_MERGE_C R99, R99, R98, RZ ;  /* 0x000000626363723e */ /* 0x000fe200048070ff */
[C---:B------:R-:W-:Y:S01]  /*10fd0*/  IMAD.X R11, R12.reuse, 0x1, R3, P3 ;  /* 0x000000010c0b7824 */ /* 0x040fe200018e0603 */
[C---:B------:R-:W-:Y:S01]  /*10fe0*/  IADD3 R6, P3, PT, R73.reuse, R4, RZ ;  /* 0x0000000449067210 */ /* 0x040fe20007f7e0ff */
[----:B------:R-:W-:Y:S01]  /*10ff0*/  VIADD R73, R73, UR21 ;  /* 0x0000001549497c36 */ /* 0x000fe20008000000 */
[----:B------:R-:W-:Y:S02]  /*11000*/  F2FP.SATFINITE.E4M3.F32.PACK_AB_MERGE_C R37, R37, R36, RZ ;  /* 0x000000242525723e */ /* 0x000fe400048070ff */
[----:B------:R-:W-:Y:S01]  /*11010*/  @P4 STG.E.U8 desc[UR18][R10.64], R29 ;  /* 0x0000001d0a004986 */ /* 0x000fe2000c101112 */
[----:B------:R-:W-:Y:S01]  /*11020*/  IMAD.X R7, R12, 0x1, R2, P3 ;  /* 0x000000010c077824 */ /* 0x000fe200018e0602 */
[----:B------:R-:W-:-:S02]  /*11030*/  SHF.R.S32.HI R12, RZ, 0x1f, R73 ;  /* 0x0000001fff0c7819 */ /* 0x000fc40000011449 */
[----:B---3--:R-:W-:Y:S01]  /*11040*/  ISETP.LT.AND P4, PT, R145, UR10, !P5 ;  /* 0x0000000a91007c0c */ /* 0x008fe2000ef81270 */
[----:B------:R-:W1:Y:S01]  /*11050*/  LDCU UR10, c[0x0][0x398] ;  /* 0x00007300ff0a77ac */ /* 0x000e620008000800 */
[----:B------:R3:W-:Y:S01]  /*11060*/  @P6 STG.E.U8 desc[UR18][R6.64], R93 ;  /* 0x0000005d06006986 */ /* 0x0007e2000c101112 */
[----:B0-----:R-:W-:Y:S02]  /*11070*/  IADD3 R8, P6, PT, R73, R0, RZ ;  /* 0x0000000049087210 */ /* 0x001fe40007fde0ff */
[----:B------:R-:W-:Y:S01]  /*11080*/  ISETP.GE.AND P3, PT, R5, UR4, PT ;  /* 0x0000000405007c0c */ /* 0x000fe2000bf66270 */
[----:B------:R-:W0:Y:S01]  /*11090*/  LDCU UR4, c[0x0][0x39c] ;  /* 0x00007380ff0477ac */ /* 0x000e220008000800 */
[----:B--2---:R-:W-:Y:S01]  /*110a0*/  ISETP.LT.AND P5, PT, R161, UR6, !P5 ;  /* 0x00000006a1007c0c */ /* 0x004fe2000efa1270 */
[----:B------:R-:W-:Y:S01]  /*110b0*/  IMAD.X R9, R12, 0x1, R3, P6 ;  /* 0x000000010c097824 */ /* 0x000fe200030e0603 */
[----:B------:R-:W-:Y:S01]  /*110c0*/  PRMT R5, R29, 0x9910, RZ ;  /* 0x000099101d057816 */ /* 0x000fe200000000ff */
[----:B------:R-:W2:Y:S01]  /*110d0*/  LDCU UR6, c[0x0][0x39c] ;  /* 0x00007380ff0677ac */ /* 0x000ea20008000800 */
[----:B------:R-:W-:-:S02]  /*110e0*/  PRMT R13, R93, 0x9910, RZ ;  /* 0x000099105d0d7816 */ /* 0x000fc400000000ff */
[----:B------:R-:W-:Y:S02]  /*110f0*/  SHF.R.S32.HI R5, RZ, 0x8, R5 ;  /* 0x00000008ff057819 */ /* 0x000fe40000011405 */
[C---:B---3--:R-:W-:Y:S01]  /*11100*/  IADD3 R6, P6, PT, R73.reuse, R4, RZ ;  /* 0x0000000449067210 */ /* 0x048fe20007fde0ff */
[----:B------:R-:W-:Y:S01]  /*11110*/  VIADD R73, R73, UR21 ;  /* 0x0000001549497c36 */ /* 0x000fe20008000000 */
[----:B------:R-:W-:Y:S01]  /*11120*/  SHF.R.S32.HI R13, RZ, 0x8, R13 ;  /* 0x00000008ff0d7819 */ /* 0x000fe2000001140d */
[----:B------:R3:W-:Y:S01]  /*11130*/  @P4 STG.E.U8 desc[UR18][R8.64], R5 ;  /* 0x0000000508004986 */ /* 0x0007e2000c101112 */
[----:B----4-:R-:W-:Y:S01]  /*11140*/  ISETP.LT.AND P4, PT, R161, UR12, !P0 ;  /* 0x0000000ca1007c0c */ /* 0x010fe2000c781270 */
[----:B------:R-:W-:Y:S01]  /*11150*/  IMAD.X R7, R12, 0x1, R2, P6 ;  /* 0x000000010c077824 */ /* 0x000fe200030e0602 */
[----:B------:R-:W-:Y:S01]  /*11160*/  SHF.R.S32.HI R12, RZ, 0x1f, R73 ;  /* 0x0000001fff0c7819 */ /* 0x000fe20000011449 */
[----:B------:R-:W4:Y:S01]  /*11170*/  LDCU UR12, c[0x0][0x398] ;  /* 0x00007300ff0c77ac */ /* 0x000f220008000800 */
[----:B------:R-:W-:-:S02]  /*11180*/  F2FP.SATFINITE.E4M3.F32.PACK_AB_MERGE_C R101, R101, R100, RZ ;  /* 0x000000646565723e */ /* 0x000fc400048070ff */
[----:B------:R1:W-:Y:S01]  /*11190*/  @P5 STG.E.U8 desc[UR18][R6.64], R13 ;  /* 0x0000000d06005986 */ /* 0x0003e2000c101112 */
[----:B------:R-:W-:Y:S01]  /*111a0*/  ISETP.LT.AND P5, PT, R145, UR8, !P0 ;  /* 0x0000000891007c0c */ /* 0x000fe2000c7a1270 */
[----:B------:R-:W2:Y:S01]  /*111b0*/  LDCU UR8, c[0x0][0x398] ;  /* 0x00007300ff0877ac */ /* 0x000ea20008000800 */
[C---:B------:R-:W-:Y:S02]  /*111c0*/  IADD3 R10, P0, PT, R73.reuse, R0, RZ ;  /* 0x00000000490a7210 */ /* 0x040fe40007f1e0ff */
[C---:B---3--:R-:W-:Y:S01]  /*111d0*/  IADD3 R8, P6, PT, R73.reuse, R4, RZ ;  /* 0x0000000449087210 */ /* 0x048fe20007fde0ff */
        /* <DEDUP_REMOVED lines=9> */
[----:B-1----:R-:W-:Y:S01]  /*11270*/  ISETP.LT.AND P5, PT, R145, UR10, !P1 ;  /* 0x0000000a91007c0c */ /* 0x002fe2000cfa1270 */
[----:B------:R-:W1:Y:S01]  /*11280*/  LDCU UR10, c[0x0][0x398] ;  /* 0x00007300ff0a77ac */ /* 0x000e620008000800 */
[----:B------:R-:W-:Y:S01]  /*11290*/  PRMT R13, R95, 0x9910, RZ ;  /* 0x000099105f0d7816 */ /* 0x000fe200000000ff */
[----:B------:R2:W-:Y:S01]  /*112a0*/  @P4 STG.E.U8 desc[UR18][R8.64], R95 ;  /* 0x0000005f08004986 */ /* 0x0005e2000c101112 */
[----:B------:R-:W-:Y:S01]  /*112b0*/  ISETP.LT.AND P4, PT, R161, UR14, !P1 ;  /* 0x0000000ea1007c0c */ /* 0x000fe2000cf81270 */
[----:B------:R-:W1:Y:S01]  /*112c0*/  LDCU UR14, c[0x0][0x398] ;  /* 0x00007300ff0e77ac */ /* 0x000e620008000800 */
[----:B------:R-:W-:-:S02]  /*112d0*/  IADD3 R6, P1, PT, R73, R0, RZ ;  /* 0x0000000049067210 */ /* 0x000fc40007f3e0ff */
[----:B------:R-:W-:Y:S02]  /*112e0*/  SHF.R.S32.HI R5, RZ, 0x8, R5 ;  /* 0x00000008ff057819 */ /* 0x000fe40000011405 */
[----:B------:R-:W-:Y:S01]  /*112f0*/  SHF.R.S32.HI R13, RZ, 0x8, R13 ;  /* 0x00000008ff0d7819 */ /* 0x000fe2000001140d */
[----:B------:R-:W-:Y:S01]  /*11300*/  IMAD.X R7, R12, 0x1, R3, P1 ;  /* 0x000000010c077824 */ /* 0x000fe200008e0603 */
[----:B------:R-:W-:Y:S01]  /*11310*/  F2FP.SATFINITE.E4M3.F32.PACK_AB_MERGE_C R39, R39, R38, RZ ;  /* 0x000000262727723e */ /* 0x000fe200048070ff */
[----:B---3--:R-:W-:Y:S01]  /*11320*/  VIADD R11, R132, 0x20 ;  /* 0x00000020840b7836 */ /* 0x008fe20000000000 */
[----:B0-----:R-:W-:Y:S01]  /*11330*/  ISETP.GE.AND P1, PT, R14, UR4, PT ;  /* 0x000000040e007c0c */ /* 0x001fe2000bf26270 */
[----:B------:R-:W0:Y:S01]  /*11340*/  LDCU UR4, c[0x0][0x39c] ;  /* 0x00007380ff0477ac */ /* 0x000e220008000800 */
[C---:B--2---:R-:W-:Y:S01]  /*11350*/  IADD3 R8, P6, PT, R73.reuse, R4, RZ ;  /* 0x0000000449087210 */ /* 0x044fe20007fde0ff */
[----:B------:R-:W-:Y:S01]  /*11360*/  VIADD R73, R73, UR21 ;  /* 0x0000001549497c36 */ /* 0x000fe20008000000 */
[----:B------:R2:W-:Y:S01]  /*11370*/  @P5 STG.E.U8 desc[UR18][R6.64], R5 ;  /* 0x0000000506005986 */ /* 0x0005e2000c101112 */
[----:B------:R-:W-:Y:S01]  /*11380*/  ISETP.LT.AND P5, PT, R145, UR8, !P2 ;  /* 0x0000000891007c0c */ /* 0x000fe2000d7a1270 */
[----:B------:R-:W3:Y:S01]  /*11390*/  LDCU UR8, c[0x0][0x398] ;  /* 0x00007300ff0877ac */ /* 0x000ee20008000800 */
[----:B------:R-:W-:Y:S01]  /*113a0*/  IMAD.X R9, R12, 0x1, R2, P6 ;  /* 0x000000010c097824 */ /* 0x000fe200030e0602 */
[----:B------:R-:W-:Y:S01]  /*113b0*/  SHF.R.S32.HI R12, RZ, 0x1f, R73 ;  /* 0x0000001fff0c7819 */ /* 0x000fe20000011449 */
[----:B------:R-:W-:Y:S01]  /*113c0*/  VIADD R14, R132, 0x22 ;  /* 0x00000022840e7836 */ /* 0x000fe20000000000 */
[----:B----4-:R-:W-:Y:S01]  /*113d0*/  ISETP.LT.AND P6, PT, R161, UR12, !P2 ;  /* 0x0000000ca1007c0c */ /* 0x010fe2000d7c1270 */
[----:B------:R-:W4:Y:S01]  /*113e0*/  LDCU UR12, c[0x0][0x398] ;  /* 0x00007300ff0c77ac */ /* 0x000f220008000800 */
[----:B------:R0:W-:Y:S01]  /*113f0*/  @P4 STG.E.U8 desc[UR18][R8.64], R13 ;  /* 0x0000000d08004986 */ /* 0x0001e2000c101112 */
[----:B------:R-:W-:-:S02]  /*11400*/  IADD3 R10, P4, PT, R73, R0, RZ ;  /* 0x00000000490a7210 */ /* 0x000fc40007f9e0ff */
[----:B------:R-:W-:Y:S01]  /*11410*/  ISETP.GE.AND P2, PT, R11, UR6, PT ;  /* 0x000000060b007c0c */ /* 0x000fe2000bf46270 */
[----:B------:R-:W3:Y:S01]  /*11420*/  LDCU UR6, c[0x0][0x398] ;  /* 0x00007300ff0677ac */ /* 0x000ee20008000800 */
[----:B--2---:R-:W-:Y:S01]  /*11430*/  VIADD R5, R132, 0x21 ;  /* 0x0000002184057836 */ /* 0x004fe20000000000 */
        /* <DEDUP_REMOVED lines=8> */
[----:B-1----:R-:W-:Y:S01]  /*114c0*/  ISETP.LT.AND P5, PT, R145, UR10, !P3 ;  /* 0x0000000a91007c0c */ /* 0x002fe2000dfa1270 */
[----:B------:R-:W1:Y:S01]  /*114d0*/  LDCU UR10, c[0x0][0x398] ;  /* 0x00007300ff0a77ac */ /* 0x000e620008000800 */
[----:B------:R2:W-:Y:S01]  /*114e0*/  @P6 STG.E.U8 desc[UR18][R6.64], R97 ;  /* 0x0000006106006986 */ /* 0x0005e2000c101112 */
[----:B0-----:R-:W-:Y:S02]  /*114f0*/  IADD3 R8, P6, PT, R73, R0, RZ ;  /* 0x0000000049087210 */ /* 0x001fe40007fde0ff */
[----:B------:R-:W-:Y:S01]  /*11500*/  ISETP.GE.AND P4, PT, R5, UR4, PT ;  /* 0x0000000405007c0c */ /* 0x000fe2000bf86270 */
[----:B------:R-:W0:Y:S01]  /*11510*/  LDCU UR4, c[0x0][0x39c] ;  /* 0x00007380ff0477ac */ /* 0x000e220008000800 */
[----:B---3--:R-:W-:Y:S01]  /*11520*/  ISETP.LT.AND P3, PT, R161, UR6, !P3 ;  /* 0x00000006a1007c0c */ /* 0x008fe2000df61270 */
[----:B------:R-:W-:Y:S01]  /*11530*/  IMAD.X R9, R12, 0x1, R3, P6 ;  /* 0x000000010c097824 */ /* 0x000fe200030e0603 */
[----:B------:R-:W-:Y:S01]  /*11540*/  PRMT R5, R33, 0x9910, RZ ;  /* 0x0000991021057816 */ /* 0x000fe200000000ff */
[----:B------:R-:W3:Y:S01]  /*11550*/  LDCU UR6, c[0x0][0x39c] ;  /* 0x00007380ff0677ac */ /* 0x000ee20008000800 */
[----:B------:R-:W-:-:S02]  /*11560*/  PRMT R13, R97, 0x9910, RZ ;  /* 0x00009910610d7816 */ /* 0x000fc400000000ff */
[----:B------:R-:W-:Y:S02]  /*11570*/  SHF.R.S32.HI R5, RZ, 0x8, R5 ;  /* 0x00000008ff057819 */ /* 0x000fe40000011405 */
[C---:B--2---:R-:W-:Y:S01]  /*11580*/  IADD3 R6, P6, PT, R73.reuse, R4, RZ ;  /* 0x0000000449067210 */ /* 0x044fe20007fde0ff */
[----:B------:R-:W-:Y:S01]  /*11590*/  VIADD R73, R73, UR21 ;  /* 0x0000001549497c36 */ /* 0x000fe20008000000 */
[----:B------:R-:W-:Y:S01]  /*115a0*/  SHF.R.S32.HI R13, RZ, 0x8, R13 ;  /* 0x00000008ff0d7819 */ /* 0x000fe2000001140d */
[----:B------:R2:W-:Y:S01]  /*115b0*/  @P5 STG.E.U8 desc[UR18][R8.64], R5 ;  /* 0x0000000508005986 */ /* 0x0005e2000c101112 */
[----:B------:R-:W-:Y:S01]  /*115c0*/  ISETP.LT.AND P5, PT, R145, UR8, !P0 ;  /* 0x0000000891007c0c */ /* 0x000fe2000c7a1270 */
[----:B------:R-:W-:Y:S01]  /*115d0*/  IMAD.X R7, R12, 0x1, R2, P6 ;  /* 0x000000010c077824 */ /* 0x000fe200030e0602 */
[----:B------:R-:W-:Y:S01]  /*115e0*/  SHF.R.S32.HI R12, RZ, 0x1f, R73 ;  /* 0x0000001fff0c7819 */ /* 0x000fe20000011449 */
[----:B------:R-:W3:Y:S01]  /*115f0*/  LDCU UR8, c[0x0][0x398] ;  /* 0x00007300ff0877ac */ /* 0x000ee20008000800 */
[----:B------:R-:W-:-:S02]  /*11600*/  F2FP.SATFINITE.E4M3.F32.PACK_AB_MERGE_C R105, R105, R104, RZ ;  /* 0x000000686969723e */ /* 0x000fc400048070ff */
[----:B------:R1:W-:Y:S01]  /*11610*/  @P3 STG.E.U8 desc[UR18][R6.64], R13 ;  /* 0x0000000d06003986 */ /* 0x0003e2000c101112 */
[----:B----4-:R-:W-:Y:S01]  /*11620*/  ISETP.LT.AND P3, PT, R161, UR12, !P0 ;  /* 0x0000000ca1007c0c */ /* 0x010fe2000c761270 */
[----:B------:R-:W4:Y:S01]  /*11630*/  LDCU UR12, c[0x0][0x398] ;  /* 0x00007300ff0c77ac */ /* 0x000f220008000800 */
[C---:B------:R-:W-:Y:S02]  /*11640*/  IADD3 R10, P0, PT, R73.reuse, R0, RZ ;  /* 0x00000000490a7210 */ /* 0x040fe40007f1e0ff */
[C---:B--2---:R-:W-:Y:S01]  /*11650*/  IADD3 R8, P6, PT, R73.reuse, R4, RZ ;  /* 0x0000000449087210 */ /* 0x044fe20007fde0ff */
[----:B------:R-:W-:Y:S01]  /*11660*/  VIADD R73, R73, UR21 ;  /* 0x0000001549497c36 */ /* 0x000fe20008000000 */
[----:B------:R-:W-:Y:S01]  /*11670*/  PRMT R5, R35, 0x9910, RZ ;  /* 0x0000991023057816 */ /* 0x000fe200000000ff */
[----:B------:R-:W-:Y:S01]  /*11680*/  IMAD.X R11, R12, 0x1, R3, P0 ;  /* 0x000000010c0b7824 */ /* 0x000fe200000e0603 */
[----:B0-----:R-:W-:Y:S01]  /*11690*/  ISETP.GE.AND P0, PT, R14, UR4, PT ;  /* 0x000000040e007c0c */ /* 0x001fe2000bf06270 */
[----:B------:R-:W-:Y:S01]  /*116a0*/  IMAD.X R9, R12, 0x1, R2, P6 ;  /* 0x000000010c097824 */ /* 0x000fe200030e0602 */
[----:B------:R-:W0:Y:S01]  /*116b0*/  LDCU UR4, c[0x0][0x39c] ;  /* 0x00007380ff0477ac */ /* 0x000e220008000800 */
[----:B------:R-:W-:Y:S01]  /*116c0*/  SHF.R.S32.HI R12, RZ, 0x1f, R73 ;  /* 0x0000001fff0c7819 */ /* 0x000fe20000011449 */
[----:B------:R2:W-:Y:S01]  /*116d0*/  @P5 STG.E.U8 desc[UR18][R10.64], R35 ;  /* 0x000000230a005986 */ /* 0x0005e2000c101112 */
[----:B-1----:R-:W-:Y:S01]  /*116e0*/  ISETP.LT.AND P5, PT, R145, UR10, !P1 ;  /* 0x0000000a91007c0c */ /* 0x002fe2000cfa1270 */
[----:B------:R-:W-:Y:S01]  /*116f0*/  VIADD R14, R132, 0x23 ;  /* 0x00000023840e7836 */ /* 0x000fe20000000000 */
[----:B------:R-:W-:Y:S01]  /*11700*/  PRMT R13, R99, 0x9910, RZ ;  /* 0x00009910630d7816 */ /* 0x000fe200000000ff */
[----:B------:R1:W-:Y:S01]  /*11710*/  @P3 STG.E.U8 desc[UR18][R8.64], R99 ;  /* 0x0000006308003986 */ /* 0x0003e2000c101112 */
[----:B------:R-:W-:Y:S01]  /*11720*/  ISETP.LT.AND P3, PT, R161, UR14, !P1 ;  /* 0x0000000ea1007c0c */ /* 0x000fe2000cf61270 */
[----:B------:R-:W0:Y:S01]  /*11730*/  LDCU UR10, c[0x0][0x398] ;  /* 0x00007300ff0a77ac */ /* 0x000e220008000800 */
[----:B------:R-:W-:-:S02]  /*11740*/  IADD3 R6, P1, PT, R73, R0, RZ ;  /* 0x0000000049067210 */ /* 0x000fc40007f3e0ff */
[----:B------:R-:W-:Y:S01]  /*11750*/  SHF.R.S32.HI R5, RZ, 0x8, R5 ;  /* 0x00000008ff057819 */ /* 0x000fe20000011405 */
[----:B------:R-:W0:Y:S01]  /*11760*/  LDCU UR14, c[0x0][0x398] ;  /* 0x00007300ff0e77ac */ /* 0x000e220008000800 */
[----:B------:R-:W-:Y:S01]  /*11770*/  SHF.R.S32.HI R13, RZ, 0x8, R13 ;  /* 0x00000008ff0d7819 */ /* 0x000fe2000001140d */
[----:B------:R-:W-:Y:S01]  /*11780*/  IMAD.X R7, R12, 0x1, R3, P1 ;  /* 0x000000010c077824 */ /* 0x000fe200008e0603 */
[----:B------:R-:W-:Y:S01]  /*11790*/  F2FP.SATFINITE.E4M3.F32.PACK_AB_MERGE_C R43, R43, R42, RZ ;  /* 0x0000002a2b2b723e */ /* 0x000fe200048070ff */
[----:B--2---:R-:W-:Y:S01]  /*117a0*/  VIADD R11, R132, 0x24 ;  /* 0x00000024840b7836 */ /* 0x004fe20000000000 */
[----:B------:R-:W-:Y:S02]  /*117b0*/  F2FP.SATFINITE.E4M3.F32.PACK_AB_MERGE_C R107, R107, R106, RZ ;  /* 0x0000006a6b6b723e */ /* 0x000fe400048070ff */
[C---:B-1----:R-:W-:Y:S01]  /*117c0*/  IADD3 R8, P6, PT, R73.reuse, R4, RZ ;  /* 0x0000000449087210 */ /* 0x042fe20007fde0ff */
[----:B------:R-:W-:Y:S01]  /*117d0*/  VIADD R73, R73, UR21 ;  /* 0x0000001549497c36 */ /* 0x000fe20008000000 */
[----:B------:R1:W-:Y:S01]  /*117e0*/  @P5 STG.E.U8 desc[UR18][R6.64], R5 ;  /* 0x0000000506005986 */ /* 0x0003e2000c101112 */
[----:B---3--:R-:W-:Y:S01]  /*117f0*/  ISETP.LT.AND P5, PT, R145, UR8, !P2 ;  /* 0x0000000891007c0c */ /* 0x008fe2000d7a1270 */
[----:B------:R-:W2:Y:S01]  /*11800*/  LDCU UR8, c[0x0][0x398] ;  /* 0x00007300ff0877ac */ /* 0x000ea20008000800 */
[----:B------:R-:W-:Y:S01]  /*11810*/  IMAD.X R9, R12, 0x1, R2, P6 ;  /* 0x000000010c097824 */ /* 0x000fe200030e0602 */
[----:B------:R-:W-:-:S02]  /*11820*/  SHF.R.S32.HI R12, RZ, 0x1f, R73 ;  /* 0x0000001fff0c7819 */ /* 0x000fc40000011449 */
[----:B----4-:R-:W-:Y:S01]  /*11830*/  ISETP.LT.AND P6, PT, R161, UR12, !P2 ;  /* 0x0000000ca1007c0c */ /* 0x010fe2000d7c1270 */
[----:B------:R-:W3:Y:S01]  /*11840*/  LDCU UR12, c[0x0][0x398] ;  /* 0x00007300ff0c77ac */ /* 0x000ee20008000800 */
[----:B------:R4:W-:Y:S01]  /*11850*/  @P3 STG.E.U8 desc[UR18][R8.64], R13 ;  /* 0x0000000d08003986 */ /* 0x0009e2000c101112 */
[----:B------:R-:W-:Y:S02]  /*11860*/  IADD3 R10, P3, PT, R73, R0, RZ ;  /* 0x00000000490a7210 */ /* 0x000fe40007f7e0ff */
[----:B------:R-:W-:Y:S01]  /*11870*/  ISETP.GE.AND P2, PT, R11, UR6, PT ;  /* 0x000000060b007c0c */ /* 0x000fe2000bf46270 */
[----:B------:R-:W2:Y:S01]  /*11880*/  LDCU UR6, c[0x0][0x398] ;  /* 0x00007300ff0677ac */ /* 0x000ea20008000800 */
[----:B0-----:R-:W-:Y:S01]  /*11890*/  ISETP.GE.AND P1, PT, R14, UR4, PT ;  /* 0x000000040e007c0c */ /* 0x001fe2000bf26270 */
[C---:B------:R-:W-:Y:S01]  /*118a0*/  IMAD.X R11, R12.reuse, 0x1, R3, P3 ;  /* 0x000000010c0b7824 */ /* 0x040fe200018e0603 */
[C---:B-1----:R-:W-:Y:S01]  /*118b0*/  IADD3 R6, P3, PT, R73.reuse, R4, RZ ;  /* 0x0000000449067210 */ /* 0x042fe20007f7e0ff */
[----:B------:R-:W0:Y:S01]  /*118c0*/  LDCU UR4, c[0x0][0x39c] ;  /* 0x00007380ff0477ac */ /* 0x000e220008000800 */
[----:B------:R-:W-:Y:S01]  /*118d0*/  VIADD R73, R73, UR21 ;  /* 0x0000001549497c36 */ /* 0x000fe20008000000 */
[----:B------:R-:W-:Y:S01]  /*118e0*/  PRMT R15, R107, 0x9910, RZ ;  /* 0x000099106b0f7816 */ /* 0x000fe200000000ff */
[----:B------:R-:W-:Y:S01]  /*118f0*/  @P5 STG.E.U8 desc[UR18][R10.64], R37 ;  /* 0x000000250a005986 */ /* 0x000fe2000c101112 */
[----:B------:R-:W-:Y:S01]  /*11900*/  IMAD.X R7, R12, 0x1, R2, P3 ;  /* 0x000000010c077824 */ /* 0x000fe200018e0602 */
[----:B------:R-:W-:Y:S01]  /*11910*/  ISETP.LT.AND P5, PT, R145, UR10, !P4 ;  /* 0x0000000a91007c0c */ /* 0x000fe2000e7a1270 */
[C---:B------:R-:W-:Y:S01]  /*11920*/  VIADD R5, R132.reuse, 0x25 ;  /* 0x0000002584057836 */ /* 0x040fe20000000000 */
[----:B------:R-:W-:Y:S01]  /*11930*/  SHF.R.S32.HI R12, RZ, 0x1f, R73 ;  /* 0x0000001fff0c7819 */ /* 0x000fe20000011449 */
[----:B------:R-:W1:Y:S01]  /*11940*/  LDCU UR10, c[0x0][0x398] ;  /* 0x00007300ff0a77ac */ /* 0x000e620008000800 */
[----:B------:R3:W-:Y:S01]  /*11950*/  @P6 STG.E.U8 desc[UR18][R6.64], R101 ;  /* 0x0000006506006986 */ /* 0x0007e2000c101112 */
[----:B----4-:R-:W-:Y:S01]  /*11960*/  IADD3 R8, P6, PT, R73, R0, RZ ;  /* 0x0000000049087210 */ /* 0x010fe20007fde0ff */
[----:B------:R-:W-:Y:S01]  /*11970*/  VIADD R14, R132, 0x26 ;  /* 0x00000026840e7836 */ /* 0x000fe20000000000 */
[----:B------:R-:W-:-:S02]  /*11980*/  PRMT R13, R101, 0x9910, RZ ;  /* 0x00009910650d7816 */ /* 0x000fc400000000ff */
[----:B--2---:R-:W-:Y:S01]  /*11990*/  ISETP.LT.AND P4, PT, R161, UR6, !P4 ;  /* 0x00000006a1007c0c */ /* 0x004fe2000e781270 */
[----:B------:R-:W-:Y:S01]  /*119a0*/  IMAD.X R9, R12, 0x1, R3, P6 ;  /* 0x000000010c097824 */ /* 0x000fe200030e0603 */
[----:B------:R-:W-:Y:S01]  /*119b0*/  SHF.R.S32.HI R13, RZ, 0x8, R13 ;  /* 0x00000008ff0d7819 */ /* 0x000fe2000001140d */
[----:B------:R-:W2:Y:S01]  /*119c0*/  LDCU UR6, c[0x0][0x39c] ;  /* 0x00007380ff0677ac */ /* 0x000ea20008000800 */
[----:B0-----:R-:W-:Y:S02]  /*119d0*/  ISETP.GE.AND P3, PT, R5, UR4, PT ;  /* 0x0000000405007c0c */ /* 0x001fe4000bf66270 */
[----:B------:R-:W-:Y:S01]  /*119e0*/  PRMT R5, R37, 0x9910, RZ ;  /* 0x0000991025057816 */ /* 0x000fe200000000ff */
[----:B------:R-:W0:Y:S01]  /*119f0*/  LDCU UR4, c[0x0][0x39c] ;  /* 0x00007380ff0477ac */ /* 0x000e220008000800 */
[C---:B---3--:R-:W-:Y:S01]  /*11a00*/  IADD3 R6, P6, PT, R73.reuse, R4, RZ ;  /* 0x0000000449067210 */ /* 0x048fe20007fde0ff */
[----:B------:R-:W-:Y:S01]  /*11a10*/  VIADD R73, R73, UR21 ;  /* 0x0000001549497c36 */ /* 0x000fe20008000000 */
[----:B------:R-:W-:-:S02]  /*11a20*/  SHF.R.S32.HI R5, RZ, 0x8, R5 ;  /* 0x00000008ff057819 */ /* 0x000fc40000011405 */
[----:B------:R-:W-:Y:S01]  /*11a30*/  SHF.R.S32.HI R15, RZ, 0x8, R15 ;  /* 0x00000008ff0f7819 */ /* 0x000fe2000001140f */
[----:B------:R-:W-:Y:S01]  /*11a40*/  IMAD.X R7, R12, 0x1, R2, P6 ;  /* 0x000000010c077824 */ /* 0x000fe200030e0602 */
[----:B------:R-:W-:Y:S01]  /*11a50*/  SHF.R.S32.HI R12, RZ, 0x1f, R73 ;  /* 0x0000001fff0c7819 */ /* 0x000fe20000011449 */
[----:B------:R3:W-:Y:S01]  /*11a60*/  @P5 STG.E.U8 desc[UR18][R8.64], R5 ;  /* 0x0000000508005986 */ /* 0x0007e2000c101112 */
[----:B------:R-:W-:Y:S01]  /*11a70*/  ISETP.LT.AND P5, PT, R145, UR8, !P0 ;  /* 0x0000000891007c0c */ /* 0x000fe2000c7a1270 */
[----:B------:R-:W4:Y:S01]  /*11a80*/  LDCU UR8, c[0x0][0x398] ;  /* 0x00007300ff0877ac */ /* 0x000f220008000800 */
[----:B------:R-:W-:Y:S01]  /*11a90*/  F2FP.SATFINITE.E4M3.F32.PACK_AB_MERGE_C R45, R45, R44, RZ ;  /* 0x0000002c2d2d723e */ /* 0x000fe200048070ff */
[----:B------:R1:W-:Y:S01]  /*11aa0*/  @P4 STG.E.U8 desc[UR18][R6.64], R13 ;  /* 0x0000000d06004986 */ /* 0x0003e2000c101112 */
[----:B------:R-:W-:Y:S01]  /*11ab0*/  ISETP.LT.AND P4, PT, R161, UR12, !P0 ;  /* 0x0000000ca1007c0c */ /* 0x000fe2000c781270 */
[----:B------:R-:W2:Y:S01]  /*11ac0*/  LDCU UR12, c[0x0][0x398] ;  /* 0x00007300ff0c77ac */ /* 0x000ea20008000800 */
[----:B------:R-:W-:-:S02]  /*11ad0*/  IADD3 R10, P0, PT, R73, R0, RZ ;  /* 0x00000000490a7210 */ /* 0x000fc40007f1e0ff */
[----:B------:R-:W-:Y:S02]  /*11ae0*/  F2FP.SATFINITE.E4M3.F32.PACK_AB_MERGE_C R109, R109, R108, RZ ;  /* 0x0000006c6d6d723e */ /* 0x000fe400048070ff */
[----:B------:R-:W-:Y:S01]  /*11af0*/  F2FP.SATFINITE.E4M3.F32.PACK_AB_MERGE_C R47, R47, R46, RZ ;  /* 0x0000002e2f2f723e */ /* 0x000fe200048070ff */
[----:B------:R-:W-:Y:S01]  /*11b00*/  IMAD.X R11, R12, 0x1, R3, P0 ;  /* 0x000000010c0b7824 */ /* 0x000fe200000e0603 */
[C---:B---3--:R-:W-:Y:S01]  /*11b10*/  IADD3 R8, P6, PT, R73.reuse, R4, RZ ;  /* 0x0000000449087210 */ /* 0x048fe20007fde0ff */
[----:B------:R-:W-:Y:S01]  /*11b20*/  VIADD R73, R73, UR21 ;  /* 0x0000001549497c36 */ /* 0x000fe20008000000 */
[----:B0-----:R-:W-:Y:S01]  /*11b30*/  ISETP.GE.AND P0, PT, R14, UR4, PT ;  /* 0x000000040e007c0c */ /* 0x001fe2000bf06270 */
[----:B------:R-:W0:Y:S01]  /*11b40*/  LDCU UR4, c[0x0][0x39c] ;  /* 0x00007380ff0477ac */ /* 0x000e220008000800 */
[----:B------:R3:W-:Y:S01]  /*11b50*/  @P5 STG.E.U8 desc[UR18][R10.64], R39 ;  /* 0x000000270a005986 */ /* 0x0007e2000c101112 */
[----:B------:R-:W-:Y:S01]  /*11b60*/  IMAD.X R9, R12, 0x1, R2, P6 ;  /* 0x000000010c097824 */ /* 0x000fe200030e0602 */
[----:B-1----:R-:W-:Y:S01]  /*11b70*/  ISETP.LT.AND P5, PT, R145, UR10, !P1 ;  /* 0x0000000a91007c0c */ /* 0x002fe2000cfa1270 */
[----:B------:R-:W-:Y:S01]  /*11b80*/  VIADD R14, R132, 0x27 ;  /* 0x00000027840e7836 */ /* 0x000fe20000000000 */
[----:B------:R-:W-:Y:S01]  /*11b90*/  SHF.R.S32.HI R12, RZ, 0x1f, R73 ;  /* 0x0000001fff0c7819 */ /* 0x000fe20000011449 */
[----:B------:R-:W1:Y:S01]  /*11ba0*/  LDCU UR10, c[0x0][0x398] ;  /* 0x00007300ff0a77ac */ /* 0x000e620008000800 */
[----:B------:R0:W-:Y:S01]  /*11bb0*/  @P4 STG.E.U8 desc[UR18][R8.64], R103 ;  /* 0x0000006708004986 */ /* 0x0001e2000c101112 */
[----:B------:R-:W-:-:S02]  /*11bc0*/  ISETP.LT.AND P4, PT, R161, UR14, !P1 ;  /* 0x0000000ea1007c0c */ /* 0x000fc4000cf81270 */
[----:B------:R-:W-:Y:S01]  /*11bd0*/  IADD3 R6, P1, PT, R73, R0, RZ ;  /* 0x0000000049067210 */ /* 0x000fe20007f3e0ff */
[----:B------:R-:W1:Y:S01]  /*11be0*/  LDCU UR14, c[0x0][0x398] ;  /* 0x00007300ff0e77ac */ /* 0x000e620008000800 */
[----:B------:R-:W-:Y:S01]  /*11bf0*/  PRMT R5, R39, 0x9910, RZ ;  /* 0x0000991027057816 */ /* 0x000fe200000000ff */
[----:B---3--:R-:W-:Y:S01]  /*11c00*/  VIADD R11, R132, 0x28 ;  /* 0x00000028840b7836 */ /* 0x008fe20000000000 */
[----:B------:R-:W-:Y:S01]  /*11c10*/  PRMT R13, R103, 0x9910, RZ ;  /* 0x00009910670d7816 */ /* 0x000fe200000000ff */
[C---:B------:R-:W-:Y:S01]  /*11c20*/  IMAD.X R7, R12.reuse, 0x1, R3, P1 ;  /* 0x000000010c077824 */ /* 0x040fe200008e0603 */
[----:B------:R-:W-:Y:S02]  /*11c30*/  SHF.R.S32.HI R5, RZ, 0x8, R5 ;  /* 0x00000008ff057819 */ /* 0x000fe40000011405 */
[----:B------:R-:W-:Y:S02]  /*11c40*/  SHF.R.S32.HI R13, RZ, 0x8, R13 ;  /* 0x00000008ff0d7819 */ /* 0x000fe4000001140d */
[C---:B0-----:R-:W-:Y:S01]  /*11c50*/  IADD3 R8, P6, PT, R73.reuse, R4, RZ ;  /* 0x0000000449087210 */ /* 0x041fe20007fde0ff */
[----:B------:R-:W-:Y:S01]  /*11c60*/  VIADD R73, R73, UR21 ;  /* 0x0000001549497c36 */ /* 0x000fe20008000000 */
[----:B------:R0:W-:Y:S01]  /*11c70*/  @P5 STG.E.U8 desc[UR18][R6.64], R5 ;  /* 0x0000000506005986 */ /* 0x0001e2000c101112 */
[----:B----4-:R-:W-:Y:S01]  /*11c80*/  ISETP.LT.AND P5, PT, R145, UR8, !P2 ;  /* 0x0000000891007c0c */ /* 0x010fe2000d7a1270 */
[----:B------:R-:W3:Y:S01]  /*11c90*/  LDCU UR8, c[0x0][0x398] ;  /* 0x00007300ff0877ac */ /* 0x000ee20008000800 */
[----:B------:R-:W-:Y:S01]  /*11ca0*/  IMAD.X R9, R12, 0x1, R2, P6 ;  /* 0x000000010c097824 */ /* 0x000fe200030e0602 */
[----:B------:R-:W-:-:S02]  /*11cb0*/  SHF.R.S32.HI R12, RZ, 0x1f, R73 ;  /* 0x0000001fff0c7819 */ /* 0x000fc40000011449 */
[----:B--2---:R-:W-:Y:S01]  /*11cc0*/  ISETP.LT.AND P6, PT, R161, UR12, !P2 ;  /* 0x0000000ca1007c0c */ /* 0x004fe2000d7c1270 */
[----:B------:R-:W2:Y:S01]  /*11cd0*/  LDCU UR12, c[0x0][0x398] ;  /* 0x00007300ff0c77ac */ /* 0x000ea20008000800 */
[----:B------:R4:W-:Y:S01]  /*11ce0*/  @P4 STG.E.U8 desc[UR18][R8.64], R13 ;  /* 0x0000000d08004986 */ /* 0x0009e2000c101112 */
[----:B------:R-:W-:Y:S02]  /*11cf0*/  IADD3 R10, P4, PT, R73, R0, RZ ;  /* 0x00000000490a7210 */ /* 0x000fe40007f9e0ff */
[----:B------:R-:W-:Y:S01]  /*11d00*/  ISETP.GE.AND P2, PT, R11, UR6, PT ;  /* 0x000000060b007c0c */ /* 0x000fe2000bf46270 */
[----:B------:R-:W2:Y:S01]  /*11d10*/  LDCU UR6, c[0x0][0x398] ;  /* 0x00007300ff0677ac */ /* 0x000ea20008000800 */
[----:B------:R-:W-:Y:S01]  /*11d20*/  ISETP.GE.AND P1, PT, R14, UR4, PT ;  /* 0x000000040e007c0c */ /* 0x000fe2000bf26270 */
[C---:B------:R-:W-:Y:S01]  /*11d30*/  IMAD.X R11, R12.reuse, 0x1, R3, P4 ;  /* 0x000000010c0b7824 */ /* 0x040fe200020e0603 */
[C---:B0-----:R-:W-:Y:S01]  /*11d40*/  IADD3 R6, P4, PT, R73.reuse, R4, RZ ;  /* 0x0000000449067210 */ /* 0x041fe20007f9e0ff */
[----:B------:R-:W0:Y:S01]  /*11d50*/  LDCU UR4, c[0x0][0x39c] ;  /* 0x00007380ff0477ac */ /* 0x000e220008000800 */
[----:B------:R-:W-:Y:S01]  /*11d60*/  VIADD R73, R73, UR21 ;  /* 0x0000001549497c36 */ /* 0x000fe20008000000 */
[----:B------:R-:W-:Y:S01]  /*11d70*/  F2FP.SATFINITE.E4M3.F32.PACK_AB_MERGE_C R111, R111, R110, RZ ;  /* 0x0000006e6f6f723e */ /* 0x000fe200048070ff */
[----:B------:R-:W-:Y:S01]  /*11d80*/  @P5 STG.E.U8 desc[UR18][R10.64], R41 ;  /* 0x000000290a005986 */ /* 0x000fe2000c101112 */
[----:B------:R-:W-:Y:S01]  /*11d90*/  IMAD.X R7, R12, 0x1, R2, P4 ;  /* 0x000000010c077824 */ /* 0x000fe200020e0602 */
[----:B-1----:R-:W-:Y:S01]  /*11da0*/  ISETP.LT.AND P5, PT, R145, UR10, !P3 ;  /* 0x0000000a91007c0c */ /* 0x002fe2000dfa1270 */
        /* <DEDUP_REMOVED lines=17> */
[----:B------:R-:W-:Y:S01]  /*11ec0*/  F2FP.SATFINITE.E4M3.F32.PACK_AB_MERGE_C R49, R49, R48, RZ ;  /* 0x000000303131723e */ /* 0x000fe200048070ff */
        /* <DEDUP_REMOVED lines=17> */
[----:B------:R-:W-:Y:S01]  /*11fe0*/  @P5 STG.E.U8 desc[UR18][R10.64], R43 ;  /* 0x0000002b0a005986 */ /* 0x000fe2000c101112 */
[----:B------:R-:W-:Y:S01]  /*11ff0*/  IMAD.X R9, R12, 0x1, R2, P6 ;  /* 0x000000010c097824 */ /* 0x000fe200030e0602 */
[----:B-1----:R-:W-:Y:S01]  /*12000*/  ISETP.LT.AND P5, PT, R145, UR10, !P1 ;  /* 0x0000000a91007c0c */ /* 0x002fe2000cfa1270 */
[----:B------:R-:W1:Y:S01]  /*12010*/  LDCU UR10, c[0x0][0x398] ;  /* 0x00007300ff0a77ac */ /* 0x000e620008000800 */
[----:B------:R-:W-:Y:S01]  /*12020*/  SHF.R.S32.HI R12, RZ, 0x1f, R73 ;  /* 0x0000001fff0c7819 */ /* 0x000fe20000011449 */
[C---:B------:R-:W-:Y:S01]  /*12030*/  VIADD R13, R132.reuse, 0x2b ;  /* 0x0000002b840d7836 */ /* 0x040fe20000000000 */
[----:B------:R3:W-:Y:S01]  /*12040*/  @P3 STG.E.U8 desc[UR18][R8.64], R107 ;  /* 0x0000006b08003986 */ /* 0x0007e2000c101112 */
[----:B------:R-:W-:Y:S01]  /*12050*/  ISETP.LT.AND P3, PT, R161, UR14, !P1 ;  /* 0x0000000ea1007c0c */ /* 0x000fe2000cf61270 */
[----:B------:R-:W1:Y:S01]  /*12060*/  LDCU UR14, c[0x0][0x398] ;  /* 0x00007300ff0e77ac */ /* 0x000e620008000800 */
[----:B------:R-:W-:Y:S01]  /*12070*/  IADD3 R6, P1, PT, R73, R0, RZ ;  /* 0x0000000049067210 */ /* 0x000fe20007f3e0ff */
[----:B------:R-:W-:Y:S01]  /*12080*/  VIADD R14, R132, 0x2c ;  /* 0x0000002c840e7836 */ /* 0x000fe20000000000 */
[----:B------:R-:W-:-:S02]  /*12090*/  PRMT R5, R43, 0x9910, RZ ;  /* 0x000099102b057816 */ /* 0x000fc400000000ff */
[----:B------:R-:W-:Y:S01]  /*120a0*/  F2FP.SATFINITE.E4M3.F32.PACK_AB_MERGE_C R53, R53, R52, RZ ;  /* 0x000000343535723e */ /* 0x000fe200048070ff */
[C---:B------:R-:W-:Y:S01]  /*120b0*/  IMAD.X R7, R12.reuse, 0x1, R3, P1 ;  /* 0x000000010c077824 */ /* 0x040fe200008e0603 */
[----:B------:R-:W-:Y:S02]  /*120c0*/  SHF.R.S32.HI R5, RZ, 0x8, R5 ;  /* 0x00000008ff057819 */ /* 0x000fe40000011405 */
[----:B0-----:R-:W-:Y:S01]  /*120d0*/  ISETP.GE.AND P1, PT, R13, UR4, PT ;  /* 0x000000040d007c0c */ /* 0x001fe2000bf26270 */
[----:B------:R-:W0:Y:S01]  /*120e0*/  LDCU UR4, c[0x0][0x39c] ;  /* 0x00007380ff0477ac */ /* 0x000e220008000800 */
[C---:B---3--:R-:W-:Y:S01]  /*120f0*/  IADD3 R8, P6, PT, R73.reuse, R4, RZ ;  /* 0x0000000449087210 */ /* 0x048fe20007fde0ff */
[----:B------:R-:W-:Y:S01]  /*12100*/  VIADD R73, R73, UR21 ;  /* 0x0000001549497c36 */ /* 0x000fe20008000000 */
[----:B------:R3:W-:Y:S01]  /*12110*/  @P5 STG.E.U8 desc[UR18][R6.64], R5 ;  /* 0x0000000506005986 */ /* 0x0007e2000c101112 */
[----:B----4-:R-:W-:Y:S01]  /*12120*/  ISETP.LT.AND P5, PT, R145, UR8, !P2 ;  /* 0x0000000891007c0c */ /* 0x010fe2000d7a1270 */
[----:B------:R-:W4:Y:S01]  /*12130*/  LDCU UR8, c[0x0][0x398] ;  /* 0x00007300ff0877ac */ /* 0x000f220008000800 */
[----:B------:R-:W-:Y:S01]  /*12140*/  IMAD.X R9, R12, 0x1, R2, P6 ;  /* 0x000000010c097824 */ /* 0x000fe200030e0602 */
[----:B------:R-:W-:-:S02]  /*12150*/  SHF.R.S32.HI R13, RZ, 0x1f, R73 ;  /* 0x0000001fff0d7819 */ /* 0x000fc40000011449 */
[----:B--2---:R-:W-:Y:S01]  /*12160*/  ISETP.LT.AND P2, PT, R161, UR12, !P2 ;  /* 0x0000000ca1007c0c */ /* 0x004fe2000d741270 */
[----:B------:R-:W2:Y:S01]  /*12170*/  LDCU UR12, c[0x0][0x398] ;  /* 0x00007300ff0c77ac */ /* 0x000ea20008000800 */
[----:B------:R0:W-:Y:S01]  /*12180*/  @P3 STG.E.U8 desc[UR18][R8.64], R15 ;  /* 0x0000000f08003986 */ /* 0x0001e2000c101112 */
[C---:B------:R-:W-:Y:S02]  /*12190*/  IADD3 R10, P3, PT, R73.reuse, R0, RZ ;  /* 0x00000000490a7210 */ /* 0x040fe40007f7e0ff */
[C---:B------:R-:W-:Y:S01]  /*121a0*/  IADD3 R12, P6, PT, R73.reuse, R4, RZ ;  /* 0x00000004490c7210 */ /* 0x040fe20007fde0ff */
[----:B------:R-:W-:Y:S01]  /*121b0*/  VIADD R73, R73, UR21 ;  /* 0x0000001549497c36 */ /* 0x000fe20008000000 */
[----:B---3--:R-:W-:Y:S01]  /*121c0*/  PRMT R5, R45, 0x9910, RZ ;  /* 0x000099102d057816 */ /* 0x008fe200000000ff */
[C---:B------:R-:W-:Y:S01]  /*121d0*/  IMAD.X R11, R13.reuse, 0x1, R3, P3 ;  /* 0x000000010d0b7824 */ /* 0x040fe200018e0603 */
[----:B------:R-:W-:Y:S01]  /*121e0*/  ISETP.GE.AND P3, PT, R14, UR6, PT ;  /* 0x000000060e007c0c */ /* 0x000fe2000bf66270 */
[----:B------:R-:W-:Y:S01]  /*121f0*/  IMAD.X R13, R13, 0x1, R2, P6 ;  /* 0x000000010d0d7824 */ /* 0x000fe200030e0602 */
[----:B------:R-:W-:Y:S01]  /*12200*/  IADD3 R6, P6, PT, R73, R0, RZ ;  /* 0x0000000049067210 */ /* 0x000fe20007fde0ff */
[----:B------:R-:W-:Y:S01]  /*12210*/  VIADD R7, R132, 0x2d ;  /* 0x0000002d84077836 */ /* 0x000fe20000000000 */
[----:B------:R-:W-:Y:S01]  /*12220*/  @P5 STG.E.U8 desc[UR18][R10.64], R45 ;  /* 0x0000002d0a005986 */ /* 0x000fe2000c101112 */
[----:B-1----:R-:W-:Y:S01]  /*12230*/  ISETP.LT.AND P5, PT, R145, UR10, !P4 ;  /* 0x0000000a91007c0c */ /* 0x002fe2000e7a1270 */
[----:B------:R-:W1:Y:S01]  /*12240*/  LDCU UR10, c[0x0][0x398] ;  /* 0x00007300ff0a77ac */ /* 0x000e620008000800 */
[----:B0-----:R-:W-:Y:S01]  /*12250*/  SHF.R.S32.HI R9, RZ, 0x1f, R73 ;  /* 0x0000001fff097819 */ /* 0x001fe20000011449 */
[----:B------:R0:W-:Y:S01]  /*12260*/  @P2 STG.E.U8 desc[UR18][R12.64], R109 ;  /* 0x0000006d0c002986 */ /* 0x0001e2000c101112 */
[----:B------:R-:W-:Y:S01]  /*12270*/  ISETP.GE.AND P2, PT, R7, UR4, PT ;  /* 0x0000000407007c0c */ /* 0x000fe2000bf46270 */
[----:B------:R-:W3:Y:S01]  /*12280*/  LDCU UR4, c[0x0][0x39c] ;  /* 0x00007380ff0477ac */ /* 0x000ee20008000800 */
[----:B------:R-:W-:Y:S01]  /*12290*/  SHF.R.S32.HI R5, RZ, 0x8, R5 ;  /* 0x00000008ff057819 */ /* 0x000fe20000011405 */
[----:B------:R-:W-:Y:S01]  /*122a0*/  IMAD.X R7, R9, 0x1, R3, P6 ;  /* 0x0000000109077824 */ /* 0x000fe200030e0603 */
[----:B----4-:R-:W-:Y:S01]  /*122b0*/  ISETP.LT.AND P4, PT, R161, UR8, !P4 ;  /* 0x00000008a1007c0c */ /* 0x010fe2000e781270 */
[----:B------:R-:W4:Y:S01]  /*122c0*/  LDCU UR6, c[0x0][0x39c] ;  /* 0x00007380ff0677ac */ /* 0x000f220008000800 */
[----:B--2---:R-:W-:-:S02]  /*122d0*/  ISETP.LT.AND P6, PT, R145, UR12, !P0 ;  /* 0x0000000c91007c0c */ /* 0x004fc4000c7c1270 */
[----:B------:R-:W-:Y:S01]  /*122e0*/  PRMT R15, R113, 0x9910, RZ ;  /* 0x00009910710f7816 */ /* 0x000fe200000000ff */
[----:B------:R2:W-:Y:S01]  /*122f0*/  @P5 STG.E.U8 desc[UR18][R6.64], R5 ;  /* 0x0000000506005986 */ /* 0x0005e2000c101112 */
[C---:B------:R-:W-:Y:S01]  /*12300*/  IADD3 R8, P5, PT, R73.reuse, R4, RZ ;  /* 0x0000000449087210 */ /* 0x040fe20007fbe0ff */
[----:B------:R-:W-:Y:S01]  /*12310*/  VIADD R73, R73, UR21 ;  /* 0x0000001549497c36 */ /* 0x000fe20008000000 */
[----:B0-----:R-:W-:Y:S01]  /*12320*/  PRMT R13, R109, 0x9910, RZ ;  /* 0x000099106d0d7816 */ /* 0x001fe200000000ff */
[----:B------:R-:W0:Y:S01]  /*12330*/  LDCU UR8, c[0x0][0x398] ;  /* 0x00007300ff0877ac */ /* 0x000e220008000800 */
[----:B------:R-:W-:Y:S01]  /*12340*/  SHF.R.S32.HI R15, RZ, 0x8, R15 ;  /* 0x00000008ff0f7819 */ /* 0x000fe2000001140f */
[----:B------:R-:W-:Y:S01]  /*12350*/  IMAD.X R9, R9, 0x1, R2, P5 ;  /* 0x0000000109097824 */ /* 0x000fe200028e0602 */
[----:B------:R-:W-:Y:S01]  /*12360*/  SHF.R.S32.HI R12, RZ, 0x1f, R73 ;  /* 0x0000001fff0c7819 */ /* 0x000fe20000011449 */
[----:B------:R-:W0:Y:S01]  /*12370*/  LDCU UR12, c[0x0][0x398] ;  /* 0x00007300ff0c77ac */ /* 0x000e220008000800 */
[----:B------:R-:W-:-:S02]  /*12380*/  IADD3 R10, P5, PT, R73, R0, RZ ;  /* 0x00000000490a7210 */ /* 0x000fc40007fbe0ff */
[----:B------:R-:W-:Y:S01]  /*12390*/  SHF.R.S32.HI R13, RZ, 0x8, R13 ;  /* 0x00000008ff0d7819 */ /* 0x000fe2000001140d */
[----:B--2---:R-:W-:Y:S01]  /*123a0*/  VIADD R5, R132, 0x2e ;  /* 0x0000002e84057836 */ /* 0x004fe20000000000 */
[----:B------:R-:W-:Y:S01]  /*123b0*/  F2FP.SATFINITE.E4M3.F32.PACK_AB_MERGE_C R117, R117, R116, RZ ;  /* 0x000000747575723e */ /* 0x000fe200048070ff */
[----:B------:R-:W-:Y:S01]  /*123c0*/  IMAD.X R11, R12, 0x1, R3, P5 ;  /* 0x000000010c0b7824 */ /* 0x000fe200028e0603 */
[----:B------:R-:W-:Y:S01]  /*123d0*/  ISETP.LT.AND P5, PT, R161, UR14, !P0 ;  /* 0x0000000ea1007c0c */ /* 0x000fe2000c7a1270 */
[----:B------:R-:W-:Y:S01]  /*123e0*/  @P4 STG.E.U8 desc[UR18][R8.64], R13 ;  /* 0x0000000d08004986 */ /* 0x000fe2000c101112 */
[----:B---3--:R-:W-:Y:S01]  /*123f0*/  ISETP.GE.AND P4, PT, R5, UR4, PT ;  /* 0x0000000405007c0c */ /* 0x008fe2000bf86270 */
[----:B------:R-:W-:Y:S01]  /*12400*/  VIADD R5, R132, 0x2f ;  /* 0x0000002f84057836 */ /* 0x000fe20000000000 */
[----:B------:R-:W2:Y:S01]  /*12410*/  LDCU UR4, c[0x0][0x39c] ;  /* 0x00007380ff0477ac */ /* 0x000ea20008000800 */
[----:B------:R3:W-:Y:S01]  /*12420*/  @P6 STG.E.U8 desc[UR18][R10.64], R47 ;  /* 0x0000002f0a006986 */ /* 0x0007e2000c101112 */
[C---:B------:R-:W-:Y:S01]  /*12430*/  IADD3 R6, P6, PT, R73.reuse, R4, RZ ;  /* 0x0000000449067210 */ /* 0x040fe20007fde0ff */
[----:B------:R-:W-:Y:S01]  /*12440*/  VIADD R73, R73, UR21 ;  /* 0x0000001549497c36 */ /* 0x000fe20008000000 */
[----:B----4-:R-:W-:Y:S01]  /*12450*/  ISETP.GE.AND P0, PT, R5, UR6, PT ;  /* 0x0000000605007c0c */ /* 0x010fe2000bf06270 */
[----:B------:R-:W4:Y:S01]  /*12460*/  LDCU UR6, c[0x0][0x398] ;  /* 0x00007300ff0677ac */ /* 0x000f220008000800 */
[----:B------:R-:W-:Y:S01]  /*12470*/  PRMT R5, R47, 0x9910, RZ ;  /* 0x000099102f057816 */ /* 0x000fe200000000ff */
[----:B------:R-:W-:Y:S01]  /*12480*/  IMAD.X R7, R12, 0x1, R2, P6 ;  /* 0x000000010c077824 */ /* 0x000fe200030e0602 */
[----:B-1----:R-:W-:Y:S01]  /*12490*/  ISETP.LT.AND P6, PT, R145, UR10, !P1 ;  /* 0x0000000a91007c0c */ /* 0x002fe2000cfc1270 */
[----:B------:R-:W1:Y:S01]  /*124a0*/  LDCU UR10, c[0x0][0x398] ;  /* 0x00007300ff0a77ac */ /* 0x000e620008000800 */
[----:B------:R-:W-:-:S02]  /*124b0*/  SHF.R.S32.HI R5, RZ, 0x8, R5 ;  /* 0x00000008ff057819 */ /* 0x000fc40000011405 */
[----:B------:R2:W-:Y:S01]  /*124c0*/  @P5 STG.E.U8 desc[UR18][R6.64], R111 ;  /* 0x0000006f06005986 */ /* 0x0005e2000c101112 */
[----:B---3--:R-:W-:Y:S02]  /*124d0*/  SHF.R.S32.HI R10, RZ, 0x1f, R73 ;  /* 0x0000001fff0a7819 */ /* 0x008fe40000011449 */
[----:B------:R-:W-:Y:S02]  /*124e0*/  IADD3 R8, P5, PT, R73, R0, RZ ;  /* 0x0000000049087210 */ /* 0x000fe40007fbe0ff */
[----:B0-----:R-:W-:Y:S01]  /*124f0*/  ISETP.LT.AND P1, PT, R161, UR8, !P1 ;  /* 0x00000008a1007c0c */ /* 0x001fe2000cf21270 */
[----:B------:R-:W0:Y:S01]  /*12500*/  LDCU UR8, c[0x0][0x398] ;  /* 0x00007300ff0877ac */ /* 0x000e220008000800 */
[----:B------:R-:W-:Y:S01]  /*12510*/  PRMT R13, R111, 0x9910, RZ ;  /* 0x000099106f0d7816 */ /* 0x000fe200000000ff */
[----:B------:R-:W-:Y:S01]  /*12520*/  IMAD.X R9, R10, 0x1, R3, P5 ;  /* 0x000000010a097824 */ /* 0x000fe200028e0603 */
[----:B------:R-:W-:Y:S02]  /*12530*/  F2FP.SATFINITE.E4M3.F32.PACK_AB_MERGE_C R55, R55, R54, RZ ;  /* 0x000000363737723e */ /* 0x000fe400048070ff */
[----:B------:R-:W-:-:S02]  /*12540*/  SHF.R.S32.HI R13, RZ, 0x8, R13 ;  /* 0x00000008ff0d7819 */ /* 0x000fc4000001140d */
[----:B------:R3:W-:Y:S01]  /*12550*/  @P6 STG.E.U8 desc[UR18][R8.64], R5 ;  /* 0x0000000508006986 */ /* 0x0007e2000c101112 */
[C---:B--2---:R-:W-:Y:S01]  /*12560*/  IADD3 R6, P6, PT, R73.reuse, R4, RZ ;  /* 0x0000000449067210 */ /* 0x044fe20007fde0ff */
[----:B------:R-:W-:Y:S01]  /*12570*/  VIADD R73, R73, UR21 ;  /* 0x0000001549497c36 */ /* 0x000fe20008000000 */
[----:B----4-:R-:W-:Y:S01]  /*12580*/  ISETP.LT.AND P5, PT, R145, UR6, !P3 ;  /* 0x0000000691007c0c */ /* 0x010fe2000dfa1270 */
[----:B------:R-:W2:Y:S01]  /*12590*/  LDCU UR6, c[0x0][0x398] ;  /* 0x00007300ff0677ac */ /* 0x000ea20008000800 */
[----:B-1----:R-:W-:Y:S01]  /*125a0*/  ISETP.LT.AND P3, PT, R161, UR10, !P3 ;  /* 0x0000000aa1007c0c */ /* 0x002fe2000df61270 */
[----:B------:R-:W-:Y:S01]  /*125b0*/  IMAD.X R7, R10, 0x1, R2, P6 ;  /* 0x000000010a077824 */ /* 0x000fe200030e0602 */
[----:B------:R-:W-:Y:S01]  /*125c0*/  SHF.R.S32.HI R12, RZ, 0x1f, R73 ;  /* 0x0000001fff0c7819 */ /* 0x000fe20000011449 */
[----:B------:R-:W1:Y:S01]  /*125d0*/  LDCU UR10, c[0x0][0x398] ;  /* 0x00007300ff0a77ac */ /* 0x000e620008000800 */
[----:B------:R-:W-:Y:S02]  /*125e0*/  IADD3 R10, P6, PT, R73, R0, RZ ;  /* 0x00000000490a7210 */ /* 0x000fe40007fde0ff */
[----:B------:R4:W-:Y:S01]  /*125f0*/  @P1 STG.E.U8 desc[UR18][R6.64], R13 ;  /* 0x0000000d06001986 */ /* 0x0009e2000c101112 */
[----:B---3--:R-:W-:Y:S01]  /*12600*/  VIADD R5, R132, 0x30 ;  /* 0x0000003084057836 */ /* 0x008fe20000000000 */
[----:B------:R-:W-:Y:S01]  /*12610*/  PRMT R9, R49, 0x9910, RZ ;  /* 0x0000991031097816 */ /* 0x000fe200000000ff */
[----:B------:R-:W-:Y:S01]  /*12620*/  IMAD.X R11, R12, 0x1, R3, P6 ;  /* 0x000000010c0b7824 */ /* 0x000fe200030e0603 */
[----:B------:R-:W-:-:S02]  /*12630*/  IADD3 R8, P6, PT, R73, R4, RZ ;  /* 0x0000000449087210 */ /* 0x000fc40007fde0ff */
[----:B------:R-:W-:Y:S01]  /*12640*/  ISETP.GE.AND P1, PT, R5, UR4, PT ;  /* 0x0000000405007c0c */ /* 0x000fe2000bf26270 */
[----:B------:R-:W3:Y:S01]  /*12650*/  LDCU UR4, c[0x0][0x39c] ;  /* 0x00007380ff0477ac */ /* 0x000ee20008000800 */
[----:B------:R1:W-:Y:S01]  /*12660*/  @P5 STG.E.U8 desc[UR18][R10.64], R49 ;  /* 0x000000310a005986 */ /* 0x0003e2000c101112 */
[----:B------:R-:W-:Y:S01]  /*12670*/  VIADD R5, R73, UR21 ;  /* 0x0000001549057c36 */ /* 0x000fe20008000000 */
[----:B0-----:R-:W-:Y:S01]  /*12680*/  ISETP.LT.AND P5, PT, R145, UR8, !P2 ;  /* 0x0000000891007c0c */ /* 0x001fe2000d7a1270 */
[----:B------:R-:W0:Y:S01]  /*12690*/  LDCU UR8, c[0x0][0x398] ;  /* 0x00007300ff0877ac */ /* 0x000e220008000800 */
[----:B----4-:R-:W-:Y:S01]  /*126a0*/  IMAD.MOV.U32 R13, RZ, RZ, R9 ;  /* 0x000000ffff0d7224 */ /* 0x010fe200078e0009 */
[----:B--2---:R-:W-:Y:S01]  /*126b0*/  ISETP.LT.AND P2, PT, R161, UR6, !P2 ;  /* 0x00000006a1007c0c */ /* 0x004fe2000d741270 */
[----:B------:R-:W-:Y:S01]  /*126c0*/  IMAD.X R9, R12, 0x1, R2, P6 ;  /* 0x000000010c097824 */ /* 0x000fe200030e0602 */
[----:B------:R-:W-:Y:S01]  /*126d0*/  SHF.R.S32.HI R14, RZ, 0x1f, R5 ;  /* 0x0000001fff0e7819 */ /* 0x000fe20000011405 */
[----:B------:R-:W2:Y:S01]  /*126e0*/  LDCU UR6, c[0x0][0x398] ;  /* 0x00007300ff0677ac */ /* 0x000ea20008000800 */
[----:B------:R-:W-:Y:S01]  /*126f0*/  IADD3 R6, P6, PT, R5, R0, RZ ;  /* 0x0000000005067210 */ /* 0x000fe20007fde0ff */
[C---:B------:R-:W-:Y:S01]  /*12700*/  VIADD R12, R132.reuse, 0x32 ;  /* 0x00000032840c7836 */ /* 0x040fe20000000000 */
[----:B------:R4:W-:Y:S01]  /*12710*/  @P3 STG.E.U8 desc[UR18][R8.64], R113 ;  /* 0x0000007108003986 */ /* 0x0009e2000c101112 */
[----:B-1----:R-:W-:Y:S01]  /*12720*/  VIADD R10, R132, 0x31 ;  /* 0x00000031840a7836 */ /* 0x002fe20000000000 */
[----:B------:R-:W-:Y:S01]  /*12730*/  SHF.R.S32.HI R13, RZ, 0x8, R13 ;  /* 0x00000008ff0d7819 */ /* 0x000fe2000001140d */
[----:B------:R-:W-:Y:S01]  /*12740*/  IMAD.X R7, R14, 0x1, R3, P6 ;  /* 0x000000010e077824 */ /* 0x000fe200030e0603 */
[----:B------:R-:W-:-:S02]  /*12750*/  F2FP.SATFINITE.E4M3.F32.PACK_AB_MERGE_C R119, R119, R118, RZ ;  /* 0x000000767777723e */ /* 0x000fc400048070ff */
[----:B---3--:R-:W-:Y:S01]  /*12760*/  ISETP.GE.AND P3, PT, R10, UR4, PT ;  /* 0x000000040a007c0c */ /* 0x008fe2000bf66270 */
[----:B------:R-:W1:Y:S01]  /*12770*/  LDCU UR4, c[0x0][0x39c] ;  /* 0x00007380ff0477ac */ /* 0x000e620008000800 */
[CC--:B------:R-:W-:Y:S01]  /*12780*/  IADD3 R10, P6, PT, R5.reuse, R4.reuse, RZ ;  /* 0x00000004050a7210 */ /* 0x0c0fe20007fde0ff */
[----:B------:R-:W-:Y:S01]  /*12790*/  VIADD R5, R5, UR21 ;  /* 0x0000001505057c36 */ /* 0x000fe20008000000 */
[----:B------:R3:W-:Y:S01]  /*127a0*/  @P5 STG.E.U8 desc[UR18][R6.64], R13 ;  /* 0x0000000d06005986 */ /* 0x0007e2000c101112 */
[----:B------:R-:W-:Y:S01]  /*127b0*/  ISETP.LT.AND P5, PT, R145, UR12, !P4 ;  /* 0x0000000c91007c0c */ /* 0x000fe2000e7a1270 */
[----:B------:R-:W2:Y:S01]  /*127c0*/  LDCU UR12, c[0x0][0x398] ;  /* 0x00007300ff0c77ac */ /* 0x000ea20008000800 */
[----:B------:R-:W-:Y:S01]  /*127d0*/  IMAD.X R11, R14, 0x1, R2, P6 ;  /* 0x000000010e0b7824 */ /* 0x000fe200030e0602 */
[----:B----4-:R-:W-:Y:S02]  /*127e0*/  SHF.R.S32.HI R9, RZ, 0x1f, R5 ;  /* 0x0000001fff097819 */ /* 0x010fe40000011405 */
[----:B0-----:R-:W-:Y:S01]  /*127f0*/  ISETP.LT.AND P4, PT, R161, UR8, !P4 ;  /* 0x00000008a1007c0c */ /* 0x001fe2000e781270 */
[----:B------:R-:W0:Y:S01]  /*12800*/  LDCU UR8, c[0x0][0x398] ;  /* 0x00007300ff0877ac */ /* 0x000e220008000800 */
[----:B------:R4:W-:Y:S01]  /*12810*/  @P2 STG.E.U8 desc[UR18][R10.64], R15 ;  /* 0x0000000f0a002986 */ /* 0x0009e2000c101112 */
[----:B------:R-:W-:-:S02]  /*12820*/  IADD3 R8, P2, PT, R5, R4, RZ ;  /* 0x0000000405087210 */ /* 0x000fc40007f5e0ff */
[----:B------:R-:W-:Y:S02]  /*12830*/  F2FP.SATFINITE.E4M3.F32.PACK_AB_MERGE_C R57, R57, R56, RZ ;  /* 0x000000383939723e */ /* 0x000fe400048070ff */
[C---:B---3--:R-:W-:Y:S01]  /*12840*/  IADD3 R6, P6, PT, R5.reuse, R0, RZ ;  /* 0x0000000005067210 */ /* 0x048fe20007fde0ff */
[----:B------:R-:W-:Y:S01]  /*12850*/  VIADD R5, R5, UR21 ;  /* 0x0000001505057c36 */ /* 0x000fe20008000000 */
[----:B------:R-:W-:Y:S02]  /*12860*/  PRMT R13, R51, 0x9910, RZ ;  /* 0x00009910330d7816 */ /* 0x000fe400000000ff */
[----:B------:R-:W-:Y:S01]  /*12870*/  F2FP.SATFINITE.E4M3.F32.PACK_AB_MERGE_C R121, R121, R120, RZ ;  /* 0x000000787979723e */ /* 0x000fe200048070ff */
[C---:B------:R-:W-:Y:S01]  /*12880*/  IMAD.X R7, R9.reuse, 0x1, R3, P6 ;  /* 0x0000000109077824 */ /* 0x040fe200030e0603 */
[----:B-1----:R-:W-:Y:S01]  /*12890*/  ISETP.GE.AND P6, PT, R12, UR4, PT ;  /* 0x000000040c007c0c */ /* 0x002fe2000bfc6270 */
[----:B------:R-:W1:Y:S01]  /*128a0*/  LDCU UR4, c[0x0][0x39c] ;  /* 0x00007380ff0477ac */ /* 0x000e620008000800 */
[----:B------:R-:W-:Y:S01]  /*128b0*/  IMAD.X R9, R9, 0x1, R2, P2 ;  /* 0x0000000109097824 */ /* 0x000fe200010e0602 */
[----:B------:R-:W-:Y:S01]  /*128c0*/  SHF.R.S32.HI R12, RZ, 0x1f, R5 ;  /* 0x0000001fff0c7819 */ /* 0x000fe20000011405 */
[----:B------:R3:W-:Y:S01]  /*128d0*/  @P5 STG.E.U8 desc[UR18][R6.64], R51 ;  /* 0x0000003306005986 */ /* 0x0007e2000c101112 */
[----:B----4-:R-:W-:Y:S01]  /*128e0*/  VIADD R11, R132, 0x33 ;  /* 0x00000033840b7836 */ /* 0x010fe20000000000 */
[----:B------:R-:W-:-:S02]  /*128f0*/  IADD3 R10, P5, PT, R5, R0, RZ ;  /* 0x00000000050a7210 */ /* 0x000fc40007fbe0ff */
[----:B------:R4:W-:Y:S01]  /*12900*/  @P4 STG.E.U8 desc[UR18][R8.64], R115 ;  /* 0x0000007308004986 */ /* 0x0009e2000c101112 */
[----:B--2---:R-:W-:Y:S01]  /*12910*/  ISETP.LT.AND P4, PT, R145, UR6, !P0 ;  /* 0x0000000691007c0c */ /* 0x004fe2000c781270 */
[----:B------:R-:W2:Y:S01]  /*12920*/  LDCU UR6, c[0x0][0x39c] ;  /* 0x00007380ff0677ac */ /* 0x000ea20008000800 */
[----:B0-----:R-:W-:Y:S02]  /*12930*/  ISETP.LT.AND P0, PT, R161, UR8, !P0 ;  /* 0x00000008a1007c0c */ /* 0x001fe4000c701270 */
[----:B------:R-:W-:Y:S01]  /*12940*/  SHF.R.S32.HI R13, RZ, 0x8, R13 ;  /* 0x00000008ff0d7819 */ /* 0x000fe2000001140d */
[----:B------:R-:W0:Y:S01]  /*12950*/  LDCU UR8, c[0x0][0x398] ;  /* 0x00007300ff0877ac */ /* 0x000e220008000800 */
[----:B------:R-:W-:Y:S02]  /*12960*/  PRMT R15, R115, 0x9910, RZ ;  /* 0x00009910730f7816 */ /* 0x000fe400000000ff */
[----:B------:R-:W-:Y:S02]  /*12970*/  F2FP.SATFINITE.E4M3.F32.PACK_AB_MERGE_C R59, R59, R58, RZ ;  /* 0x0000003a3b3b723e */ /* 0x000fe400048070ff */
[----:B-1----:R-:W-:Y:S01]  /*12980*/  ISETP.GE.AND P2, PT, R11, UR4, PT ;  /* 0x000000040b007c0c */ /* 0x002fe2000bf46270 */
[----:B------:R-:W-:Y:S01]  /*12990*/  IMAD.X R11, R12, 0x1, R3, P5 ;  /* 0x000000010c0b7824 */ /* 0x000fe200028e0603 */
[C---:B---3--:R-:W-:Y:S01]  /*129a0*/  IADD3 R6, P5, PT, R5.reuse, R4, RZ ;  /* 0x0000000405067210 */ /* 0x048fe20007fbe0ff */
[----:B------:R-:W-:Y:S01]  /*129b0*/  VIADD R5, R5, UR21 ;  /* 0x0000001505057c36 */ /* 0x000fe20008000000 */
[----:B------:R-:W-:Y:S01]  /*129c0*/  SHF.R.S32.HI R15, RZ, 0x8, R15 ;  /* 0x00000008ff0f7819 */ /* 0x000fe2000001140f */
[----:B----4-:R-:W-:Y:S01]  /*129d0*/  VIADD R9, R132, 0x34 ;  /* 0x0000003484097836 */ /* 0x010fe20000000000 */
[----:B------:R1:W-:Y:S01]  /*129e0*/  @P4 STG.E.U8 desc[UR18][R10.64], R13 ;  /* 0x0000000d0a004986 */ /* 0x0003e2000c101112 */
[----:B------:R-:W-:Y:S01]  /*129f0*/  ISETP.LT.AND P4, PT, R145, UR10, !P1 ;  /* 0x0000000a91007c0c */ /* 0x000fe2000cf81270 */
[----:B------:R-:W-:Y:S01]  /*12a00*/  IMAD.X R7, R12, 0x1, R2, P5 ;  /* 0x000000010c077824 */ /* 0x000fe200028e0602 */
[----:B------:R-:W-:Y:S01]  /*12a10*/  SHF.R.S32.HI R12, RZ, 0x1f, R5 ;  /* 0x0000001fff0c7819 */ /* 0x000fe20000011405 */
[----:B------:R-:W3:Y:S01]  /*12a20*/  LDCU UR4, c[0x0][0x39c] ;  /* 0x00007380ff0477ac */ /* 0x000ee20008000800 */
[----:B------:R-:W-:-:S02]  /*12a30*/  IADD3 R8, P5, PT, R5, R0, RZ ;  /* 0x0000000005087210 */ /* 0x000fc40007fbe0ff */
[----:B------:R4:W-:Y:S01]  /*12a40*/  @P0 STG.E.U8 desc[UR18][R6.64], R15 ;  /* 0x0000000f06000986 */ /* 0x0009e2000c101112 */
[----:B--2---:R-:W-:Y:S01]  /*12a50*/  ISETP.GE.AND P0, PT, R9, UR6, PT ;  /* 0x0000000609007c0c */ /* 0x004fe2000bf06270 */
[----:B------:R-:W2:Y:S01]  /*12a60*/  LDCU UR6, c[0x0][0x398] ;  /* 0x00007300ff0677ac */ /* 0x000ea20008000800 */
[----:B------:R-:W-:Y:S01]  /*12a70*/  ISETP.LT.AND P1, PT, R161, UR12, !P1 ;  /* 0x0000000ca1007c0c */ /* 0x000fe2000cf21270 */
[C---:B------:R-:W-:Y:S01]  /*12a80*/  IMAD.X R9, R12.reuse, 0x1, R3, P5 ;  /* 0x000000010c097824 */ /* 0x040fe200028e0603 */
[C---:B-1----:R-:W-:Y:S01]  /*12a90*/  IADD3 R10, P5, PT, R5.reuse, R4, RZ ;  /* 0x00000004050a7210 */ /* 0x042fe20007fbe0ff */
[----:B------:R-:W-:Y:S01]  /*12aa0*/  VIADD R5, R5, UR21 ;  /* 0x0000001505057c36 */ /* 0x000fe20008000000 */
[----:B------:R-:W-:Y:S01]  /*12ab0*/  PRMT R13, R53, 0x9910, RZ ;  /* 0x00009910350d7816 */ /* 0x000fe200000000ff */
[----:B------:R-:W1:Y:S01]  /*12ac0*/  LDCU UR10, c[0x0][0x398] ;  /* 0x00007300ff0a77ac */ /* 0x000e620008000800 */
[----:B------:R1:W-:Y:S01]  /*12ad0*/  @P4 STG.E.U8 desc[UR18][R8.64], R53 ;  /* 0x0000003508004986 */ /* 0x0003e2000c101112 */
[----:B0-----:R-:W-:Y:S01]  /*12ae0*/  ISETP.LT.AND P4, PT, R145, UR8, !P3 ;  /* 0x0000000891007c0c */ /* 0x001fe2000df81270 */
[----:B------:R-:W-:Y:S01]  /*12af0*/  IMAD.X R11, R12, 0x1, R2, P5 ;  /* 0x000000010c0b7824 */ /* 0x000fe200028e0602 */
[----:B------:R-:W-:Y:S01]  /*12b00*/  SHF.R.S32.HI R12, RZ, 0x1f, R5 ;  /* 0x0000001fff0c7819 */ /* 0x000fe20000011405 */
[----:B----4-:R-:W-:Y:S01]  /*12b10*/  VIADD R7, R132, 0x35 ;  /* 0x0000003584077836 */ /* 0x010fe20000000000 */
[----:B------:R-:W-:Y:S01]  /*12b20*/  IADD3 R6, P5, PT, R5, R0, RZ ;  /* 0x0000000005067210 */ /* 0x000fe20007fbe0ff */
[----:B------:R-:W0:Y:S01]  /*12b30*/  LDCU UR8, c[0x0][0x398] ;  /* 0x00007300ff0877ac */ /* 0x000e220008000800 */
[----:B------:R4:W-:Y:S01]  /*12b40*/  @P1 STG.E.U8 desc[UR18][R10.64], R117 ;  /* 0x000000750a001986 */ /* 0x0009e2000c101112 */
[----:B------:R-:W-:-:S02]  /*12b50*/  SHF.R.S32.HI R13, RZ, 0x8, R13 ;  /* 0x00000008ff0d7819 */ /* 0x000fc4000001140d */
[----:B---3--:R-:W-:Y:S01]  /*12b60*/  ISETP.GE.AND P1, PT, R7, UR4, PT ;  /* 0x0000000407007c0c */ /* 0x008fe2000bf26270 */
[----:B------:R-:W-:Y:S01]  /*12b70*/  IMAD.X R7, R12, 0x1, R3, P5 ;  /* 0x000000010c077824 */ /* 0x000fe200028e0603 */
[----:B--2---:R-:W-:Y:S01]  /*12b80*/  ISETP.LT.AND P3, PT, R161, UR6, !P3 ;  /* 0x00000006a1007c0c */ /* 0x004fe2000df61270 */
[----:B------:R-:W2:Y:S01]  /*12b90*/  LDCU UR4, c[0x0][0x398] ;  /* 0x00007300ff0477ac */ /* 0x000ea20008000800 */
[----:B------:R-:W-:Y:S02]  /*12ba0*/  PRMT R15, R117, 0x9910, RZ ;  /* 0x00009910750f7816 */ /* 0x000fe400000000ff */
[----:B------:R3:W-:Y:S01]  /*12bb0*/  @P4 STG.E.U8 desc[UR18][R6.64], R13 ;  /* 0x0000000d06004986 */ /* 0x0007e2000c101112 */
[C---:B-1----:R-:W-:Y:S01]  /*12bc0*/  IADD3 R8, P4, PT, R5.reuse, R4, RZ ;  /* 0x0000000405087210 */ /* 0x042fe20007f9e0ff */
[----:B------:R-:W1:Y:S01]  /*12bd0*/  LDCU UR6, c[0x0][0x398] ;  /* 0x00007300ff0677ac */ /* 0x000e620008000800 */
[----:B------:R-:W-:Y:S01]  /*12be0*/  VIADD R5, R5, UR21 ;  /* 0x0000001505057c36 */ /* 0x000fe20008000000 */
[----:B------:R-:W-:Y:S01]  /*12bf0*/  SHF.R.S32.HI R15, RZ, 0x8, R15 ;  /* 0x00000008ff0f7819 */ /* 0x000fe2000001140f */
[----:B----4-:R-:W-:Y:S01]  /*12c00*/  VIADD R11, R132, 0x36 ;  /* 0x00000036840b7836 */ /* 0x010fe20000000000 */
[----:B------:R-:W-:Y:S01]  /*12c10*/  ISETP.LT.AND P5, PT, R145, UR10, !P6 ;  /* 0x0000000a91007c0c */ /* 0x000fe2000f7a1270 */
[----:B------:R-:W-:Y:S01]  /*12c20*/  IMAD.X R9, R12, 0x1, R2, P4 ;  /* 0x000000010c097824 */ /* 0x000fe200020e0602 */
[----:B------:R-:W-:-:S02]  /*12c30*/  SHF.R.S32.HI R12, RZ, 0x1f, R5 ;  /* 0x0000001fff0c7819 */ /* 0x000fc40000011405 */
[----:B------:R-:W-:Y:S02]  /*12c40*/  IADD3 R10, P4, PT, R5, R0, RZ ;  /* 0x00000000050a7210 */ /* 0x000fe40007f9e0ff */
[----:B------:R4:W-:Y:S01]  /*12c50*/  @P3 STG.E.U8 desc[UR18][R8.64], R15 ;  /* 0x0000000f08003986 */ /* 0x0009e2000c101112 */
[----:B------:R-:W-:Y:S01]  /*12c60*/  ISETP.GE.AND P3, PT, R11, UR5, PT ;  /* 0x000000050b007c0c */ /* 0x000fe2000bf66270 */
[----:B------:R-:W0:Y:S01]  /*12c70*/  LDCU UR5, c[0x0][0x398] ;  /* 0x00007300ff0577ac */ /* 0x000e220008000800 */
[C---:B------:R-:W-:Y:S01]  /*12c80*/  IMAD.X R11, R12.reuse, 0x1, R3, P4 ;  /* 0x000000010c0b7824 */ /* 0x040fe200020e0603 */
[----:B--2---:R-:W-:Y:S01]  /*12c90*/  ISETP.LT.AND P4, PT, R161, UR4, !P6 ;  /* 0x00000004a1007c0c */ /* 0x004fe2000f781270 */
[----:B------:R-:W2:Y:S01]  /*12ca0*/  LDCU UR4, c[0x0][0x398] ;  /* 0x00007300ff0477ac */ /* 0x000ea20008000800 */
[C---:B---3--:R-:W-:Y:S01]  /*12cb0*/  IADD3 R6, P6, PT, R5.reuse, R4, RZ ;  /* 0x0000000405067210 */ /* 0x048fe20007fde0ff */
[----:B------:R-:W-:Y:S01]  /*12cc0*/  VIADD R5, R5, UR21 ;  /* 0x0000001505057c36 */ /* 0x000fe20008000000 */
[----:B------:R3:W-:Y:S01]  /*12cd0*/  @P5 STG.E.U8 desc[UR18][R10.64], R55 ;  /* 0x000000370a005986 */ /* 0x0007e2000c101112 */
[----:B-1----:R-:W-:Y:S01]  /*12ce0*/  ISETP.LT.AND P5, PT, R145, UR6, !P2 ;  /* 0x0000000691007c0c */ /* 0x002fe2000d7a1270 */
[----:B------:R-:W1:Y:S01]  /*12cf0*/  LDCU UR6, c[0x0][0x398] ;  /* 0x00007300ff0677ac */ /* 0x000e620008000800 */
[----:B------:R-:W-:Y:S01]  /*12d00*/  IMAD.X R7, R12, 0x1, R2, P6 ;  /* 0x000000010c077824 */ /* 0x000fe200030e0602 */
[----:B------:R-:W-:Y:S01]  /*12d10*/  SHF.R.S32.HI R12, RZ, 0x1f, R5 ;  /* 0x0000001fff0c7819 */ /* 0x000fe20000011405 */
[----:B----4-:R-:W-:Y:S01]  /*12d20*/  VIADD R9, R132, 0x37 ;  /* 0x0000003784097836 */ /* 0x010fe20000000000 */
[----:B------:R-:W-:-:S02]  /*12d30*/  IADD3 R8, P6, PT, R5, R0, RZ ;  /* 0x0000000005087210 */ /* 0x000fc40007fde0ff */
[----:B------:R-:W-:Y:S01]  /*12d40*/  PRMT R13, R55, 0x9910, RZ ;  /* 0x00009910370d7816 */ /* 0x000fe200000000ff */
[----:B------:R4:W-:Y:S01]  /*12d50*/  @P4 STG.E.U8 desc[UR18][R6.64], R119 ;  /* 0x0000007706004986 */ /* 0x0009e2000c101112 */
[----:B------:R-:W-:Y:S01]  /*12d60*/  ISETP.GE.AND P4, PT, R9, UR9, PT ;  /* 0x0000000909007c0c */ /* 0x000fe2000bf86270 */
[C---:B------:R-:W-:Y:S01]  /*12d70*/  IMAD.X R9, R12.reuse, 0x1, R3, P6 ;  /* 0x000000010c097824 */ /* 0x040fe200030e0603 */
[----:B0-----:R-:W-:Y:S01]  /*12d80*/  ISETP.LT.AND P2, PT, R161, UR5, !P2 ;  /* 0x00000005a1007c0c */ /* 0x001fe2000d741270 */
[----:B------:R-:W0:Y:S01]  /*12d90*/  LDCU UR5, c[0x0][0x398] ;  /* 0x00007300ff0577ac */ /* 0x000e220008000800 */
[----:B------:R-:W-:Y:S02]  /*12da0*/  SHF.R.S32.HI R13, RZ, 0x8, R13 ;  /* 0x00000008ff0d7819 */ /* 0x000fe4000001140d */
[C---:B---3--:R-:W-:Y:S01]  /*12db0*/  IADD3 R10, P6, PT, R5.reuse, R4, RZ ;  /* 0x00000004050a7210 */ /* 0x048fe20007fde0ff */
[----:B------:R-:W-:Y:S01]  /*12dc0*/  VIADD R5, R5, UR21 ;  /* 0x0000001505057c36 */ /* 0x000fe20008000000 */
[----:B------:R-:W-:Y:S01]  /*12dd0*/  PRMT R15, R119, 0x9910, RZ ;  /* 0x00009910770f7816 */ /* 0x000fe200000000ff */
[----:B------:R3:W-:Y:S01]  /*12de0*/  @P5 STG.E.U8 desc[UR18][R8.64], R13 ;  /* 0x0000000d08005986 */ /* 0x0007e2000c101112 */
[----:B--2---:R-:W-:Y:S01]  /*12df0*/  ISETP.LT.AND P5, PT, R145, UR4, !P0 ;  /* 0x0000000491007c0c */ /* 0x004fe2000c7a1270 */
[--C-:B------:R-:W-:Y:S01]  /*12e00*/  IMAD.X R11, R12, 0x1, R2.reuse, P6 ;  /* 0x000000010c0b7824 */ /* 0x100fe200030e0602 */
[----:B------:R-:W-:Y:S01]  /*12e10*/  SHF.R.S32.HI R15, RZ, 0x8, R15 ;  /* 0x00000008ff0f7819 */ /* 0x000fe2000001140f */
[----:B----4-:R-:W-:Y:S01]  /*12e20*/  VIADD R7, R132, 0x38 ;  /* 0x0000003884077836 */ /* 0x010fe20000000000 */
[----:B------:R-:W-:Y:S01]  /*12e30*/  SHF.R.S32.HI R12, RZ, 0x1f, R5 ;  /* 0x0000001fff0c7819 */ /* 0x000fe20000011405 */
[----:B------:R-:W2:Y:S01]  /*12e40*/  LDCU UR4, c[0x0][0x398] ;  /* 0x00007300ff0477ac */ /* 0x000ea20008000800 */
[----:B------:R-:W-:Y:S01]  /*12e50*/  IADD3 R6, P6, PT, R5, R0, RZ ;  /* 0x0000000005067210 */ /* 0x000fe20007fde0ff */
[----:B------:R4:W-:Y:S01]  /*12e60*/  @P2 STG.E.U8 desc[UR18][R10.64], R15 ;  /* 0x0000000f0a002986 */ /* 0x0009e2000c101112 */
[----:B------:R-:W-:Y:S01]  /*12e70*/  ISETP.GE.AND P2, PT, R7, UR29, PT ;  /* 0x0000001d07007c0c */ /* 0x000fe2000bf46270 */
[----:B------:R-:W2:Y:S01]  /*12e80*/  LDCU UR9, c[0x0][0x398] ;  /* 0x00007300ff0977ac */ /* 0x000ea20008000800 */
[----:B-1----:R-:W-:Y:S01]  /*12e90*/  ISETP.LT.AND P0, PT, R161, UR6, !P0 ;  /* 0x00000006a1007c0c */ /* 0x002fe2000c701270 */
[C---:B------:R-:W-:Y:S01]  /*12ea0*/  IMAD.X R7, R12.reuse, 0x1, R3, P6 ;  /* 0x000000010c077824 */ /* 0x040fe200030e0603 */
[C---:B---3--:R-:W-:Y:S01]  /*12eb0*/  IADD3 R8, P6, PT, R5.reuse, R4, RZ ;  /* 0x0000000405087210 */ /* 0x048fe20007fde0ff */
[----:B------:R-:W1:Y:S01]  /*12ec0*/  LDCU UR6, c[0x0][0x398] ;  /* 0x00007300ff0677ac */ /* 0x000e620008000800 */
[----:B------:R-:W-:Y:S01]  /*12ed0*/  VIADD R5, R5, UR21 ;  /* 0x0000001505057c36 */ /* 0x000fe20008000000 */
[----:B------:R-:W-:Y:S01]  /*12ee0*/  PRMT R13, R57, 0x9910, RZ ;  /* 0x00009910390d7816 */ /* 0x000fe200000000ff */
        /* <DEDUP_REMOVED lines=8> */
[----:B--2---:R-:W-:-:S02]  /*12f70*/  ISETP.LT.AND P1, PT, R161, UR4, !P1 ;  /* 0x00000004a1007c0c */ /* 0x004fc4000cf21270 */
[----:B------:R-:W-:Y:S01]  /*12f80*/  ISETP.GE.AND P0, PT, R11, UR27, PT ;  /* 0x0000001b0b007c0c */ /* 0x000fe2000bf06270 */
[C---:B------:R-:W-:Y:S01]  /*12f90*/  IMAD.X R11, R12.reuse, 0x1, R3, P6 ;  /* 0x000000010c0b7824 */ /* 0x040fe200030e0603 */
[----:B------:R-:W-:Y:S01]  /*12fa0*/  SHF.R.S32.HI R13, RZ, 0x8, R13 ;  /* 0x00000008ff0d7819 */ /* 0x000fe2000001140d */
[----:B------:R-:W2:Y:S01]  /*12fb0*/  LDCU UR4, c[0x0][0x398] ;  /* 0x00007300ff0477ac */ /* 0x000ea20008000800 */
[C---:B---3--:R-:W-:Y:S01]  /*12fc0*/  IADD3 R6, P6, PT, R5.reuse, R4, RZ ;  /* 0x0000000405067210 */ /* 0x048fe20007fde0ff */
[----:B------:R-:W-:Y:S01]  /*12fd0*/  VIADD R5, R5, UR21 ;  /* 0x0000001505057c36 */ /* 0x000fe20008000000 */
[----:B------:R-:W-:Y:S01]  /*12fe0*/  PRMT R15, R121, 0x9910, RZ ;  /* 0x00009910790f7816 */ /* 0x000fe200000000ff */
[----:B------:R3:W-:Y:S01]  /*12ff0*/  @P5 STG.E.U8 desc[UR18][R10.64], R13 ;  /* 0x0000000d0a005986 */ /* 0x0007e2000c101112 */
[----:B-1----:R-:W-:Y:S01]  /*13000*/  ISETP.LT.AND P5, PT, R145, UR6, !P3 ;  /* 0x0000000691007c0c */ /* 0x002fe2000dfa1270 */
[----:B------:R-:W-:Y:S01]  /*13010*/  IMAD.X R7, R12, 0x1, R2, P6 ;  /* 0x000000010c077824 */ /* 0x000fe200030e0602 */
[----:B------:R-:W-:Y:S01]  /*13020*/  SHF.R.S32.HI R15, RZ, 0x8, R15 ;  /* 0x00000008ff0f7819 */ /* 0x000fe2000001140f */
[----:B----4-:R-:W-:Y:S01]  /*13030*/  VIADD R9, R132, 0x3a ;  /* 0x0000003a84097836 */ /* 0x010fe20000000000 */
[----:B------:R-:W-:Y:S01]  /*13040*/  SHF.R.S32.HI R12, RZ, 0x1f, R5 ;  /* 0x0000001fff0c7819 */ /* 0x000fe20000011405 */
[----:B------:R-:W1:Y:S01]  /*13050*/  LDCU UR6, c[0x0][0x398] ;  /* 0x00007300ff0677ac */ /* 0x000e620008000800 */
[----:B------:R-:W-:Y:S01]  /*13060*/  IADD3 R8, P6, PT, R5, R0, RZ ;  /* 0x0000000005087210 */ /* 0x000fe20007fde0ff */
[----:B------:R4:W-:Y:S01]  /*13070*/  @P1 STG.E.U8 desc[UR18][R6.64], R15 ;  /* 0x0000000f06001986 */ /* 0x0009e2000c101112 */
[----:B------:R-:W-:-:S02]  /*13080*/  ISETP.GE.AND P1, PT, R9, UR25, PT ;  /* 0x0000001909007c0c */ /* 0x000fc4000bf26270 */
[----:B0-----:R-:W-:Y:S01]  /*13090*/  ISETP.LT.AND P3, PT, R161, UR5, !P3 ;  /* 0x00000005a1007c0c */ /* 0x001fe2000df61270 */
[C---:B------:R-:W-:Y:S01]  /*130a0*/  IMAD.X R9, R12.reuse, 0x1, R3, P6 ;  /* 0x000000010c097824 */ /* 0x040fe200030e0603 */
[----:B------:R-:W0:Y:S01]  /*130b0*/  LDCU UR5, c[0x0][0x398] ;  /* 0x00007300ff0577ac */ /* 0x000e220008000800 */
[C---:B---3--:R-:W-:Y:S01]  /*130c0*/  IADD3 R10, P6, PT, R5.reuse, R4, RZ ;  /* 0x00000004050a7210 */ /* 0x048fe20007fde0ff */
[----:B------:R-:W-:Y:S01]  /*130d0*/  VIADD R5, R5, UR21 ;  /* 0x0000001505057c36 */ /* 0x000fe20008000000 */
[----:B------:R-:W-:Y:S01]  /*130e0*/  F2FP.SATFINITE.E4M3.F32.PACK_AB_MERGE_C R123, R123, R122, RZ ;  /* 0x0000007a7b7b723e */ /* 0x000fe200048070ff */
[----:B------:R3:W-:Y:S01]  /*130f0*/  @P5 STG.E.U8 desc[UR18][R8.64], R59 ;  /* 0x0000003b08005986 */ /* 0x0007e2000c101112 */
[----:B--2---:R-:W-:Y:S01]  /*13100*/  ISETP.LT.AND P5, PT, R145, UR4, !P4 ;  /* 0x0000000491007c0c */ /* 0x004fe2000e7a1270 */
[----:B------:R-:W-:Y:S01]  /*13110*/  IMAD.X R11, R12, 0x1, R2, P6 ;  /* 0x000000010c0b7824 */ /* 0x000fe200030e0602 */
[----:B------:R-:W-:Y:S01]  /*13120*/  SHF.R.S32.HI R12, RZ, 0x1f, R5 ;  /* 0x0000001fff0c7819 */ /* 0x000fe20000011405 */
[----:B----4-:R-:W-:Y:S01]  /*13130*/  VIADD R7, R132, 0x3b ;  /* 0x0000003b84077836 */ /* 0x010fe20000000000 */
[----:B------:R-:W-:Y:S01]  /*13140*/  IADD3 R6, P6, PT, R5, R0, RZ ;  /* 0x0000000005067210 */ /* 0x000fe20007fde0ff */
[----:B------:R-:W2:Y:S01]  /*13150*/  LDCU UR4, c[0x0][0x398] ;  /* 0x00007300ff0477ac */ /* 0x000ea20008000800 */
[----:B------:R-:W-:Y:S01]  /*13160*/  PRMT R13, R59, 0x9910, RZ ;  /* 0x000099103b0d7816 */ /* 0x000fe200000000ff */
[----:B------:R4:W-:Y:S01]  /*13170*/  @P3 STG.E.U8 desc[UR18][R10.64], R123 ;  /* 0x0000007b0a003986 */ /* 0x0009e2000c101112 */
[----:B------:R-:W-:Y:S01]  /*13180*/  ISETP.GE.AND P3, PT, R7, UR23, PT ;  /* 0x0000001707007c0c */ /* 0x000fe2000bf66270 */
[----:B------:R-:W-:Y:S01]  /*13190*/  IMAD.X R7, R12, 0x1, R3, P6 ;  /* 0x000000010c077824 */ /* 0x000fe200030e0603 */
[----:B------:R-:W-:-:S02]  /*131a0*/  SHF.R.S32.HI R13, RZ, 0x8, R13 ;  /* 0x00000008ff0d7819 */ /* 0x000fc4000001140d */
[----:B-1----:R-:W-:Y:S01]  /*131b0*/  ISETP.LT.AND P4, PT, R161, UR6, !P4 ;  /* 0x00000006a1007c0c */ /* 0x002fe2000e781270 */
[----:B------:R-:W1:Y:S01]  /*131c0*/  LDCU UR6, c[0x0][0x398] ;  /* 0x00007300ff0677ac */ /* 0x000e620008000800 */
[C---:B---3--:R-:W-:Y:S01]  /*131d0*/  IADD3 R8, P6, PT, R5.reuse, R4, RZ ;  /* 0x0000000405087210 */ /* 0x048fe20007fde0ff */
[----:B------:R-:W-:Y:S01]  /*131e0*/  VIADD R5, R5, UR21 ;  /* 0x0000001505057c36 */ /* 0x000fe20008000000 */
[----:B------:R-:W-:Y:S01]  /*131f0*/  PRMT R15, R123, 0x9910, RZ ;  /* 0x000099107b0f7816 */ /* 0x000fe200000000ff */
[----:B------:R3:W-:Y:S01]  /*13200*/  @P5 STG.E.U8 desc[UR18][R6.64], R13 ;  /* 0x0000000d06005986 */ /* 0x0007e2000c101112 */
[----:B0-----:R-:W-:Y:S01]  /*13210*/  ISETP.LT.AND P5, PT, R145, UR5, !P2 ;  /* 0x0000000591007c0c */ /* 0x001fe2000d7a1270 */
[----:B------:R-:W0:Y:S01]  /*13220*/  LDCU UR5, c[0x0][0x398] ;  /* 0x00007300ff0577ac */ /* 0x000e220008000800 */
[----:B------:R-:W-:Y:S01]  /*13230*/  IMAD.X R9, R12, 0x1, R2, P6 ;  /* 0x000000010c097824 */ /* 0x000fe200030e0602 */
[----:B------:R-:W-:Y:S02]  /*13240*/  SHF.R.S32.HI R15, RZ, 0x8, R15 ;  /* 0x00000008ff0f7819 */ /* 0x000fe4000001140f */
[----:B------:R-:W-:-:S02]  /*13250*/  SHF.R.S32.HI R12, RZ, 0x1f, R5 ;  /* 0x0000001fff0c7819 */ /* 0x000fc40000011405 */
[----:B----4-:R-:W-:Y:S01]  /*13260*/  IADD3 R10, P6, PT, R5, R0, RZ ;  /* 0x00000000050a7210 */ /* 0x010fe20007fde0ff */
[----:B------:R4:W-:Y:S01]  /*13270*/  @P4 STG.E.U8 desc[UR18][R8.64], R15 ;  /* 0x0000000f08004986 */ /* 0x0009e2000c101112 */
[----:B--2---:R-:W-:Y:S01]  /*13280*/  ISETP.LT.AND P2, PT, R161, UR4, !P2 ;  /* 0x00000004a1007c0c */ /* 0x004fe2000d741270 */
[----:B------:R-:W2:Y:S01]  /*13290*/  LDCU UR4, c[0x0][0x398] ;  /* 0x00007300ff0477ac */ /* 0x000ea20008000800 */
[----:B---3--:R-:W-:Y:S01]  /*132a0*/  VIADD R6, R132, 0x3c ;  /* 0x0000003c84067836 */ /* 0x008fe20000000000 */
[----:B------:R-:W-:Y:S01]  /*132b0*/  F2FP.SATFINITE.E4M3.F32.PACK_AB_MERGE_C R61, R61, R60, RZ ;  /* 0x0000003c3d3d723e */ /* 0x000fe200048070ff */
[----:B------:R-:W-:Y:S01]  /*132c0*/  IMAD.X R11, R12, 0x1, R3, P6 ;  /* 0x000000010c0b7824 */ /* 0x000fe200030e0603 */
[----:B------:R-:W-:Y:S01]  /*132d0*/  F2FP.SATFINITE.E4M3.F32.PACK_AB_MERGE_C R125, R125, R124, RZ ;  /* 0x0000007c7d7d723e */ /* 0x000fe200048070ff */
[C---:B------:R-:W-:Y:S01]  /*132e0*/  VIADD R13, R5.reuse, UR21 ;  /* 0x00000015050d7c36 */ /* 0x040fe20008000000 */
[----:B------:R-:W-:Y:S02]  /*132f0*/  ISETP.GE.AND P4, PT, R6, UR17, PT ;  /* 0x0000001106007c0c */ /* 0x000fe4000bf86270 */
[----:B------:R-:W-:Y:S01]  /*13300*/  IADD3 R6, P6, PT, R5, R4, RZ ;  /* 0x0000000405067210 */ /* 0x000fe20007fde0ff */
[----:B------:R3:W-:Y:S01]  /*13310*/  @P5 STG.E.U8 desc[UR18][R10.64], R61 ;  /* 0x0000003d0a005986 */ /* 0x0007e2000c101112 */
[----:B-1----:R-:W-:Y:S01]  /*13320*/  ISETP.LT.AND P5, PT, R145, UR6, !P0 ;  /* 0x0000000691007c0c */ /* 0x002fe2000c7a1270 */
[----:B------:R-:W1:Y:S01]  /*13330*/  LDCU UR6, c[0x0][0x398] ;  /* 0x00007300ff0677ac */ /* 0x000e620008000800 */
[----:B------:R-:W-:Y:S01]  /*13340*/  SHF.R.S32.HI R14, RZ, 0x1f, R13 ;  /* 0x0000001fff0e7819 */ /* 0x000fe2000001140d */
[----:B------:R-:W-:Y:S01]  /*13350*/  IMAD.X R7, R12, 0x1, R2, P6 ;  /* 0x000000010c077824 */ /* 0x000fe200030e0602 */
[----:B----4-:R-:W-:Y:S01]  /*13360*/  IADD3 R8, P6, PT, R13, R0, RZ ;  /* 0x000000000d087210 */ /* 0x010fe20007fde0ff */
[----:B------:R-:W-:Y:S01]  /*13370*/  VIADD R12, R132, 0x3e ;  /* 0x0000003e840c7836 */ /* 0x000fe20000000000 */
[----:B------:R-:W-:-:S02]  /*13380*/  PRMT R5, R61, 0x9910, RZ ;  /* 0x000099103d057816 */ /* 0x000fc400000000ff */
[----:B0-----:R-:W-:Y:S01]  /*13390*/  ISETP.LT.AND P0, PT, R161, UR5, !P0 ;  /* 0x00000005a1007c0c */ /* 0x001fe2000c701270 */
[----:B------:R0:W-:Y:S01]  /*133a0*/  @P2 STG.E.U8 desc[UR18][R6.64], R125 ;  /* 0x0000007d06002986 */ /* 0x0001e2000c101112 */
[----:B------:R-:W-:Y:S01]  /*133b0*/  IMAD.X R9, R14, 0x1, R3, P6 ;  /* 0x000000010e097824 */ /* 0x000fe200030e0603 */
[----:B------:R-:W-:Y:S01]  /*133c0*/  SHF.R.S32.HI R5, RZ, 0x8, R5 ;  /* 0x00000008ff057819 */ /* 0x000fe20000011405 */
[----:B---3--:R-:W-:Y:S01]  /*133d0*/  VIADD R10, R132, 0x3d ;  /* 0x0000003d840a7836 */ /* 0x008fe20000000000 */
[----:B------:R-:W-:Y:S01]  /*133e0*/  PRMT R15, R125, 0x9910, RZ ;  /* 0x000099107d0f7816 */ /* 0x000fe200000000ff */
[----:B------:R-:W3:Y:S01]  /*133f0*/  LDCU UR5, c[0x0][0x398] ;  /* 0x00007300ff0577ac */ /* 0x000ee20008000800 */
[----:B------:R-:W-:Y:S01]  /*13400*/  F2FP.SATFINITE.E4M3.F32.PACK_AB_MERGE_C R63, R63, R62, RZ ;  /* 0x0000003e3f3f723e */ /* 0x000fe200048070ff */
[----:B------:R4:W-:Y:S01]  /*13410*/  @P5 STG.E.U8 desc[UR18][R8.64], R5 ;  /* 0x0000000508005986 */ /* 0x0009e2000c101112 */
[----:B------:R-:W-:Y:S01]  /*13420*/  ISETP.GE.AND P2, PT, R10, UR13, PT ;  /* 0x0000000d0a007c0c */ /* 0x000fe2000bf46270 */
[----:B------:R-:W-:Y:S01]  /*13430*/  VIADD R132, R132, 0x3f ;  /* 0x0000003f84847836 */ /* 0x000fe20000000000 */
[C---:B------:R-:W-:Y:S01]  /*13440*/  IADD3 R10, P6, PT, R13.reuse, R4, RZ ;  /* 0x000000040d0a7210 */ /* 0x040fe20007fde0ff */
[----:B------:R-:W-:Y:S01]  /*13450*/  VIADD R13, R13, UR21 ;  /* 0x000000150d0d7c36 */ /* 0x000fe20008000000 */
[----:B------:R-:W-:-:S02]  /*13460*/  SHF.R.S32.HI R15, RZ, 0x8, R15 ;  /* 0x00000008ff0f7819 */ /* 0x000fc4000001140f */
[----:B------:R-:W-:Y:S01]  /*13470*/  ISETP.LT.AND P5, PT, R145, UR8, !P1 ;  /* 0x0000000891007c0c */ /* 0x000fe2000cfa1270 */
[--C-:B------:R-:W-:Y:S01]  /*13480*/  IMAD.X R11, R14, 0x1, R2.reuse, P6 ;  /* 0x000000010e0b7824 */ /* 0x100fe200030e0602 */
[----:B--2---:R-:W-:Y:S01]  /*13490*/  ISETP.LT.AND P1, PT, R161, UR4, !P1 ;  /* 0x00000004a1007c0c */ /* 0x004fe2000cf21270 */
[----:B------:R-:W2:Y:S01]  /*134a0*/  LDCU UR4, c[0x0][0x398] ;  /* 0x00007300ff0477ac */ /* 0x000ea20008000800 */
[C---:B0-----:R-:W-:Y:S02]  /*134b0*/  IADD3 R6, P6, PT, R13.reuse, R0, RZ ;  /* 0x000000000d067210 */ /* 0x041fe40007fde0ff */
[----:B----4-:R-:W-:Y:S01]  /*134c0*/  SHF.R.S32.HI R5, RZ, 0x1f, R13 ;  /* 0x0000001fff057819 */ /* 0x010fe2000001140d */
[----:B------:R0:W-:Y:S01]  /*134d0*/  @P0 STG.E.U8 desc[UR18][R10.64], R15 ;  /* 0x0000000f0a000986 */ /* 0x0001e2000c101112 */
[C---:B------:R-:W-:Y:S01]  /*134e0*/  IADD3 R8, P0, PT, R13.reuse, R4, RZ ;  /* 0x000000040d087210 */ /* 0x040fe20007f1e0ff */
[----:B------:R-:W-:Y:S01]  /*134f0*/  VIADD R13, R13, UR21 ;  /* 0x000000150d0d7c36 */ /* 0x000fe20008000000 */
[----:B------:R-:W-:Y:S01]  /*13500*/  F2FP.SATFINITE.E4M3.F32.PACK_AB_MERGE_C R127, R127, R126, RZ ;  /* 0x0000007e7f7f723e */ /* 0x000fe200048070ff */
[C---:B------:R-:W-:Y:S01]  /*13510*/  IMAD.X R7, R5.reuse, 0x1, R3, P6 ;  /* 0x0000000105077824 */ /* 0x040fe200030e0603 */
[----:B------:R-:W-:Y:S01]  /*13520*/  ISETP.GE.AND P6, PT, R12, UR11, PT ;  /* 0x0000000b0c007c0c */ /* 0x000fe2000bfc6270 */
[----:B------:R-:W-:Y:S01]  /*13530*/  IMAD.X R9, R5, 0x1, R2, P0 ;  /* 0x0000000105097824 */ /* 0x000fe200000e0602 */
[----:B------:R-:W-:Y:S01]  /*13540*/  SHF.R.S32.HI R12, RZ, 0x1f, R13 ;  /* 0x0000001fff0c7819 */ /* 0x000fe2000001140d */
[----:B------:R-:W4:Y:S01]  /*13550*/  LDCU UR8, c[0x0][0x398] ;  /* 0x00007300ff0877ac */ /* 0x000f220008000800 */
[----:B------:R1:W-:Y:S01]  /*13560*/  @P5 STG.E.U8 desc[UR18][R6.64], R63 ;  /* 0x0000003f06005986 */ /* 0x0003e2000c101112 */
[----:B------:R-:W-:-:S02]  /*13570*/  PRMT R5, R63, 0x9910, RZ ;  /* 0x000099103f057816 */ /* 0x000fc400000000ff */
[----:B0-----:R-:W-:Y:S01]  /*13580*/  IADD3 R10, P5, PT, R13, R0, RZ ;  /* 0x000000000d0a7210 */ /* 0x001fe20007fbe0ff */
[----:B------:R0:W-:Y:S01]  /*13590*/  @P1 STG.E.U8 desc[UR18][R8.64], R127 ;  /* 0x0000007f08001986 */ /* 0x0001e2000c101112 */
[----:B---3--:R-:W-:Y:S01]  /*135a0*/  ISETP.LT.AND P1, PT, R145, UR5, !P3 ;  /* 0x0000000591007c0c */ /* 0x008fe2000df21270 */
[----:B------:R-:W3:Y:S01]  /*135b0*/  LDCU UR5, c[0x0][0x398] ;  /* 0x00007300ff0577ac */ /* 0x000ee20008000800 */
[----:B--2---:R-:W-:Y:S01]  /*135c0*/  ISETP.LT.AND P3, PT, R161, UR4, !P3 ;  /* 0x00000004a1007c0c */ /* 0x004fe2000df61270 */
[----:B------:R-:W-:Y:S01]  /*135d0*/  IMAD.X R11, R12, 0x1, R3, P5 ;  /* 0x000000010c0b7824 */ /* 0x000fe200028e0603 */
[----:B------:R-:W-:Y:S01]  /*135e0*/  SHF.R.S32.HI R5, RZ, 0x8, R5 ;  /* 0x00000008ff057819 */ /* 0x000fe20000011405 */
[----:B------:R-:W2:Y:S01]  /*135f0*/  LDCU UR4, c[0x0][0x398] ;  /* 0x00007300ff0477ac */ /* 0x000ea20008000800 */
[----:B------:R-:W-:Y:S02]  /*13600*/  PRMT R15, R127, 0x9910, RZ ;  /* 0x000099107f0f7816 */ /* 0x000fe400000000ff */
[C---:B-1----:R-:W-:Y:S01]  /*13610*/  IADD3 R6, P5, PT, R13.reuse, R4, RZ ;  /* 0x000000040d067210 */ /* 0x042fe20007fbe0ff */
[----:B------:R-:W-:Y:S01]  /*13620*/  VIADD R13, R13, UR21 ;  /* 0x000000150d0d7c36 */ /* 0x000fe20008000000 */
[----:B------:R-:W-:-:S02]  /*13630*/  SHF.R.S32.HI R15, RZ, 0x8, R15 ;  /* 0x00000008ff0f7819 */ /* 0x000fc4000001140f */
[----:B------:R-:W-:Y:S01]  /*13640*/  F2FP.SATFINITE.E4M3.F32.PACK_AB_MERGE_C R65, R65, R64, RZ ;  /* 0x000000404141723e */ /* 0x000fe200048070ff */
[----:B------:R-:W-:Y:S01]  /*13650*/  IMAD.X R7, R12, 0x1, R2, P5 ;  /* 0x000000010c077824 */ /* 0x000fe200028e0602 */
[----:B------:R1:W-:Y:S01]  /*13660*/  @P1 STG.E.U8 desc[UR18][R10.64], R5 ;  /* 0x000000050a001986 */ /* 0x0003e2000c101112 */
[----:B------:R-:W-:Y:S01]  /*13670*/  ISETP.LT.AND P1, PT, R145, UR6, !P4 ;  /* 0x0000000691007c0c */ /* 0x000fe2000e721270 */
[----:B------:R-:W2:Y:S01]  /*13680*/  LDCU UR6, c[0x0][0x398] ;  /* 0x00007300ff0677ac */ /* 0x000ea20008000800 */
[----:B------:R-:W-:Y:S01]  /*13690*/  SHF.R.S32.HI R12, RZ, 0x1f, R13 ;  /* 0x0000001fff0c7819 */ /* 0x000fe2000001140d */
[----:B------:R2:W-:Y:S01]  /*136a0*/  @P3 STG.E.U8 desc[UR18][R6.64], R15 ;  /* 0x0000000f06003986 */ /* 0x0005e2000c101112 */
[----:B0-----:R-:W-:Y:S02]  /*136b0*/  IADD3 R8, P5, PT, R13, R0, RZ ;  /* 0x000000000d087210 */ /* 0x001fe40007fbe0ff */
[----:B----4-:R-:W-:Y:S01]  /*136c0*/  ISETP.LT.AND P4, PT, R161, UR8, !P4 ;  /* 0x00000008a1007c0c */ /* 0x010fe2000e781270 */
[----:B------:R-:W0:Y:S01]  /*136d0*/  LDCU UR8, c[0x0][0x398] ;  /* 0x00007300ff0877ac */ /* 0x000e220008000800 */
[----:B------:R-:W-:Y:S01]  /*136e0*/  ISETP.GE.AND P0, PT, R132, UR7, PT ;  /* 0x0000000784007c0c */ /* 0x000fe2000bf06270 */
[----:B------:R-:W-:Y:S01]  /*136f0*/  IMAD.X R9, R12, 0x1, R3, P5 ;  /* 0x000000010c097824 */ /* 0x000fe200028e0603 */
[----:B------:R-:W-:Y:S01]  /*13700*/  F2FP.SATFINITE.E4M3.F32.PACK_AB_MERGE_C R129, R129, R128, RZ ;  /* 0x000000808181723e */ /* 0x000fe200048070ff */
[----:B------:R-:W4:Y:S01]  /*13710*/  LDCU UR7, c[0x0][0x398] ;  /* 0x00007300ff0777ac */ /* 0x000f220008000800 */
[C---:B-1----:R-:W-:Y:S01]  /*13720*/  IADD3 R10, P3, PT, R13.reuse, R4, RZ ;  /* 0x000000040d0a7210 */ /* 0x042fe20007f7e0ff */
[----:B------:R-:W-:Y:S01]  /*13730*/  VIADD R13, R13, UR21 ;  /* 0x000000150d0d7c36 */ /* 0x000fe20008000000 */
[----:B------:R1:W-:Y:S01]  /*13740*/  @P1 STG.E.U8 desc[UR18][R8.64], R65 ;  /* 0x0000004108001986 */ /* 0x0003e2000c101112 */
[----:B---3--:R-:W-:-:S02]  /*13750*/  ISETP.LT.AND P5, PT, R145, UR5, !P2 ;  /* 0x0000000591007c0c */ /* 0x008fc4000d7a1270 */
[--C-:B------:R-:W-:Y:S01]  /*13760*/  IMAD.X R11, R12, 0x1, R2.reuse, P3 ;  /* 0x000000010c0b7824 */ /* 0x100fe200018e0602 */
[----:B------:R-:W-:Y:S01]  /*13770*/  SHF.R.S32.HI R14, RZ, 0x1f, R13 ;  /* 0x0000001fff0e7819 */ /* 0x000fe2000001140d */
[C---:B------:R-:W-:Y:S01]  /*13780*/  VIADD R5, R13.reuse, UR21 ;  /* 0x000000150d057c36 */ /* 0x040fe20008000000 */
[C---:B------:R-:W-:Y:S02]  /*13790*/  IADD3 R12, P3, PT, R13.reuse, R4, RZ ;  /* 0x000000040d0c7210 */ /* 0x040fe40007f7e0ff */
[-C--:B--2---:R-:W-:Y:S01]  /*137a0*/  IADD3 R6, P1, PT, R13, R0.reuse, RZ ;  /* 0x000000000d067210 */ /* 0x084fe20007f3e0ff */
[----:B------:R2:W-:Y:S01]  /*137b0*/  @P4 STG.E.U8 desc[UR18][R10.64], R129 ;  /* 0x000000810a004986 */ /* 0x0005e2000c101112 */
[----:B------:R-:W-:Y:S01]  /*137c0*/  SHF.R.S32.HI R15, RZ, 0x1f, R5 ;  /* 0x0000001fff0f7819 */ /* 0x000fe20000011405 */
[C---:B------:R-:W-:Y:S01]  /*137d0*/  IMAD.X R13, R14.reuse, 0x1, R2, P3 ;  /* 0x000000010e0d7824 */ /* 0x040fe200018e0602 */
[C---:B-1----:R-:W-:Y:S01]  /*137e0*/  IADD3 R8, P3, PT, R5.reuse, R0, RZ ;  /* 0x0000000005087210 */ /* 0x042fe20007f7e0ff */
[----:B------:R-:W-:Y:S01]  /*137f0*/  VIADD R17, R5, UR21 ;  /* 0x0000001505117c36 */ /* 0x000fe20008000000 */
[----:B------:R-:W-:Y:S01]  /*13800*/  PRMT R65, R65, 0x9910, RZ ;  /* 0x0000991041417816 */ /* 0x000fe200000000ff */
[--C-:B------:R-:W-:Y:S01]  /*13810*/  IMAD.X R7, R14, 0x1, R3.reuse, P1 ;  /* 0x000000010e077824 */ /* 0x100fe200008e0603 */
[----:B----4-:R-:W-:Y:S01]  /*13820*/  ISETP.LT.AND P2, PT, R161, UR7, !P2 ;  /* 0x00000007a1007c0c */ /* 0x010fe2000d741270 */
[----:B------:R-:W-:Y:S01]  /*13830*/  IMAD.X R9, R15, 0x1, R3, P3 ;  /* 0x000000010f097824 */ /* 0x000fe200018e0603 */
[----:B------:R-:W-:-:S02]  /*13840*/  ISETP.LT.AND P4, PT, R145, UR4, !P6 ;  /* 0x0000000491007c0c */ /* 0x000fc4000f781270 */
[----:B------:R-:W-:Y:S02]  /*13850*/  ISETP.LT.AND P6, PT, R161, UR6, !P6 ;  /* 0x00000006a1007c0c */ /* 0x000fe4000f7c1270 */
[----:B--2---:R-:W-:Y:S02]  /*13860*/  IADD3 R10, P3, PT, R5, R4, RZ ;  /* 0x00000004050a7210 */ /* 0x004fe40007f7e0ff */
[----:B------:R-:W-:Y:S02]  /*13870*/  SHF.R.S32.HI R5, RZ, 0x1f, R17 ;  /* 0x0000001fff057819 */ /* 0x000fe40000011411 */
[----:B------:R-:W-:Y:S01]  /*13880*/  PRMT R129, R129, 0x9910, RZ ;  /* 0x0000991081817816 */ /* 0x000fe200000000ff */
[----:B------:R-:W-:Y:S01]  /*13890*/  IMAD.X R11, R15, 0x1, R2, P3 ;  /* 0x000000010f0b7824 */ /* 0x000fe200018e0602 */
[----:B------:R-:W-:Y:S01]  /*138a0*/  IADD3 R14, P3, PT, R17, R0, RZ ;  /* 0x00000000110e7210 */ /* 0x000fe20007f7e0ff */
[----:B------:R-:W-:Y:S01]  /*138b0*/  IMAD.MOV.U32 R0, RZ, RZ, R65 ;  /* 0x000000ffff007224 */ /* 0x000fe200078e0041 */
[----:B0-----:R-:W-:-:S02]  /*138c0*/  ISETP.LT.AND P1, PT, R145, UR8, !P0 ;  /* 0x0000000891007c0c */ /* 0x001fc4000c721270 */
[----:B------:R-:W-:Y:S01]  /*138d0*/  F2FP.SATFINITE.E4M3.F32.PACK_AB_MERGE_C R67, R67, R66, RZ ;  /* 0x000000424343723e */ /* 0x000fe200048070ff */
[----:B------:R-:W-:Y:S01]  /*138e0*/  IMAD.X R15, R5, 0x1, R3, P3 ;  /* 0x00000001050f7824 */ /* 0x000fe200018e0603 */
[----:B------:R-:W-:Y:S01]  /*138f0*/  IADD3 R4, P3, PT, R17, R4, RZ ;  /* 0x0000000411047210 */ /* 0x000fe20007f7e0ff */
[----:B------:R-:W-:Y:S01]  /*13900*/  IMAD.MOV.U32 R17, RZ, RZ, R129 ;  /* 0x000000ffff117224 */ /* 0x000fe200078e0081 */
[----:B------:R-:W-:Y:S02]  /*13910*/  ISETP.LT.AND P0, PT, R161, UR9, !P0 ;  /* 0x00000009a1007c0c */ /* 0x000fe4000c701270 */
[----:B------:R-:W-:Y:S01]  /*13920*/  F2FP.SATFINITE.E4M3.F32.PACK_AB_MERGE_C R131, R131, R130, RZ ;  /* 0x000000828383723e */ /* 0x000fe200048070ff */
[----:B------:R-:W-:Y:S01]  /*13930*/  IMAD.X R5, R5, 0x1, R2, P3 ;  /* 0x0000000105057824 */ /* 0x000fe200018e0602 */
[----:B------:R-:W-:Y:S02]  /*13940*/  SHF.R.S32.HI R3, RZ, 0x8, R0 ;  /* 0x00000008ff037819 */ /* 0x000fe40000011400 */
[----:B------:R-:W-:-:S02]  /*13950*/  PRMT R19, R67, 0x9910, RZ ;  /* 0x0000991043137816 */ /* 0x000fc400000000ff */
[----:B------:R-:W-:Y:S01]  /*13960*/  SHF.R.S32.HI R17, RZ, 0x8, R17 ;  /* 0x00000008ff117819 */ /* 0x000fe20000011411 */
[----:B------:R0:W-:Y:S01]  /*13970*/  @P5 STG.E.U8 desc[UR18][R6.64], R3 ;  /* 0x0000000306005986 */ /* 0x0001e2000c101112 */
[----:B------:R-:W-:Y:S02]  /*13980*/  PRMT R21, R131, 0x9910, RZ ;  /* 0x0000991083157816 */ /* 0x000fe400000000ff */
[----:B------:R-:W-:Y:S01]  /*13990*/  SHF.R.S32.HI R19, RZ, 0x8, R19 ;  /* 0x00000008ff137819 */ /* 0x000fe20000011413 */
[----:B------:R0:W-:Y:S01]  /*139a0*/  @P2 STG.E.U8 desc[UR18][R12.64], R17 ;  /* 0x000000110c002986 */ /* 0x0001e2000c101112 */
[----:B------:R-:W-:-:S03]  /*139b0*/  SHF.R.S32.HI R21, RZ, 0x8, R21 ;  /* 0x00000008ff157819 */ /* 0x000fc60000011415 */
[----:B------:R0:W-:Y:S04]  /*139c0*/  @P4 STG.E.U8 desc[UR18][R8.64], R67 ;  /* 0x0000004308004986 */ /* 0x0001e8000c101112 */
[----:B------:R0:W-:Y:S04]  /*139d0*/  @P6 STG.E.U8 desc[UR18][R10.64], R131 ;  /* 0x000000830a006986 */ /* 0x0001e8000c101112 */
[----:B------:R0:W-:Y:S04]  /*139e0*/  @P1 STG.E.U8 desc[UR18][R14.64], R19 ;  /* 0x000000130e001986 */ /* 0x0001e8000c101112 */
[----:B------:R0:W-:Y:S01]  /*139f0*/  @P0 STG.E.U8 desc[UR18][R4.64], R21 ;  /* 0x0000001504000986 */ /* 0x0001e2000c101112 */
[----:B------:R-:W-:Y:S06]  /*13a00*/  BAR.SYNC.DEFER_BLOCKING 0x0 ;  /* 0x0000000000007b1d */ /* 0x000fec0000010000 */
[----:B------:R-:W-:Y:S05]  /*13a10*/  BRA.U UP0, `(.L_x_19) ;  /* 0x0000000100a07547 */ /* 0x000fea000b800000 */
[----:B------:R-:W1:Y:S01]  /*13a20*/  S2UR UR5, SR_CgaCtaId ;  /* 0x00000000000579c3 */ /* 0x000e620000008800 */
[----:B------:R-:W-:Y:S01]  /*13a30*/  NOP ;  /* 0x0000000000007918 */ /* 0x000fe20000000000 */
[----:B------:R-:W-:Y:S01]  /*13a40*/  UMOV UR4, 0x50 ;  /* 0x0000005000047882 */ /* 0x000fe20000000000 */
[----:B------:R-:W-:Y:S02]  /*13a50*/  IMAD.U32 R0, RZ, RZ, UR20 ;  /* 0x00000014ff007e24 */ /* 0x000fe4000f8e00ff */
[----:B0-----:R-:W-:Y:S02]  /*13a60*/  IMAD.MOV.U32 R3, RZ, RZ, 0xf ;  /* 0x0000000fff037424 */ /* 0x001fe400078e00ff */
[----:B------:R-:W-:Y:S01]  /*13a70*/  IMAD.MOV.U32 R7, RZ, RZ, 0x1 ;  /* 0x00000001ff077424 */ /* 0x000fe200078e00ff */
[----:B------:R-:W-:-:S04]  /*13a80*/  LOP3.LUT R0, R0, 0xffff, RZ, 0xc0, !PT ;  /* 0x0000ffff00007812 */ /* 0x000fc800078ec0ff */
[----:B------:R-:W-:-:S05]  /*13a90*/  SHF.R.U32.HI R0, RZ, 0x5, R0 ;  /* 0x00000005ff007819 */ /* 0x000fca0000011600 */
[----:B------:R-:W-:Y:S01]  /*13aa0*/  VIADD R2, R0, 0x10 ;  /* 0x0000001000027836 */ /* 0x000fe20000000000 */
[----:B------:R-:W-:Y:S01]  /*13ab0*/  SHF.L.U32 R0, R3, R0, RZ ;  /* 0x0000000003007219 */ /* 0x000fe200000006ff */
[----:B-1----:R-:W-:-:S03]  /*13ac0*/  ULEA UR6, UR5, UR4, 0x18 ;  /* 0x0000000405067291 */ /* 0x002fc6000f8ec0ff */
[----:B------:R-:W-:-:S04]  /*13ad0*/  SHF.L.U32 R3, R7, R2, RZ ;  /* 0x0000000207037219 */ /* 0x000fc800000006ff */
[----:B------:R-:W-:Y:S02]  /*13ae0*/  LOP3.LUT R0, R3, R0, RZ, 0xfc, !PT ;  /* 0x0000000003007212 */ /* 0x000fe400078efcff */
[----:B------:R-:W0:Y:S02]  /*13af0*/  LDS R5, [UR6] ;  /* 0x00000006ff057984 */ /* 0x000e240008000800 */
[C---:B------:R-:W-:Y:S02]  /*13b00*/  LOP3.LUT R2, R0.reuse, 0xffff, RZ, 0xc0, !PT ;  /* 0x0000ffff00027812 */ /* 0x040fe400078ec0ff */
[----:B0-----:R-:W-:-:S04]  /*13b10*/  LOP3.LUT R3, R0, 0xffff, R5, 0x80, !PT ;  /* 0x0000ffff00037812 */ /* 0x001fc800078e8005 */
[----:B------:R-:W-:-:S13]  /*13b20*/  ISETP.NE.AND P0, PT, R3, R2, PT ;  /* 0x000000020300720c */ /* 0x000fda0003f05270 */
[----:B------:R-:W-:Y:S05]  /*13b30*/  @P0 BRA `(.L_x_20) ;  /* 0x0000000000500947 */ /* 0x000fea0003800000 */
[----:B------:R-:W-:Y:S02]  /*13b40*/  SHF.R.U32.HI R5, RZ, 0x10, R5 ;  /* 0x00000010ff057819 */ /* 0x000fe40000011605 */
[----:B------:R-:W-:-:S04]  /*13b50*/  SHF.R.U32.HI R2, RZ, 0x10, R0 ;  /* 0x00000010ff027819 */ /* 0x000fc80000011600 */
[----:B------:R-:W-:-:S04]  /*13b60*/  LOP3.LUT R5, R5, R2, RZ, 0xc0, !PT ;  /* 0x0000000205057212 */ /* 0x000fc800078ec0ff */
[----:B------:R-:W-:-:S13]  /*13b70*/  ISETP.NE.AND P0, PT, R5, R2, PT ;  /* 0x000000020500720c */ /* 0x000fda0003f05270 */
[----:B------:R-:W-:Y:S05]  /*13b80*/  @P0 BRA `(.L_x_21) ;  /* 0x0000000000300947 */ /* 0x000fea0003800000 */
[----:B------:R-:W-:Y:S01]  /*13b90*/  R2UR UR4, R0 ;  /* 0x00000000000472ca */ /* 0x000fe200000e0000 */
[----:B------:R-:W-:Y:S01]  /*13ba0*/  VOTEU.ANY UR5, UPT, PT ;  /* 0x0000000000057886 */ /* 0x000fe200038e0100 */
[----:B------:R-:W0:Y:S01]  /*13bb0*/  S2R R0, SR_LANEID ;  /* 0x0000000000007919 */ /* 0x000e220000000000 */
[----:B------:R-:W-:-:S10]  /*13bc0*/  UFLO.U32 UR5, UR5 ;  /* 0x00000005000572bd */ /* 0x000fd400080e0000 */
[----:B------:R-:W-:-:S06]  /*13bd0*/  ULOP3.LUT UR4, URZ, UR4, URZ, 0x33, !UPT ;  /* 0x00000004ff047292 */ /* 0x000fcc000f8e33ff */
[----:B------:R-:W-:-:S04]  /*13be0*/  IMAD.U32 R2, RZ, RZ, UR4 ;  /* 0x00000004ff027e24 */ /* 0x000fc8000f8e00ff */
[----:B------:R-:W1:Y:S02]  /*13bf0*/  REDUX UR7, R2 ;  /* 0x00000000020773c4 */ /* 0x000e640000000000 */
[----:B------:R2:W-:Y:S01]  /*13c00*/  UTCATOMSWS.AND URZ, UR4 ;  /* 0x0000000400ff79e3 */ /* 0x0005e20008000000 */
[----:B0-----:R-:W-:Y:S01]  /*13c10*/  ISETP.EQ.U32.AND P0, PT, R0, UR5, PT ;  /* 0x0000000500007c0c */ /* 0x001fe2000bf02070 */
[----:B-1----:R-:W-:-:S12]  /*13c20*/  IMAD.U32 R0, RZ, RZ, UR7 ;  /* 0x00000007ff007e24 */ /* 0x002fd8000f8e00ff */
[----:B------:R2:W-:Y:S01]  /*13c30*/  @P0 ATOMS.AND RZ, [UR6], R0 ;  /* 0x00000000ffff098c */ /* 0x0005e2000a800006 */
[----:B------:R-:W-:Y:S05]  /*13c40*/  BRA `(.L_x_19) ;  /* 0x0000000000147947 */ /* 0x000fea0003800000 */
.L_x_21:
[----:B------:R-:W-:-:S07]  /*13c50*/  MOV R2, 0x13c70 ;  /* 0x00013c7000027802 */ /* 0x000fce0000000f00 */
[----:B------:R-:W-:Y:S05]  /*13c60*/  CALL.REL.NOINC `($__internal_0_$__cuda_sm10x_tcgen05_guardrail_trap_col_being_dealloced_not_returned_by_alloc) ;  /* 0x00000000005c7944 */ /* 0x000fea0003c00000 */
[----:B------:R-:W-:Y:S05]  /*13c70*/  BRA `(.L_x_19) ;  /* 0x0000000000087947 */ /* 0x000fea0003800000 */
.L_x_20:
[----:B------:R-:W-:-:S07]  /*13c80*/  MOV R2, 0x13ca0 ;  /* 0x00013ca000027802 */ /* 0x000fce0000000f00 */
[----:B------:R-:W-:Y:S05]  /*13c90*/  CALL.REL.NOINC `($__internal_2_$__cuda_sm10x_tcgen05_guardrail_trap_unallocated_columns_being_dealloced) ;  /* 0x0000000000687944 */ /* 0x000fea0003c00000 */
.L_x_19:
[----:B------:R-:W-:Y:S01]  /*13ca0*/  NOP ;  /* 0x0000000000007918 */ /* 0x000fe20000000000 */
[----:B--2---:R-:W-:Y:S05]  /*13cb0*/  EXIT ;  /* 0x000000000000794d */ /* 0x004fea0003800000 */
.L_x_7:
[----:B------:R-:W-:-:S07]  /*13cc0*/  IMAD.MOV.U32 R3, RZ, RZ, R2 ;  /* 0x000000ffff037224 */ /* 0x000fce00078e0002 */
.L_x_22:
[----:B0-----:R0:W1:Y:S02]  /*13cd0*/  SYNCS.PHASECHK.TRANS64.TRYWAIT P1, [R7+URZ], R3 ;  /* 0x00000003070075a7 */ /* 0x00106400080211ff */
[----:B-1----:R-:W-:Y:S05]  /*13ce0*/  @!P1 NANOSLEEP.SYNCS 0x989680 ;  /* 0x009896800000995d */ /* 0x002fea0003900000 */
[----:B------:R-:W1:Y:S02]  /*13cf0*/  @!P1 SYNCS.PHASECHK.TRANS64 P1, [R7+URZ], R3 ;  /* 0x00000003070095a7 */ /* 0x000e6400080210ff */
[----:B-1----:R-:W-:Y:S05]  /*13d00*/  @!P1 BRA `(.L_x_22) ;  /* 0xfffffffc00f09947 */ /* 0x002fea000383ffff */
[----:B------:R-:W-:Y:S05]  /*13d10*/  BRA `(.L_x_6) ;  /* 0xfffffec400847947 */ /* 0x000fea000383ffff */
.L_x_10:
[----:B------:R-:W-:-:S07]  /*13d20*/  IMAD.MOV.U32 R3, RZ, RZ, R2 ;  /* 0x000000ffff037224 */ /* 0x000fce00078e0002 */
.L_x_23:
[----:B0-----:R0:W1:Y:S02]  /*13d30*/  SYNCS.PHASECHK.TRANS64.TRYWAIT P0, [R9+URZ], R3 ;  /* 0x00000003090075a7 */ /* 0x00106400080011ff */
[----:B-1----:R-:W-:Y:S05]  /*13d40*/  @!P0 NANOSLEEP.SYNCS 0x989680 ;  /* 0x009896800000895d */ /* 0x002fea0003900000 */
[----:B------:R-:W1:Y:S02]  /*13d50*/  @!P0 SYNCS.PHASECHK.TRANS64 P0, [R9+URZ], R3 ;  /* 0x00000003090085a7 */ /* 0x000e6400080010ff */
[----:B-1----:R-:W-:Y:S05]  /*13d60*/  @!P0 BRA `(.L_x_23) ;  /* 0xfffffffc00f08947 */ /* 0x002fea000383ffff */
[----:B------:R-:W-:Y:S05]  /*13d70*/  BRA `(.L_x_9) ;  /* 0xfffffec400e87947 */ /* 0x000fea000383ffff */
.L_x_14:
[----:B------:R-:W0:Y:S02]  /*13d80*/  SYNCS.PHASECHK.TRANS64.TRYWAIT P3, [UR10], R121 ;  /* 0x00000079ff0075a7 */ /* 0x000e24000806110a */
[----:B0-----:R-:W-:Y:S05]  /*13d90*/  @!P3 BRA `(.L_x_14) ;  /* 0xfffffffc00f8b947 */ /* 0x001fea000383ffff */
[----:B------:R-:W-:Y:S05]  /*13da0*/  BRA `(.L_x_24) ;  /* 0xffffff70008c7947 */ /* 0x000fea000383ffff */
.L_x_18:
[----:B------:R-:W0:Y:S02]  /*13db0*/  SYNCS.PHASECHK.TRANS64.TRYWAIT P1, [UR10], R0 ;  /* 0x00000000ff0075a7 */ /* 0x000e24000802110a */
[----:B0-----:R-:W-:Y:S05]  /*13dc0*/  @!P1 BRA `(.L_x_18) ;  /* 0xfffffffc00f89947 */ /* 0x001fea000383ffff */
[----:B------:R-:W-:Y:S05]  /*13dd0*/  BRA `(.L_x_17) ;  /* 0xffffffb400247947 */ /* 0x000fea000383ffff */
        .weak           $__internal_0_$__cuda_sm10x_tcgen05_guardrail_trap_col_being_dealloced_not_returned_by_alloc
        .type           $__internal_0_$__cuda_sm10x_tcgen05_guardrail_trap_col_being_dealloced_not_returned_by_alloc,@function
        .size           $__internal_0_$__cuda_sm10x_tcgen05_guardrail_trap_col_being_dealloced_not_returned_by_alloc,($__internal_1_$__cuda_sm10x_tcgen05_guardrail_trap_phase_invalid_during_alloc - $__internal_0_$__cuda_sm10x_tcgen05_guardrail_trap_col_being_dealloced_not_returned_by_alloc)
$__internal_0_$__cuda_sm10x_tcgen05_guardrail_trap_col_being_dealloced_not_returned_by_alloc:
[----:B------:R-:W-:Y:S05]  /*13de0*/  BPT.TRAP 0x1 ;  /* 0x000000040000795c */ /* 0x000fea0000300000 */
[----:B------:R-:W-:-:S04]  /*13df0*/  IMAD.MOV.U32 R3, RZ, RZ, 0x0 ;  /* 0x00000000ff037424 */ /* 0x000fc800078e00ff */
[----:B------:R-:W-:Y:S05]  /*13e00*/  RET.REL.NODEC R2 `(matmul_kernel) ;  /* 0xfffffec0027c7950 */ /* 0x000fea0003c3ffff */
        .weak           $__internal_1_$__cuda_sm10x_tcgen05_guardrail_trap_phase_invalid_during_alloc
        .type           $__internal_1_$__cuda_sm10x_tcgen05_guardrail_trap_phase_invalid_during_alloc,@function
        .size           $__internal_1_$__cuda_sm10x_tcgen05_guardrail_trap_phase_invalid_during_alloc,($__internal_2_$__cuda_sm10x_tcgen05_guardrail_trap_unallocated_columns_being_dealloced - $__internal_1_$__cuda_sm10x_tcgen05_guardrail_trap_phase_invalid_during_alloc)
$__internal_1_$__cuda_sm10x_tcgen05_guardrail_trap_phase_invalid_during_alloc:
[----:B------:R-:W-:Y:S05]  /*13e10*/  BPT.TRAP 0x1 ;  /* 0x000000040000795c */ /* 0x000fea0000300000 */
[----:B------:R-:W-:-:S04]  /*13e20*/  IMAD.MOV.U32 R3, RZ, RZ, 0x0 ;  /* 0x00000000ff037424 */ /* 0x000fc800078e00ff */
[----:B------:R-:W-:Y:S05]  /*13e30*/  RET.REL.NODEC R2 `(matmul_kernel) ;  /* 0xfffffec002707950 */ /* 0x000fea0003c3ffff */
        .weak           $__internal_2_$__cuda_sm10x_tcgen05_guardrail_trap_unallocated_columns_being_dealloced
        .type           $__internal_2_$__cuda_sm10x_tcgen05_guardrail_trap_unallocated_columns_being_dealloced,@function
        .size           $__internal_2_$__cuda_sm10x_tcgen05_guardrail_trap_unallocated_columns_being_dealloced,(.L_x_28 - $__internal_2_$__cuda_sm10x_tcgen05_guardrail_trap_unallocated_columns_being_dealloced)
$__internal_2_$__cuda_sm10x_tcgen05_guardrail_trap_unallocated_columns_being_dealloced:
[----:B------:R-:W-:Y:S05]  /*13e40*/  BPT.TRAP 0x1 ;  /* 0x000000040000795c */ /* 0x000fea0000300000 */
[----:B------:R-:W-:-:S04]  /*13e50*/  IMAD.MOV.U32 R3, RZ, RZ, 0x0 ;  /* 0x00000000ff037424 */ /* 0x000fc800078e00ff */
[----:B------:R-:W-:Y:S05]  /*13e60*/  RET.REL.NODEC R2 `(matmul_kernel) ;  /* 0xfffffec002647950 */ /* 0x000fea0003c3ffff */
.L_x_25:
[----:B------:R-:W-:-:S00]  /*13e70*/  BRA `(.L_x_25) ;  /* 0xfffffffc00fc7947 */ /* 0x000fc0000383ffff */
[----:B------:R-:W-:-:S00]  /*13e80*/  NOP ;  /* 0x0000000000007918 */ /* 0x000fc00000000000 */
[----:B------:R-:W-:-:S00]  /*13e90*/  NOP ;  /* 0x0000000000007918 */ /* 0x000fc00000000000 */
[----:B------:R-:W-:-:S00]  /*13ea0*/  NOP ;  /* 0x0000000000007918 */ /* 0x000fc00000000000 */
[----:B------:R-:W-:-:S00]  /*13eb0*/  NOP ;  /* 0x0000000000007918 */ /* 0x000fc00000000000 */
[----:B------:R-:W-:-:S00]  /*13ec0*/  NOP ;  /* 0x0000000000007918 */ /* 0x000fc00000000000 */
[----:B------:R-:W-:-:S00]  /*13ed0*/  NOP ;  /* 0x0000000000007918 */ /* 0x000fc00000000000 */
[----:B------:R-:W-:-:S00]  /*13ee0*/  NOP ;  /* 0x0000000000007918 */ /* 0x000fc00000000000 */
[----:B------:R-:W-:-:S00]  /*13ef0*/  NOP ;  /* 0x0000000000007918 */ /* 0x000fc00000000000 */
.L_x_28:


//--------------------- .nv.shared.matmul_kernel  --------------------------
	.section	.nv.shared.matmul_kernel,"aw",@nobits
	.sectionflags	@""
	.align	16
	.zero		1024


//--------------------- .nv.shared.reserved.0     --------------------------
	.section	.nv.shared.reserved.0,"aw",@nobits
	.align	8
	.weak		__nv_reservedSMEM_offset_0_alias
	.size		__nv_reservedSMEM_offset_0_alias, 0, 64
	.other		__nv_reservedSMEM_offset_0_alias,@"STO_CUDA_RESERVED_SHARED STV_DEFAULT"
__nv_reservedSMEM_offset_0_alias:
	.zero		0
.nv.shared.reserved.0:
	.zero		64
	.weak		__nv_reservedSMEM_allocation_phase
	.type		__nv_reservedSMEM_allocation_phase,@object
	.size		__nv_reservedSMEM_allocation_phase,(.L_0 - __nv_reservedSMEM_allocation_phase)
__nv_reservedSMEM_allocation_phase:
	.zero		1
.L_0:
	.zero		7
	.weak		__nv_reservedSMEM_devtool_atexit_pc
	.type		__nv_reservedSMEM_devtool_atexit_pc,@object
	.size		__nv_reservedSMEM_devtool_atexit_pc,(__nv_reservedSMEM_allocation_mask - __nv_reservedSMEM_devtool_atexit_pc)
__nv_reservedSMEM_devtool_atexit_pc:
	.zero		8
	.weak		__nv_reservedSMEM_allocation_mask
	.type		__nv_reservedSMEM_allocation_mask,@object
	.size		__nv_reservedSMEM_allocation_mask,(.L_2 - __nv_reservedSMEM_allocation_mask)
__nv_reservedSMEM_allocation_mask:
	.zero		4
.L_2:
	.zero		4
	.weak		__nv_reservedSMEM_tmem_allocation_pipeline_mbarrier
	.type		__nv_reservedSMEM_tmem_allocation_pipeline_mbarrier,@object
	.size		__nv_reservedSMEM_tmem_allocation_pipeline_mbarrier,(__nv_reservedSMEM_tmem_allocation_pipeline_mbarrier_parity - __nv_reservedSMEM_tmem_allocation_pipeline_mbarrier)
__nv_reservedSMEM_tmem_allocation_pipeline_mbarrier:
	.zero		8
	.weak		__nv_reservedSMEM_tmem_allocation_pipeline_mbarrier_parity
	.type		__nv_reservedSMEM_tmem_allocation_pipeline_mbarrier_parity,@object
	.size		__nv_reservedSMEM_tmem_allocation_pipeline_mbarrier_parity,(.L_4 - __nv_reservedSMEM_tmem_allocation_pipeline_mbarrier_parity)
__nv_reservedSMEM_tmem_allocation_pipeline_mbarrier_parity:
	.zero		4
.L_4:


//--------------------- .nv.constant0.matmul_kernel --------------------------
	.section	.nv.constant0.matmul_kernel,"a",@progbits
	.sectionflags	@""
	.align	4
.nv.constant0.matmul_kernel:
	.zero		976


//--------------------- SYMBOLS --------------------------

	.type		.nv.reservedSmem.offset0,@object
	.size		.nv.reservedSmem.offset0,0x4
	.type		.nv.reservedSmem.cap,@object
	.size		.nv.reservedSmem.cap,0x4
